def matmul_kernel(
    a_ptr,
    b_ptr,
    c_ptr,
    M,
    N,
    K,
    stride_am,
    stride_ak,
    stride_bk,
    stride_bn,
    stride_cm,
    stride_cn,
    BLOCK_M: tl.constexpr,
    BLOCK_N: tl.constexpr,
    BLOCK_K: tl.constexpr,
    GROUP_M: tl.constexpr,
):
    pid = tl.program_id(axis=0)
    num_pid_m = tl.cdiv(M, BLOCK_M)
    num_pid_n = tl.cdiv(N, BLOCK_N)
    num_pid_in_group = GROUP_M * num_pid_n
    group_id = pid // num_pid_in_group
    first_pid_m = group_id * GROUP_M
    group_size_m = min(num_pid_m - first_pid_m, GROUP_M)
    pid_m = first_pid_m + ((pid % num_pid_in_group) % group_size_m)
    pid_n = (pid % num_pid_in_group) // group_size_m

    offs_am = (pid_m * BLOCK_M + tl.arange(0, BLOCK_M)) % M
    offs_bn = (pid_n * BLOCK_N + tl.arange(0, BLOCK_N)) % N
    offs_k = tl.arange(0, BLOCK_K)
    a_ptrs = a_ptr + offs_am[:, None] * stride_am + offs_k[None, :] * stride_ak
    b_ptrs = b_ptr + offs_k[:, None] * stride_bk + offs_bn[None, :] * stride_bn

    acc = tl.zeros((BLOCK_M, BLOCK_N), dtype=tl.float32)
    for kk in range(0, tl.cdiv(K, BLOCK_K)):
        a = tl.load(a_ptrs, mask=offs_k[None, :] < K - kk * BLOCK_K, other=0.0)
        b = tl.load(b_ptrs, mask=offs_k[:, None] < K - kk * BLOCK_K, other=0.0)
        acc = tl.dot(a, b, acc)
        a_ptrs += BLOCK_K * stride_ak
        b_ptrs += BLOCK_K * stride_bk

    c = acc.to(c_ptr.dtype.element_ty)
    offs_cm = pid_m * BLOCK_M + tl.arange(0, BLOCK_M)
    offs_cn = pid_n * BLOCK_N + tl.arange(0, BLOCK_N)
    c_ptrs = c_ptr + offs_cm[:, None] * stride_cm + offs_cn[None, :] * stride_cn
    mask = (offs_cm[:, None] < M) & (offs_cn[None, :] < N)
    tl.store(c_ptrs, c, mask=mask)

# config = {"BLOCK_K": 32, "BLOCK_M": 64, "BLOCK_N": 512, "GROUP_M": 8, "arch": "sm_90", "dtype": "fp8e5m2", "num_ctas": 2, "num_stages": 3, "num_warps": 4}
# arch = sm_90


// ===== COMPILED SASS (sm_90a) =====

	.target	sm_90a

	.elftype	@"ET_EXEC"


//--------------------- .note.nv.tkinfo           --------------------------
	.section	.note.nv.tkinfo,"",@"SHT_NOTE"
	.sectionflags	@"SHF_NOTE_NV_TKINFO"
	.tkinfo
        /*0018*/ 	.word	0x00000002
        /*0030*/ 	.string	""
        /*0030*/ 	.string	"ptxas"
        /*0030*/ 	.string	"Cuda compilation tools, release 13.0, V13.0.88"
        /*0030*/ 	.string	"Build cuda_13.0.r13.0/compiler.36424714_0"
        /*0030*/ 	.string	"-v  -suppress-debug-info  -lineinfo  -arch sm_90a "



//--------------------- .note.nv.cuinfo           --------------------------
	.section	.note.nv.cuinfo,"",@"SHT_NOTE"
	.sectionflags	@"SHF_NOTE_NV_CUINFO"
        /*0018*/ 	.short	0x0002
        /*001a*/ 	.short	0x005a
        /*001c*/ 	.short	0x0082
	.zero		2


//--------------------- .nv.info                  --------------------------
	.section	.nv.info,"",@"SHT_CUDA_INFO"
	.align	4


	//----- nvinfo : EIATTR_REGCOUNT
	.align		4
        /*0000*/ 	.byte	0x04, 0x2f
        /*0002*/ 	.short	(.L_1 - .L_0)
	.align		4
.L_0:
        /*0004*/ 	.word	index@(matmul_kernel)
        /*0008*/ 	.word	0x000000ff


	//----- nvinfo : EIATTR_FRAME_SIZE
	.align		4
.L_1:
        /*000c*/ 	.byte	0x04, 0x11
        /*000e*/ 	.short	(.L_3 - .L_2)
	.align		4
.L_2:
        /*0010*/ 	.word	index@(matmul_kernel)
        /*0014*/ 	.word	0x00000108


	//----- nvinfo : EIATTR_MIN_STACK_SIZE
	.align		4
.L_3:
        /*0018*/ 	.byte	0x04, 0x12
        /*001a*/ 	.short	(.L_5 - .L_4)
	.align		4
.L_4:
        /*001c*/ 	.word	index@(matmul_kernel)
        /*0020*/ 	.word	0x00000108
.L_5:


//--------------------- .nv.compat                --------------------------
	.section	.nv.compat,"",@"SHT_CUDA_COMPAT_INFO"
	.align	4
        /*0000*/ 	.byte	0x02, 0x09, 0x01, 0x00, 0x02, 0x02, 0x04, 0x00, 0x02, 0x05, 0x05, 0x00, 0x03, 0x07, 0x01, 0x01
        /*0010*/ 	.byte	0x02, 0x03, 0x00, 0x00, 0x02, 0x06, 0x01, 0x00, 0x04, 0x0b, 0x08, 0x00, 0x00, 0x00, 0x00, 0x00
        /*0020*/ 	.byte	0x00, 0x00, 0x00, 0x00


//--------------------- .nv.info.matmul_kernel    --------------------------
	.section	.nv.info.matmul_kernel,"",@"SHT_CUDA_INFO"
	.sectionflags	@""
	.align	4


	//----- nvinfo : EIATTR_CUDA_API_VERSION
	.align		4
        /*0000*/ 	.byte	0x04, 0x37
        /*0002*/ 	.short	(.L_7 - .L_6)
.L_6:
        /*0004*/ 	.word	0x00000082


	//----- nvinfo : EIATTR_KPARAM_INFO
	.align		4
.L_7:
        /*0008*/ 	.byte	0x04, 0x17
        /*000a*/ 	.short	(.L_9 - .L_8)
.L_8:
        /*000c*/ 	.word	0x00000000
        /*0010*/ 	.short	0x000d
        /*0012*/ 	.short	0x0048
        /*0014*/ 	.byte	0x00, 0xf4, 0x21, 0x00


	//----- nvinfo : EIATTR_KPARAM_INFO
	.align		4
.L_9:
        /*0018*/ 	.byte	0x04, 0x17
        /*001a*/ 	.short	(.L_11 - .L_10)
.L_10:
        /*001c*/ 	.word	0x00000000
        /*0020*/ 	.short	0x000c
        /*0022*/ 	.short	0x0040
        /*0024*/ 	.byte	0x00, 0xf4, 0x21, 0x00


	//----- nvinfo : EIATTR_KPARAM_INFO
	.align		4
.L_11:
        /*0028*/ 	.byte	0x04, 0x17
        /*002a*/ 	.short	(.L_13 - .L_12)
.L_12:
        /*002c*/ 	.word	0x00000000
        /*0030*/ 	.short	0x000b
        /*0032*/ 	.short	0x0038
        /*0034*/ 	.byte	0x00, 0xf0, 0x11, 0x00


	//----- nvinfo : EIATTR_KPARAM_INFO
	.align		4
.L_13:
        /*0038*/ 	.byte	0x04, 0x17
        /*003a*/ 	.short	(.L_15 - .L_14)
.L_14:
        /*003c*/ 	.word	0x00000000
        /*0040*/ 	.short	0x000a
        /*0042*/ 	.short	0x0034
        /*0044*/ 	.byte	0x00, 0xf0, 0x11, 0x00


	//----- nvinfo : EIATTR_KPARAM_INFO
	.align		4
.L_15:
        /*0048*/ 	.byte	0x04, 0x17
        /*004a*/ 	.short	(.L_17 - .L_16)
.L_16:
        /*004c*/ 	.word	0x00000000
        /*0050*/ 	.short	0x0009
        /*0052*/ 	.short	0x0030
        /*0054*/ 	.byte	0x00, 0xf0, 0x11, 0x00


	//----- nvinfo : EIATTR_KPARAM_INFO
	.align		4
.L_17:
        /*0058*/ 	.byte	0x04, 0x17
        /*005a*/ 	.short	(.L_19 - .L_18)
.L_18:
        /*005c*/ 	.word	0x00000000
        /*0060*/ 	.short	0x0008
        /*0062*/ 	.short	0x002c
        /*0064*/ 	.byte	0x00, 0xf0, 0x11, 0x00


	//----- nvinfo : EIATTR_KPARAM_INFO
	.align		4
.L_19:
        /*0068*/ 	.byte	0x04, 0x17
        /*006a*/ 	.short	(.L_21 - .L_20)
.L_20:
        /*006c*/ 	.word	0x00000000
        /*0070*/ 	.short	0x0007
        /*0072*/ 	.short	0x0028
        /*0074*/ 	.byte	0x00, 0xf0, 0x11, 0x00


	//----- nvinfo : EIATTR_KPARAM_INFO
	.align		4
.L_21:
        /*0078*/ 	.byte	0x04, 0x17
        /*007a*/ 	.short	(.L_23 - .L_22)
.L_22:
        /*007c*/ 	.word	0x00000000
        /*0080*/ 	.short	0x0006
        /*0082*/ 	.short	0x0024
        /*0084*/ 	.byte	0x00, 0xf0, 0x11, 0x00


	//----- nvinfo : EIATTR_KPARAM_INFO
	.align		4
.L_23:
        /*0088*/ 	.byte	0x04, 0x17
        /*008a*/ 	.short	(.L_25 - .L_24)
.L_24:
        /*008c*/ 	.word	0x00000000
        /*0090*/ 	.short	0x0005
        /*0092*/ 	.short	0x0020
        /*0094*/ 	.byte	0x00, 0xf0, 0x11, 0x00


	//----- nvinfo : EIATTR_KPARAM_INFO
	.align		4
.L_25:
        /*0098*/ 	.byte	0x04, 0x17
        /*009a*/ 	.short	(.L_27 - .L_26)
.L_26:
        /*009c*/ 	.word	0x00000000
        /*00a0*/ 	.short	0x0004
        /*00a2*/ 	.short	0x001c
        /*00a4*/ 	.byte	0x00, 0xf0, 0x11, 0x00


	//----- nvinfo : EIATTR_KPARAM_INFO
	.align		4
.L_27:
        /*00a8*/ 	.byte	0x04, 0x17
        /*00aa*/ 	.short	(.L_29 - .L_28)
.L_28:
        /*00ac*/ 	.word	0x00000000
        /*00b0*/ 	.short	0x0003
        /*00b2*/ 	.short	0x0018
        /*00b4*/ 	.byte	0x00, 0xf0, 0x11, 0x00


	//----- nvinfo : EIATTR_KPARAM_INFO
	.align		4
.L_29:
        /*00b8*/ 	.byte	0x04, 0x17
        /*00ba*/ 	.short	(.L_31 - .L_30)
.L_30:
        /*00bc*/ 	.word	0x00000000
        /*00c0*/ 	.short	0x0002
        /*00c2*/ 	.short	0x0010
        /*00c4*/ 	.byte	0x00, 0xf4, 0x21, 0x00


	//----- nvinfo : EIATTR_KPARAM_INFO
	.align		4
.L_31:
        /*00c8*/ 	.byte	0x04, 0x17
        /*00ca*/ 	.short	(.L_33 - .L_32)
.L_32:
        /*00cc*/ 	.word	0x00000000
        /*00d0*/ 	.short	0x0001
        /*00d2*/ 	.short	0x0008
        /*00d4*/ 	.byte	0x00, 0xf4, 0x21, 0x00


	//----- nvinfo : EIATTR_KPARAM_INFO
	.align		4
.L_33:
        /*00d8*/ 	.byte	0x04, 0x17
        /*00da*/ 	.short	(.L_35 - .L_34)
.L_34:
        /*00dc*/ 	.word	0x00000000
        /*00e0*/ 	.short	0x0000
        /*00e2*/ 	.short	0x0000
        /*00e4*/ 	.byte	0x00, 0xf4, 0x21, 0x00


	//----- nvinfo : EIATTR_EXPLICIT_CLUSTER
	.align		4
.L_35:
        /*00e8*/ 	.byte	0x01, 0x3e
	.zero		2


	//----- nvinfo : EIATTR_CTA_PER_CLUSTER
	.align		4
        /*00ec*/ 	.byte	0x04, 0x3d
        /*00ee*/ 	.short	(.L_37 - .L_36)
.L_36:
        /*00f0*/ 	.word	0x00000002
        /*00f4*/ 	.word	0x00000001
        /*00f8*/ 	.word	0x00000001


	//----- nvinfo : EIATTR_SPARSE_MMA_MASK
	.align		4
.L_37:
        /*00fc*/ 	.byte	0x03, 0x50
        /*00fe*/ 	.short	0x0000


	//----- nvinfo : EIATTR_MAXREG_COUNT
	.align		4
        /*0100*/ 	.byte	0x03, 0x1b
        /*0102*/ 	.short	0x00ff


	//----- nvinfo : EIATTR_NUM_BARRIERS
	.align		4
        /*0104*/ 	.byte	0x02, 0x4c
        /*0106*/ 	.byte	0x01
	.zero		1


	//----- nvinfo : EIATTR_ANNOTATIONS
	.align		4
        /*0108*/ 	.byte	0x04, 0x55
        /*010a*/ 	.short	(.L_39 - .L_38)


	//   ....[0]....
.L_38:
        /*010c*/ 	.word	0x00000001
        /*0110*/ 	.byte	0x60, 0x09, 0x00, 0x00, 0x01, 0x00, 0x00, 0x00, 0x80, 0x09, 0x00, 0x00, 0x01, 0x00, 0x00, 0x00
        /* <DEDUP_REMOVED lines=98> */
        /*0740*/ 	.byte	0x00, 0x8e, 0x00, 0x00


	//----- nvinfo : EIATTR_MERCURY_ISA_VERSION
	.align		4
.L_39:
        /*0744*/ 	.byte	0x03, 0x5f
        /*0746*/ 	.short	0x0101


	//----- nvinfo : EIATTR_EXIT_INSTR_OFFSETS
	.align		4
        /*0748*/ 	.byte	0x04, 0x1c
        /*074a*/ 	.short	(.L_41 - .L_40)


	//   ....[0]....
.L_40:
        /*074c*/ 	.word	0x0000ef00


	//   ....[1]....
        /*0750*/ 	.word	0x0000ef20


	//----- nvinfo : EIATTR_REQNTID
	.align		4
.L_41:
        /*0754*/ 	.byte	0x04, 0x10
        /*0756*/ 	.short	(.L_43 - .L_42)
.L_42:
        /*0758*/ 	.word	0x00000080
        /*075c*/ 	.word	0x00000001
        /*0760*/ 	.word	0x00000001


	//----- nvinfo : EIATTR_CBANK_PARAM_SIZE
	.align		4
.L_43:
        /*0764*/ 	.byte	0x03, 0x19
        /*0766*/ 	.short	0x0050


	//----- nvinfo : EIATTR_PARAM_CBANK
	.align		4
        /*0768*/ 	.byte	0x04, 0x0a
        /*076a*/ 	.short	(.L_45 - .L_44)
	.align		4
.L_44:
        /*076c*/ 	.word	index@(.nv.constant0.matmul_kernel)
        /*0770*/ 	.short	0x0210
        /*0772*/ 	.short	0x0050


	//----- nvinfo : EIATTR_SW_WAR
	.align		4
.L_45:
        /*0774*/ 	.byte	0x04, 0x36
        /*0776*/ 	.short	(.L_47 - .L_46)
.L_46:
        /*0778*/ 	.word	0x00000008
.L_47:


//--------------------- .nv.callgraph             --------------------------
	.section	.nv.callgraph,"",@"SHT_CUDA_CALLGRAPH"
	.align	4
	.sectionentsize	8
	.align		4
        /*0000*/ 	.word	0x00000000
	.align		4
        /*0004*/ 	.word	0xffffffff
	.align		4
        /*0008*/ 	.word	0x00000000
	.align		4
        /*000c*/ 	.word	0xfffffffe
	.align		4
        /*0010*/ 	.word	0x00000000
	.align		4
        /*0014*/ 	.word	0xfffffffd
	.align		4
        /*0018*/ 	.word	0x00000000
	.align		4
        /*001c*/ 	.word	0xfffffffc


//--------------------- .text.matmul_kernel       --------------------------
	.section	.text.matmul_kernel,"ax",@progbits
	.align	128
        .global         matmul_kernel
        .type           matmul_kernel,@function
        .size           matmul_kernel,(.L_x_3 - matmul_kernel)
        .other          matmul_kernel,@"STO_CUDA_ENTRY STV_DEFAULT"
matmul_kernel:
.text.matmul_kernel:
[----:B------:R-:W0:Y:S08]  /*0000*/  LDC R1, c[0x0][0x28] ;  /* 0x00000a00ff017b82 */ /* 0x000e300000000800 */
[----:B------:R-:W1:Y:S01]  /*0010*/  LDC.64 R152, c[0x0][0x228] ;  /* 0x00008a00ff987b82 */ /* 0x000e620000000a00 */
[----:B0-----:R-:W-:Y:S01]  /*0020*/  VIADD R1, R1, 0xfffffef8 ;  /* 0xfffffef801017836 */ /* 0x001fe20000000000 */
[----:B------:R-:W-:Y:S01]  /*0030*/  UMOV UR5, 0x400 ;  /* 0x0000040000057882 */ /* 0x000fe20000000000 */
[----:B------:R-:W-:Y:S01]  /*0040*/  ULDC.64 UR10, c[0x0][0x208] ;  /* 0x00008200000a7ab9 */ /* 0x000fe20000000a00 */
[----:B------:R-:W-:-:S02]  /*0050*/  CS2R R24, SRZ ;  /* 0x0000000000187805 */ /* 0x000fc4000001ff00 */
[----:B------:R-:W-:Y:S02]  /*0060*/  CS2R R26, SRZ ;  /* 0x00000000001a7805 */ /* 0x000fe4000001ff00 */
[----:B------:R-:W-:Y:S02]  /*0070*/  CS2R R28, SRZ ;  /* 0x00000000001c7805 */ /* 0x000fe4000001ff00 */
[----:B------:R-:W-:Y:S01]  /*0080*/  CS2R R30, SRZ ;  /* 0x00000000001e7805 */ /* 0x000fe2000001ff00 */
[----:B------:R-:W0:Y:S01]  /*0090*/  S2UR UR4, SR_CTAID.X ;  /* 0x00000000000479c3 */ /* 0x000e220000002500 */
[----:B------:R-:W-:Y:S02]  /*00a0*/  CS2R R32, SRZ ;  /* 0x0000000000207805 */ /* 0x000fe4000001ff00 */
[----:B------:R-:W-:Y:S02]  /*00b0*/  CS2R R34, SRZ ;  /* 0x0000000000227805 */ /* 0x000fe4000001ff00 */
[----:B------:R-:W-:-:S02]  /*00c0*/  CS2R R36, SRZ ;  /* 0x0000000000247805 */ /* 0x000fc4000001ff00 */
[----:B------:R-:W-:Y:S02]  /*00d0*/  CS2R R38, SRZ ;  /* 0x0000000000267805 */ /* 0x000fe4000001ff00 */
[----:B------:R-:W-:Y:S02]  /*00e0*/  CS2R R40, SRZ ;  /* 0x0000000000287805 */ /* 0x000fe4000001ff00 */
[----:B------:R-:W-:Y:S02]  /*00f0*/  CS2R R42, SRZ ;  /* 0x00000000002a7805 */ /* 0x000fe4000001ff00 */
[----:B------:R-:W-:Y:S01]  /*0100*/  CS2R R44, SRZ ;  /* 0x00000000002c7805 */ /* 0x000fe2000001ff00 */
[----:B------:R-:W2:Y:S01]  /*0110*/  S2UR UR9, SR_CgaCtaId ;  /* 0x00000000000979c3 */ /* 0x000ea20000008800 */
[----:B------:R-:W-:Y:S02]  /*0120*/  CS2R R46, SRZ ;  /* 0x00000000002e7805 */ /* 0x000fe4000001ff00 */
[----:B------:R-:W-:-:S02]  /*0130*/  CS2R R48, SRZ ;  /* 0x0000000000307805 */ /* 0x000fc4000001ff00 */
[----:B------:R-:W-:Y:S02]  /*0140*/  CS2R R50, SRZ ;  /* 0x0000000000327805 */ /* 0x000fe4000001ff00 */
[----:B------:R-:W-:Y:S02]  /*0150*/  CS2R R52, SRZ ;  /* 0x0000000000347805 */ /* 0x000fe4000001ff00 */
[----:B------:R-:W-:Y:S02]  /*0160*/  CS2R R54, SRZ ;  /* 0x0000000000367805 */ /* 0x000fe4000001ff00 */
[----:B------:R-:W-:Y:S02]  /*0170*/  CS2R R56, SRZ ;  /* 0x0000000000387805 */ /* 0x000fe4000001ff00 */
[----:B------:R-:W-:Y:S01]  /*0180*/  CS2R R58, SRZ ;  /* 0x00000000003a7805 */ /* 0x000fe2000001ff00 */
[----:B-1----:R-:W-:Y:S01]  /*0190*/  VIADD R0, R153, 0x1ff ;  /* 0x000001ff99007836 */ /* 0x002fe20000000000 */
[----:B------:R-:W-:-:S02]  /*01a0*/  CS2R R60, SRZ ;  /* 0x00000000003c7805 */ /* 0x000fc4000001ff00 */
[----:B------:R-:W-:Y:S02]  /*01b0*/  CS2R R62, SRZ ;  /* 0x00000000003e7805 */ /* 0x000fe4000001ff00 */
[----:B------:R-:W-:Y:S02]  /*01c0*/  CS2R R64, SRZ ;  /* 0x0000000000407805 */ /* 0x000fe4000001ff00 */
[----:B------:R-:W-:Y:S02]  /*01d0*/  CS2R R66, SRZ ;  /* 0x0000000000427805 */ /* 0x000fe4000001ff00 */
[----:B------:R-:W-:Y:S02]  /*01e0*/  SHF.R.S32.HI R3, RZ, 0x1f, R0 ;  /* 0x0000001fff037819 */ /* 0x000fe40000011400 */
[----:B------:R-:W-:Y:S02]  /*01f0*/  CS2R R68, SRZ ;  /* 0x0000000000447805 */ /* 0x000fe4000001ff00 */
[----:B------:R-:W-:-:S02]  /*0200*/  CS2R R70, SRZ ;  /* 0x0000000000467805 */ /* 0x000fc4000001ff00 */
[----:B0-----:R-:W-:Y:S01]  /*0210*/  I2FP.F32.U32 R5, UR4 ;  /* 0x0000000400057c45 */ /* 0x001fe20008201000 */
[----:B------:R-:W-:Y:S01]  /*0220*/  ULDC UR4, c[0x0][0x150] ;  /* 0x0000540000047ab9 */ /* 0x000fe20000000800 */
[----:B------:R-:W-:Y:S02]  /*0230*/  LEA.HI R3, R3, R0, RZ, 0x9 ;  /* 0x0000000003037211 */ /* 0x000fe400078f48ff */
[----:B------:R-:W-:Y:S02]  /*0240*/  CS2R R72, SRZ ;  /* 0x0000000000487805 */ /* 0x000fe4000001ff00 */
[----:B------:R-:W-:Y:S01]  /*0250*/  CS2R R74, SRZ ;  /* 0x00000000004a7805 */ /* 0x000fe2000001ff00 */
[----:B------:R-:W-:Y:S01]  /*0260*/  FMUL R5, R5, UR4 ;  /* 0x0000000405057c20 */ /* 0x000fe20008400000 */
[----:B------:R-:W-:Y:S02]  /*0270*/  SHF.R.S32.HI R3, RZ, 0x9, R3 ;  /* 0x00000009ff037819 */ /* 0x000fe40000011403 */
[----:B------:R-:W-:Y:S01]  /*0280*/  CS2R R76, SRZ ;  /* 0x00000000004c7805 */ /* 0x000fe2000001ff00 */
[----:B--2---:R-:W-:Y:S01]  /*0290*/  USHF.L.U32 UR4, UR9, 0x8, URZ ;  /* 0x0000000809047899 */ /* 0x004fe2000800063f */
[----:B------:R-:W-:Y:S01]  /*02a0*/  CS2R R78, SRZ ;  /* 0x00000000004e7805 */ /* 0x000fe2000001ff00 */
[----:B------:R-:W-:Y:S01]  /*02b0*/  ULEA UR9, UR9, UR5, 0x18 ;  /* 0x0000000509097291 */ /* 0x000fe2000f8ec03f */
[----:B------:R-:W-:Y:S01]  /*02c0*/  IMAD.SHL.U32 R4, R3, 0x8, RZ ;  /* 0x0000000803047824 */ /* 0x000fe200078e00ff */
[----:B------:R-:W0:Y:S01]  /*02d0*/  F2I.U32.TRUNC.NTZ R5, R5 ;  /* 0x0000000500057305 */ /* 0x000e22000020f000 */
[----:B------:R-:W-:Y:S01]  /*02e0*/  ULOP3.LUT UR8, UR4, 0x100, URZ, 0xc0, !UPT ;  /* 0x0000010004087892 */ /* 0x000fe2000f8ec03f */
[----:B------:R-:W-:-:S02]  /*02f0*/  CS2R R80, SRZ ;  /* 0x0000000000507805 */ /* 0x000fc4000001ff00 */
[----:B------:R-:W-:Y:S02]  /*0300*/  CS2R R82, SRZ ;  /* 0x0000000000527805 */ /* 0x000fe4000001ff00 */
[----:B------:R-:W-:Y:S02]  /*0310*/  IABS R7, R4 ;  /* 0x0000000400077213 */ /* 0x000fe40000000000 */
[----:B------:R-:W-:Y:S02]  /*0320*/  CS2R R84, SRZ ;  /* 0x0000000000547805 */ /* 0x000fe4000001ff00 */
[----:B------:R-:W-:Y:S02]  /*0330*/  CS2R R86, SRZ ;  /* 0x0000000000567805 */ /* 0x000fe4000001ff00 */
[----:B------:R-:W-:Y:S01]  /*0340*/  CS2R R88, SRZ ;  /* 0x0000000000587805 */ /* 0x000fe2000001ff00 */
[----:B------:R-:W1:Y:S01]  /*0350*/  I2F.RP R0, R7 ;  /* 0x0000000700007306 */ /* 0x000e620000209400 */
[----:B------:R-:W-:-:S02]  /*0360*/  CS2R R90, SRZ ;  /* 0x00000000005a7805 */ /* 0x000fc4000001ff00 */
[----:B------:R-:W-:Y:S02]  /*0370*/  CS2R R92, SRZ ;  /* 0x00000000005c7805 */ /* 0x000fe4000001ff00 */
[----:B------:R-:W-:Y:S02]  /*0380*/  CS2R R94, SRZ ;  /* 0x00000000005e7805 */ /* 0x000fe4000001ff00 */
[----:B------:R-:W-:Y:S02]  /*0390*/  CS2R R96, SRZ ;  /* 0x0000000000607805 */ /* 0x000fe4000001ff00 */
[----:B------:R-:W-:Y:S02]  /*03a0*/  CS2R R98, SRZ ;  /* 0x0000000000627805 */ /* 0x000fe4000001ff00 */
[----:B------:R-:W-:Y:S02]  /*03b0*/  CS2R R100, SRZ ;  /* 0x0000000000647805 */ /* 0x000fe4000001ff00 */
[----:B0-----:R-:W-:-:S02]  /*03c0*/  IABS R11, R5 ;  /* 0x00000005000b7213 */ /* 0x001fc40000000000 */
[----:B------:R-:W-:Y:S02]  /*03d0*/  CS2R R102, SRZ ;  /* 0x0000000000667805 */ /* 0x000fe4000001ff00 */
[----:B------:R-:W-:Y:S02]  /*03e0*/  CS2R R104, SRZ ;  /* 0x0000000000687805 */ /* 0x000fe4000001ff00 */
[----:B------:R-:W-:Y:S02]  /*03f0*/  CS2R R106, SRZ ;  /* 0x00000000006a7805 */ /* 0x000fe4000001ff00 */
[----:B------:R-:W-:Y:S02]  /*0400*/  CS2R R108, SRZ ;  /* 0x00000000006c7805 */ /* 0x000fe4000001ff00 */
[----:B------:R-:W-:Y:S02]  /*0410*/  CS2R R110, SRZ ;  /* 0x00000000006e7805 */ /* 0x000fe4000001ff00 */
[----:B------:R-:W-:-:S02]  /*0420*/  CS2R R112, SRZ ;  /* 0x0000000000707805 */ /* 0x000fc4000001ff00 */
[----:B------:R-:W-:Y:S01]  /*0430*/  CS2R R114, SRZ ;  /* 0x0000000000727805 */ /* 0x000fe2000001ff00 */
[----:B-1----:R-:W0:Y:S01]  /*0440*/  MUFU.RCP R0, R0 ;  /* 0x0000000000007308 */ /* 0x002e220000001000 */
[----:B------:R-:W-:Y:S02]  /*0450*/  CS2R R116, SRZ ;  /* 0x0000000000747805 */ /* 0x000fe4000001ff00 */
[----:B------:R-:W-:Y:S02]  /*0460*/  CS2R R118, SRZ ;  /* 0x0000000000767805 */ /* 0x000fe4000001ff00 */
[----:B------:R-:W-:Y:S02]  /*0470*/  CS2R R120, SRZ ;  /* 0x0000000000787805 */ /* 0x000fe4000001ff00 */
[----:B------:R-:W-:Y:S02]  /*0480*/  CS2R R122, SRZ ;  /* 0x00000000007a7805 */ /* 0x000fe4000001ff00 */
[----:B------:R-:W-:-:S02]  /*0490*/  CS2R R124, SRZ ;  /* 0x00000000007c7805 */ /* 0x000fc4000001ff00 */
[----:B------:R-:W-:Y:S02]  /*04a0*/  CS2R R126, SRZ ;  /* 0x00000000007e7805 */ /* 0x000fe4000001ff00 */
        /* <DEDUP_REMOVED lines=9> */
[----:B------:R-:W-:Y:S01]  /*0540*/  CS2R R146, SRZ ;  /* 0x0000000000927805 */ /* 0x000fe2000001ff00 */
[----:B0-----:R-:W-:Y:S01]  /*0550*/  VIADD R2, R0, 0xffffffe ;  /* 0x0ffffffe00027836 */ /* 0x001fe20000000000 */
[----:B------:R-:W-:-:S02]  /*0560*/  IABS R0, R4 ;  /* 0x0000000400007213 */ /* 0x000fc40000000000 */
[----:B------:R-:W-:Y:S02]  /*0570*/  CS2R R148, SRZ ;  /* 0x0000000000947805 */ /* 0x000fe4000001ff00 */
[----:B------:R-:W-:Y:S01]  /*0580*/  CS2R R150, SRZ ;  /* 0x0000000000967805 */ /* 0x000fe2000001ff00 */
[----:B------:R0:W1:Y:S01]  /*0590*/  F2I.FTZ.U32.TRUNC.NTZ R3, R2 ;  /* 0x0000000200037305 */ /* 0x000062000021f000 */
[----:B------:R-:W-:Y:S02]  /*05a0*/  IMAD.MOV R0, RZ, RZ, -R0 ;  /* 0x000000ffff007224 */ /* 0x000fe400078e0a00 */
[----:B0-----:R-:W-:Y:S02]  /*05b0*/  IMAD.MOV.U32 R2, RZ, RZ, RZ ;  /* 0x000000ffff027224 */ /* 0x001fe400078e00ff */
[----:B-1----:R-:W-:-:S04]  /*05c0*/  IMAD.MOV R6, RZ, RZ, -R3 ;  /* 0x000000ffff067224 */ /* 0x002fc800078e0a03 */
[----:B------:R-:W-:-:S04]  /*05d0*/  IMAD R9, R6, R7, RZ ;  /* 0x0000000706097224 */ /* 0x000fc800078e02ff */
[----:B------:R-:W-:-:S06]  /*05e0*/  IMAD.HI.U32 R2, R3, R9, R2 ;  /* 0x0000000903027227 */ /* 0x000fcc00078e0002 */
[----:B------:R-:W-:-:S04]  /*05f0*/  IMAD.HI.U32 R2, R2, R11, RZ ;  /* 0x0000000b02027227 */ /* 0x000fc800078e00ff */
[----:B------:R-:W-:-:S05]  /*0600*/  IMAD R0, R2, R0, R11 ;  /* 0x0000000002007224 */ /* 0x000fca00078e020b */
[----:B------:R-:W-:-:S13]  /*0610*/  ISETP.GT.U32.AND P1, PT, R7, R0, PT ;  /* 0x000000000700720c */ /* 0x000fda0003f24070 */
[----:B------:R-:W-:Y:S02]  /*0620*/  @!P1 IMAD.IADD R0, R0, 0x1, -R7 ;  /* 0x0000000100009824 */ /* 0x000fe400078e0a07 */
[----:B------:R-:W-:Y:S01]  /*0630*/  @!P1 VIADD R2, R2, 0x1 ;  /* 0x0000000102029836 */ /* 0x000fe20000000000 */
[----:B------:R-:W-:Y:S02]  /*0640*/  ISETP.NE.AND P1, PT, R4, RZ, PT ;  /* 0x000000ff0400720c */ /* 0x000fe40003f25270 */
[----:B------:R-:W-:Y:S02]  /*0650*/  ISETP.GE.U32.AND P0, PT, R0, R7, PT ;  /* 0x000000070000720c */ /* 0x000fe40003f06070 */
[----:B------:R-:W-:-:S04]  /*0660*/  LOP3.LUT R0, R5, R4, RZ, 0x3c, !PT ;  /* 0x0000000405007212 */ /* 0x000fc800078e3cff */
[----:B------:R-:W-:Y:S01]  /*0670*/  ISETP.GE.AND P2, PT, R0, RZ, PT ;  /* 0x000000ff0000720c */ /* 0x000fe20003f46270 */
[----:B------:R-:W-:-:S05]  /*0680*/  VIADD R0, R152, 0x3f ;  /* 0x0000003f98007836 */ /* 0x000fca0000000000 */
[----:B------:R-:W-:Y:S01]  /*0690*/  SHF.R.S32.HI R3, RZ, 0x1f, R0 ;  /* 0x0000001fff037819 */ /* 0x000fe20000011400 */
[----:B------:R-:W-:-:S03]  /*06a0*/  @P0 VIADD R2, R2, 0x1 ;  /* 0x0000000102020836 */ /* 0x000fc60000000000 */
[----:B------:R-:W-:-:S03]  /*06b0*/  LEA.HI R3, R3, R0, RZ, 0x6 ;  /* 0x0000000003037211 */ /* 0x000fc600078f30ff */
[----:B------:R-:W-:Y:S01]  /*06c0*/  @!P2 IMAD.MOV R2, RZ, RZ, -R2 ;  /* 0x000000ffff02a224 */ /* 0x000fe200078e0a02 */
[----:B------:R-:W-:-:S05]  /*06d0*/  @!P1 LOP3.LUT R2, RZ, R4, RZ, 0x33, !PT ;  /* 0x00000004ff029212 */ /* 0x000fca00078e33ff */
[----:B------:R-:W-:Y:S02]  /*06e0*/  IMAD.SHL.U32 R6, R2, 0x8, RZ ;  /* 0x0000000802067824 */ /* 0x000fe400078e00ff */
[----:B------:R-:W-:-:S03]  /*06f0*/  IMAD.MOV R2, RZ, RZ, -R2 ;  /* 0x000000ffff027224 */ /* 0x000fc600078e0a02 */
[----:B------:R-:W-:Y:S01]  /*0700*/  LEA.HI.SX32 R3, R3, -R6, 0x1a ;  /* 0x8000000603037211 */ /* 0x000fe200078fd2ff */
[----:B------:R-:W-:-:S03]  /*0710*/  IMAD R4, R4, R2, R5 ;  /* 0x0000000204047224 */ /* 0x000fc600078e0205 */
[----:B------:R-:W-:Y:S02]  /*0720*/  VIMNMX R11, R3, 0x8, PT ;  /* 0x00000008030b7848 */ /* 0x000fe40003fe0100 */
[----:B------:R-:W-:Y:S02]  /*0730*/  IABS R9, R4 ;  /* 0x0000000400097213 */ /* 0x000fe40000000000 */
[----:B------:R-:W-:-:S04]  /*0740*/  IABS R7, R11 ;  /* 0x0000000b00077213 */ /* 0x000fc80000000000 */
[----:B------:R-:W0:Y:S08]  /*0750*/  I2F.RP R0, R7 ;  /* 0x0000000700007306 */ /* 0x000e300000209400 */
[----:B0-----:R-:W0:Y:S02]  /*0760*/  MUFU.RCP R0, R0 ;  /* 0x0000000000007308 */ /* 0x001e240000001000 */
[----:B0-----:R-:W-:-:S06]  /*0770*/  VIADD R3, R0, 0xffffffe ;  /* 0x0ffffffe00037836 */ /* 0x001fcc0000000000 */
[----:B------:R-:W0:Y:S02]  /*0780*/  F2I.FTZ.U32.TRUNC.NTZ R3, R3 ;  /* 0x0000000300037305 */ /* 0x000e24000021f000 */
[----:B0-----:R-:W-:-:S04]  /*0790*/  IMAD.MOV R8, RZ, RZ, -R3 ;  /* 0x000000ffff087224 */ /* 0x001fc800078e0a03 */
[----:B------:R-:W-:Y:S01]  /*07a0*/  IMAD.MOV.U32 R2, RZ, RZ, R8 ;  /* 0x000000ffff027224 */ /* 0x000fe200078e0008 */
[----:B------:R-:W-:-:S03]  /*07b0*/  IABS R8, R11 ;  /* 0x0000000b00087213 */ /* 0x000fc60000000000 */
[----:B------:R-:W-:Y:S02]  /*07c0*/  IMAD R5, R2, R7, RZ ;  /* 0x0000000702057224 */ /* 0x000fe400078e02ff */
[----:B------:R-:W-:Y:S02]  /*07d0*/  IMAD.MOV.U32 R2, RZ, RZ, RZ ;  /* 0x000000ffff027224 */ /* 0x000fe400078e00ff */
[----:B------:R-:W-:Y:S02]  /*07e0*/  IMAD.MOV R0, RZ, RZ, -R8 ;  /* 0x000000ffff007224 */ /* 0x000fe400078e0a08 */
[----:B------:R-:W-:Y:S02]  /*07f0*/  IMAD.HI.U32 R2, R3, R5, R2 ;  /* 0x0000000503027227 */ /* 0x000fe400078e0002 */
[----:B------:R-:W0:Y:S04]  /*0800*/  S2R R5, SR_TID.X ;  /* 0x0000000000057919 */ /* 0x000e280000002100 */
[----:B------:R-:W-:-:S04]  /*0810*/  IMAD.HI.U32 R2, R2, R9, RZ ;  /* 0x0000000902027227 */ /* 0x000fc800078e00ff */
[----:B------:R-:W-:-:S05]  /*0820*/  IMAD R0, R2, R0, R9 ;  /* 0x0000000002007224 */ /* 0x000fca00078e0209 */
[----:B------:R-:W-:-:S13]  /*0830*/  ISETP.GT.U32.AND P1, PT, R7, R0, PT ;  /* 0x000000000700720c */ /* 0x000fda0003f24070 */
[----:B------:R-:W-:Y:S02]  /*0840*/  @!P1 IMAD.IADD R0, R0, 0x1, -R7 ;  /* 0x0000000100009824 */ /* 0x000fe400078e0a07 */
[----:B------:R-:W-:Y:S01]  /*0850*/  @!P1 VIADD R2, R2, 0x1 ;  /* 0x0000000102029836 */ /* 0x000fe20000000000 */
[----:B------:R-:W-:Y:S02]  /*0860*/  ISETP.NE.AND P1, PT, R11, RZ, PT ;  /* 0x000000ff0b00720c */ /* 0x000fe40003f25270 */
[----:B------:R-:W-:Y:S02]  /*0870*/  ISETP.GE.U32.AND P0, PT, R0, R7, PT ;  /* 0x000000070000720c */ /* 0x000fe40003f06070 */
[----:B------:R-:W-:Y:S02]  /*0880*/  LOP3.LUT R0, R4, R11, RZ, 0x3c, !PT ;  /* 0x0000000b04007212 */ /* 0x000fe400078e3cff */
[----:B0-----:R-:W-:Y:S02]  /*0890*/  LOP3.LUT R3, R5, 0x3f, RZ, 0xc0, !PT ;  /* 0x0000003f05037812 */ /* 0x001fe400078ec0ff */
[----:B------:R-:W-:-:S02]  /*08a0*/  ISETP.GE.AND P2, PT, R0, RZ, PT ;  /* 0x000000ff0000720c */ /* 0x000fc40003f46270 */
[----:B------:R-:W-:-:S05]  /*08b0*/  LOP3.LUT R203, R5, 0x7f, RZ, 0xc0, !PT ;  /* 0x0000007f05cb7812 */ /* 0x000fca00078ec0ff */
[----:B------:R-:W-:-:S06]  /*08c0*/  @P0 VIADD R2, R2, 0x1 ;  /* 0x0000000102020836 */ /* 0x000fcc0000000000 */
[----:B------:R-:W-:Y:S01]  /*08d0*/  @!P2 IMAD.MOV R2, RZ, RZ, -R2 ;  /* 0x000000ffff02a224 */ /* 0x000fe200078e0a02 */
[----:B------:R-:W-:-:S05]  /*08e0*/  @!P1 LOP3.LUT R2, RZ, R11, RZ, 0x33, !PT ;  /* 0x0000000bff029212 */ /* 0x000fca00078e33ff */
[----:B------:R-:W-:Y:S02]  /*08f0*/  IMAD.MOV R0, RZ, RZ, -R2 ;  /* 0x000000ffff007224 */ /* 0x000fe400078e0a02 */
[----:B------:R-:W-:Y:S02]  /*0900*/  IMAD.SHL.U32 R12, R2, 0x200, RZ ;  /* 0x00000200020c7824 */ /* 0x000fe400078e00ff */
[----:B------:R-:W-:-:S04]  /*0910*/  IMAD R0, R11, R0, R4 ;  /* 0x000000000b007224 */ /* 0x000fc800078e0204 */
[----:B------:R-:W-:-:S04]  /*0920*/  IMAD.IADD R0, R6, 0x1, R0 ;  /* 0x0000000106007824 */ /* 0x000fc800078e0200 */
[----:B------:R-:W-:Y:S01]  /*0930*/  IMAD R19, R0, 0x40, R3 ;  /* 0x0000004000137824 */ /* 0x000fe200078e0203 */
[----:B------:R-:W-:Y:S01]  /*0940*/  SHF.R.U32.HI R3, RZ, 0x6, R5 ;  /* 0x00000006ff037819 */ /* 0x000fe20000011605 */
[----:B------:R-:W0:Y:S03]  /*0950*/  LDC R0, c[0x0][0x230] ;  /* 0x00008c00ff007b82 */ /* 0x000e260000000800 */
[----:B------:R1:W-:Y:S01]  /*0960*/  STL [R1+0x94], R19 ;  /* 0x0000941301007387 */ /* 0x0003e20000100800 */
[----:B------:R-:W-:-:S03]  /*0970*/  SGXT.U32 R187, R3, 0x1 ;  /* 0x0000000103bb781a */ /* 0x000fc60000000000 */
[----:B------:R1:W-:Y:S01]  /*0980*/  STL [R1+0xcc], R12 ;  /* 0x0000cc0c01007387 */ /* 0x0003e20000100800 */
[----:B0-----:R-:W-:-:S05]  /*0990*/  VIADD R0, R0, 0x1f ;  /* 0x0000001f00007836 */ /* 0x001fca0000000000 */
[----:B------:R-:W-:-:S13]  /*09a0*/  ISETP.GE.AND P0, PT, R0, 0x20, PT ;  /* 0x000000200000780c */ /* 0x000fda0003f06270 */
[----:B-1----:R-:W-:Y:S05]  /*09b0*/  @!P0 BRA `(.L_x_0) ;  /* 0x0000008000fc8947 */ /* 0x002fea0003800000 */
[----:B------:R-:W-:Y:S01]  /*09c0*/  IABS R14, R152 ;  /* 0x00000098000e7213 */ /* 0x000fe20000000000 */
[----:B------:R-:W-:Y:S01]  /*09d0*/  ULDC UR4, c[0x0][0x240] ;  /* 0x0000900000047ab9 */ /* 0x000fe20000000800 */
[----:B------:R-:W-:Y:S01]  /*09e0*/  IABS R3, R153 ;  /* 0x0000009900037213 */ /* 0x000fe20000000000 */
[----:B------:R-:W-:Y:S01]  /*09f0*/  ULDC.64 UR14, c[0x0][0x218] ;  /* 0x00008600000e7ab9 */ /* 0x000fe20000000a00 */
[----:B------:R-:W0:Y:S01]  /*0a00*/  I2F.RP R4, R14 ;  /* 0x0000000e00047306 */ /* 0x000e220000209400 */
[----:B------:R-:W-:Y:S01]  /*0a10*/  IABS R10, R19 ;  /* 0x00000013000a7213 */ /* 0x000fe20000000000 */
[----:B------:R-:W-:Y:S01]  /*0a20*/  ULDC UR6, c[0x0][0x234] ;  /* 0x00008d0000067ab9 */ /* 0x000fe20000000800 */
[----:B------:R-:W-:Y:S01]  /*0a30*/  ULDC.64 UR12, c[0x0][0x210] ;  /* 0x00008400000c7ab9 */ /* 0x000fe20000000a00 */
[C---:B------:R-:W-:Y:S01]  /*0a40*/  LOP3.LUT R200, R187.reuse, 0x1c, RZ, 0xfc, !PT ;  /* 0x0000001cbbc87812 */ /* 0x040fe200078efcff */
[----:B------:R-:W-:Y:S01]  /*0a50*/  ULDC UR5, c[0x0][0x23c] ;  /* 0x00008f0000057ab9 */ /* 0x000fe20000000800 */
[----:B------:R-:W-:-:S02]  /*0a60*/  LOP3.LUT R199, R187, 0x1a, RZ, 0xfc, !PT ;  /* 0x0000001abbc77812 */ /* 0x000fc400078efcff */
[----:B------:R-:W-:Y:S01]  /*0a70*/  CS2R R100, SRZ ;  /* 0x0000000000647805 */ /* 0x000fe2000001ff00 */
[----:B------:R-:W1:Y:S01]  /*0a80*/  I2F.RP R2, R3 ;  /* 0x0000000300027306 */ /* 0x000e620000209400 */
[C---:B------:R-:W-:Y:S02]  /*0a90*/  LOP3.LUT R198, R187.reuse, 0x18, RZ, 0xfc, !PT ;  /* 0x00000018bbc67812 */ /* 0x040fe400078efcff */
[----:B------:R-:W-:Y:S02]  /*0aa0*/  CS2R R102, SRZ ;  /* 0x0000000000667805 */ /* 0x000fe4000001ff00 */
[C---:B------:R-:W-:Y:S02]  /*0ab0*/  LOP3.LUT R197, R187.reuse, 0x16, RZ, 0xfc, !PT ;  /* 0x00000016bbc57812 */ /* 0x040fe400078efcff */
[----:B------:R-:W-:Y:S02]  /*0ac0*/  CS2R R104, SRZ ;  /* 0x0000000000687805 */ /* 0x000fe4000001ff00 */
[----:B------:R-:W-:-:S02]  /*0ad0*/  LOP3.LUT R196, R187, 0x14, RZ, 0xfc, !PT ;  /* 0x00000014bbc47812 */ /* 0x000fc400078efcff */
[----:B------:R-:W-:Y:S02]  /*0ae0*/  CS2R R106, SRZ ;  /* 0x00000000006a7805 */ /* 0x000fe4000001ff00 */
[C---:B------:R-:W-:Y:S01]  /*0af0*/  LOP3.LUT R195, R187.reuse, 0x12, RZ, 0xfc, !PT ;  /* 0x00000012bbc37812 */ /* 0x040fe200078efcff */
[----:B0-----:R-:W0:Y:S01]  /*0b00*/  MUFU.RCP R4, R4 ;  /* 0x0000000400047308 */ /* 0x001e220000001000 */
[C---:B------:R-:W-:Y:S02]  /*0b10*/  LOP3.LUT R194, R187.reuse, 0x10, RZ, 0xfc, !PT ;  /* 0x00000010bbc27812 */ /* 0x040fe400078efcff */
[----:B------:R-:W-:Y:S02]  /*0b20*/  CS2R R108, SRZ ;  /* 0x00000000006c7805 */ /* 0x000fe4000001ff00 */
[----:B------:R-:W-:Y:S02]  /*0b30*/  LOP3.LUT R193, R187, 0xc, RZ, 0xfc, !PT ;  /* 0x0000000cbbc17812 */ /* 0x000fe400078efcff */
[----:B------:R-:W-:-:S02]  /*0b40*/  CS2R R110, SRZ ;  /* 0x00000000006e7805 */ /* 0x000fc4000001ff00 */
[----:B------:R-:W-:Y:S02]  /*0b50*/  LOP3.LUT R192, R187, 0xa, RZ, 0xfc, !PT ;  /* 0x0000000abbc07812 */ /* 0x000fe400078efcff */
[----:B------:R-:W-:Y:S02]  /*0b60*/  CS2R R112, SRZ ;  /* 0x0000000000707805 */ /* 0x000fe4000001ff00 */
[----:B------:R-:W-:Y:S01]  /*0b70*/  LEA.HI R202, R5, 0x1e, RZ, 0x1a ;  /* 0x0000001e05ca7811 */ /* 0x000fe200078fd0ff */
[----:B-1----:R-:W1:Y:S01]  /*0b80*/  MUFU.RCP R2, R2 ;  /* 0x0000000200027308 */ /* 0x002e620000001000 */
[----:B------:R-:W-:Y:S02]  /*0b90*/  LOP3.LUT R191, R187, 0x8, RZ, 0xfc, !PT ;  /* 0x00000008bbbf7812 */ /* 0x000fe400078efcff */
[----:B------:R-:W-:Y:S02]  /*0ba0*/  CS2R R114, SRZ ;  /* 0x0000000000727805 */ /* 0x000fe4000001ff00 */
[----:B------:R-:W-:-:S02]  /*0bb0*/  LEA.HI R201, R5, 0xe, RZ, 0x1a ;  /* 0x0000000e05c97811 */ /* 0x000fc400078fd0ff */
[----:B------:R-:W-:Y:S02]  /*0bc0*/  CS2R R116, SRZ ;  /* 0x0000000000747805 */ /* 0x000fe4000001ff00 */
[----:B------:R-:W-:Y:S02]  /*0bd0*/  LOP3.LUT R190, R187, 0x6, RZ, 0xfc, !PT ;  /* 0x00000006bbbe7812 */ /* 0x000fe400078efcff */
[----:B------:R-:W-:Y:S02]  /*0be0*/  CS2R R118, SRZ ;  /* 0x0000000000767805 */ /* 0x000fe4000001ff00 */
[----:B------:R-:W-:Y:S02]  /*0bf0*/  CS2R R120, SRZ ;  /* 0x0000000000787805 */ /* 0x000fe4000001ff00 */
[----:B------:R-:W-:Y:S01]  /*0c00*/  CS2R R122, SRZ ;  /* 0x00000000007a7805 */ /* 0x000fe2000001ff00 */
[----:B0-----:R-:W-:Y:S01]  /*0c10*/  VIADD R8, R4, 0xffffffe ;  /* 0x0ffffffe04087836 */ /* 0x001fe20000000000 */
[----:B------:R-:W-:-:S02]  /*0c20*/  SHF.R.U32.HI R4, RZ, 0x5, R5 ;  /* 0x00000005ff047819 */ /* 0x000fc40000011605 */
[----:B------:R-:W-:Y:S02]  /*0c30*/  CS2R R124, SRZ ;  /* 0x00000000007c7805 */ /* 0x000fe4000001ff00 */
[----:B------:R-:W-:Y:S01]  /*0c40*/  CS2R R126, SRZ ;  /* 0x00000000007e7805 */ /* 0x000fe2000001ff00 */
[----:B------:R0:W2:Y:S01]  /*0c50*/  F2I.FTZ.U32.TRUNC.NTZ R9, R8 ;  /* 0x0000000800097305 */ /* 0x0000a2000021f000 */
[----:B------:R-:W-:Y:S02]  /*0c60*/  SGXT.U32 R4, R4, 0x2 ;  /* 0x000000020404781a */ /* 0x000fe40000000000 */
[----:B------:R-:W-:Y:S02]  /*0c70*/  CS2R R128, SRZ ;  /* 0x0000000000807805 */ /* 0x000fe4000001ff00 */
[----:B------:R-:W-:Y:S01]  /*0c80*/  CS2R R130, SRZ ;  /* 0x0000000000827805 */ /* 0x000fe2000001ff00 */
[----:B-1----:R-:W-:Y:S01]  /*0c90*/  VIADD R6, R2, 0xffffffe ;  /* 0x0ffffffe02067836 */ /* 0x002fe20000000000 */
[----:B------:R-:W-:-:S02]  /*0ca0*/  LOP3.LUT R4, R12, UR8, R4, 0xfe, !PT ;  /* 0x000000080c047c12 */ /* 0x000fc4000f8efe04 */
[----:B------:R-:W-:Y:S02]  /*0cb0*/  CS2R R132, SRZ ;  /* 0x0000000000847805 */ /* 0x000fe4000001ff00 */
[----:B------:R-:W-:Y:S01]  /*0cc0*/  CS2R R134, SRZ ;  /* 0x0000000000867805 */ /* 0x000fe2000001ff00 */
[----:B------:R1:W3:Y:S01]  /*0cd0*/  F2I.FTZ.U32.TRUNC.NTZ R7, R6 ;  /* 0x0000000600077305 */ /* 0x0002e2000021f000 */
[----:B0-----:R-:W-:Y:S01]  /*0ce0*/  IMAD.MOV.U32 R8, RZ, RZ, RZ ;  /* 0x000000ffff087224 */ /* 0x001fe200078e00ff */
[C---:B------:R-:W-:Y:S02]  /*0cf0*/  LOP3.LUT R13, R4.reuse, 0xfc, RZ, 0xfc, !PT ;  /* 0x000000fc040d7812 */ /* 0x040fe400078efcff */
[----:B------:R-:W-:Y:S02]  /*0d00*/  CS2R R136, SRZ ;  /* 0x0000000000887805 */ /* 0x000fe4000001ff00 */
[----:B------:R-:W-:Y:S02]  /*0d10*/  LOP3.LUT R15, R4, 0xf8, RZ, 0xfc, !PT ;  /* 0x000000f8040f7812 */ /* 0x000fe400078efcff */
[----:B------:R-:W-:-:S02]  /*0d20*/  CS2R R138, SRZ ;  /* 0x00000000008a7805 */ /* 0x000fc4000001ff00 */
[C---:B------:R-:W-:Y:S01]  /*0d30*/  LOP3.LUT R16, R4.reuse, 0xf4, RZ, 0xfc, !PT ;  /* 0x000000f404107812 */ /* 0x040fe200078efcff */
[--C-:B--2---:R-:W-:Y:S01]  /*0d40*/  IMAD.MOV R11, RZ, RZ, -R9.reuse ;  /* 0x000000ffff0b7224 */ /* 0x104fe200078e0a09 */
[C---:B------:R-:W-:Y:S01]  /*0d50*/  LOP3.LUT R17, R4.reuse, 0xf0, RZ, 0xfc, !PT ;  /* 0x000000f004117812 */ /* 0x040fe200078efcff */
[----:B-1----:R-:W-:Y:S01]  /*0d60*/  IMAD.MOV.U32 R6, RZ, RZ, RZ ;  /* 0x000000ffff067224 */ /* 0x002fe200078e00ff */
[C---:B------:R-:W-:Y:S01]  /*0d70*/  LOP3.LUT R18, R4.reuse, 0xec, RZ, 0xfc, !PT ;  /* 0x000000ec04127812 */ /* 0x040fe200078efcff */
[----:B------:R-:W-:Y:S01]  /*0d80*/  IMAD R11, R11, R14, RZ ;  /* 0x0000000e0b0b7224 */ /* 0x000fe200078e02ff */
[----:B------:R-:W-:Y:S02]  /*0d90*/  ISETP.GE.AND P4, PT, R13, RZ, PT ;  /* 0x000000ff0d00720c */ /* 0x000fe40003f86270 */
[----:B------:R-:W-:Y:S02]  /*0da0*/  CS2R R140, SRZ ;  /* 0x00000000008c7805 */ /* 0x000fe4000001ff00 */
[----:B------:R-:W-:Y:S01]  /*0db0*/  LOP3.LUT R21, R4, 0xe8, RZ, 0xfc, !PT ;  /* 0x000000e804157812 */ /* 0x000fe200078efcff */
[----:B------:R-:W-:Y:S01]  /*0dc0*/  IMAD.HI.U32 R9, R9, R11, R8 ;  /* 0x0000000b09097227 */ /* 0x000fe200078e0008 */
[----:B------:R-:W-:-:S02]  /*0dd0*/  IABS R8, R13 ;  /* 0x0000000d00087213 */ /* 0x000fc40000000000 */
[----:B------:R-:W-:Y:S02]  /*0de0*/  CS2R R142, SRZ ;  /* 0x00000000008e7805 */ /* 0x000fe4000001ff00 */
[----:B------:R-:W-:Y:S01]  /*0df0*/  IABS R13, R18 ;  /* 0x00000012000d7213 */ /* 0x000fe20000000000 */
[----:B------:R-:W-:Y:S01]  /*0e00*/  IMAD.MOV.U32 R11, RZ, RZ, R10 ;  /* 0x000000ffff0b7224 */ /* 0x000fe200078e000a */
[----:B------:R-:W-:Y:S01]  /*0e10*/  IABS R10, R15 ;  /* 0x0000000f000a7213 */ /* 0x000fe20000000000 */
[----:B---3--:R-:W-:Y:S01]  /*0e20*/  IMAD.MOV R2, RZ, RZ, -R7 ;  /* 0x000000ffff027224 */ /* 0x008fe200078e0a07 */
[C---:B------:R-:W-:Y:S01]  /*0e30*/  LOP3.LUT R24, R4.reuse, 0xdc, RZ, 0xfc, !PT ;  /* 0x000000dc04187812 */ /* 0x040fe200078efcff */
[----:B------:R-:W-:Y:S01]  /*0e40*/  IMAD.HI.U32 R9, R9, R11, RZ ;  /* 0x0000000b09097227 */ /* 0x000fe200078e00ff */
[----:B------:R-:W-:Y:S02]  /*0e50*/  LOP3.LUT R22, R4, 0xe4, RZ, 0xfc, !PT ;  /* 0x000000e404167812 */ /* 0x000fe400078efcff */
[----:B------:R-:W-:-:S02]  /*0e60*/  CS2R R144, SRZ ;  /* 0x0000000000907805 */ /* 0x000fc4000001ff00 */
[C---:B------:R-:W-:Y:S01]  /*0e70*/  LOP3.LUT R23, R4.reuse, 0xe0, RZ, 0xfc, !PT ;  /* 0x000000e004177812 */ /* 0x040fe200078efcff */
[----:B------:R-:W-:Y:S01]  /*0e80*/  IMAD.MOV R9, RZ, RZ, -R9 ;  /* 0x000000ffff097224 */ /* 0x000fe200078e0a09 */
[C---:B------:R-:W-:Y:S02]  /*0e90*/  LOP3.LUT R25, R4.reuse, 0xd8, RZ, 0xfc, !PT ;  /* 0x000000d804197812 */ /* 0x040fe400078efcff */
[----:B------:R-:W-:Y:S02]  /*0ea0*/  CS2R R146, SRZ ;  /* 0x0000000000927805 */ /* 0x000fe4000001ff00 */
[----:B------:R-:W-:Y:S01]  /*0eb0*/  LOP3.LUT R26, R4, 0xc4, RZ, 0xfc, !PT ;  /* 0x000000c4041a7812 */ /* 0x000fe200078efcff */
[----:B------:R-:W-:Y:S01]  /*0ec0*/  IMAD R11, R14, R9, R11 ;  /* 0x000000090e0b7224 */ /* 0x000fe200078e020b */
[----:B------:R-:W-:Y:S01]  /*0ed0*/  LOP3.LUT R30, R4, 0xbc, RZ, 0xfc, !PT ;  /* 0x000000bc041e7812 */ /* 0x000fe200078efcff */
[----:B------:R-:W-:Y:S01]  /*0ee0*/  IMAD R9, R2, R3, RZ ;  /* 0x0000000302097224 */ /* 0x000fe200078e02ff */
[----:B------:R-:W-:-:S02]  /*0ef0*/  LOP3.LUT R32, R4, 0xb4, RZ, 0xfc, !PT ;  /* 0x000000b404207812 */ /* 0x000fc400078efcff */
[----:B------:R-:W-:Y:S02]  /*0f00*/  CS2R R148, SRZ ;  /* 0x0000000000947805 */ /* 0x000fe4000001ff00 */
[----:B------:R-:W-:Y:S01]  /*0f10*/  ISETP.GT.U32.AND P0, PT, R14, R11, PT ;  /* 0x0000000b0e00720c */ /* 0x000fe20003f04070 */
[----:B------:R-:W-:Y:S01]  /*0f20*/  IMAD.HI.U32 R2, R7, R9, R6 ;  /* 0x0000000907027227 */ /* 0x000fe200078e0006 */
[----:B------:R-:W-:Y:S02]  /*0f30*/  IABS R9, R16 ;  /* 0x0000001000097213 */ /* 0x000fe40000000000 */
[----:B------:R-:W-:Y:S02]  /*0f40*/  CS2R R150, SRZ ;  /* 0x0000000000967805 */ /* 0x000fe4000001ff00 */
[----:B------:R-:W-:Y:S02]  /*0f50*/  LOP3.LUT R31, R4, 0xb8, RZ, 0xfc, !PT ;  /* 0x000000b8041f7812 */ /* 0x000fe400078efcff */
[----:B------:R-:W-:Y:S01]  /*0f60*/  IABS R29, R32 ;  /* 0x00000020001d7213 */ /* 0x000fe20000000000 */
[----:B------:R-:W-:Y:S01]  /*0f70*/  IMAD.HI.U32 R6, R2, R8, RZ ;  /* 0x0000000802067227 */ /* 0x000fe200078e00ff */
[----:B------:R-:W-:-:S02]  /*0f80*/  IABS R27, R31 ;  /* 0x0000001f001b7213 */ /* 0x000fc40000000000 */
[C---:B------:R-:W-:Y:S01]  /*0f90*/  LOP3.LUT R33, R4.reuse, 0xa4, RZ, 0xfc, !PT ;  /* 0x000000a404217812 */ /* 0x040fe200078efcff */
[----:B------:R-:W-:Y:S01]  /*0fa0*/  IMAD.MOV R6, RZ, RZ, -R6 ;  /* 0x000000ffff067224 */ /* 0x000fe200078e0a06 */
[----:B------:R-:W-:Y:S01]  /*0fb0*/  LOP3.LUT R36, R4, 0x98, RZ, 0xfc, !PT ;  /* 0x0000009804247812 */ /* 0x000fe200078efcff */
[----:B------:R-:W-:Y:S01]  /*0fc0*/  IMAD.HI.U32 R7, R2, R10, RZ ;  /* 0x0000000a02077227 */ /* 0x000fe200078e00ff */
[C---:B------:R-:W-:Y:S02]  /*0fd0*/  LOP3.LUT R37, R4.reuse, 0x94, RZ, 0xfc, !PT ;  /* 0x0000009404257812 */ /* 0x040fe400078efcff */
[----:B------:R-:W-:Y:S01]  /*0fe0*/  IABS R35, R36 ;  /* 0x0000002400237213 */ /* 0x000fe20000000000 */
[C---:B------:R-:W-:Y:S01]  /*0ff0*/  IMAD R8, R3.reuse, R6, R8 ;  /* 0x0000000603087224 */ /* 0x040fe200078e0208 */
[C---:B------:R-:W-:Y:S01]  /*1000*/  LOP3.LUT R39, R4.reuse, 0x90, RZ, 0xfc, !PT ;  /* 0x0000009004277812 */ /* 0x040fe200078efcff */
[----:B------:R-:W-:Y:S01]  /*1010*/  IMAD.MOV R7, RZ, RZ, -R7 ;  /* 0x000000ffff077224 */ /* 0x000fe200078e0a07 */
[----:B------:R-:W-:Y:S01]  /*1020*/  LOP3.LUT R40, R4, 0x8c, RZ, 0xfc, !PT ;  /* 0x0000008c04287812 */ /* 0x000fe200078efcff */
[----:B------:R-:W-:Y:S01]  /*1030*/  IMAD.HI.U32 R6, R2, R9, RZ ;  /* 0x0000000902067227 */ /* 0x000fe200078e00ff */
[----:B------:R-:W-:-:S02]  /*1040*/  ISETP.GT.U32.AND P1, PT, R3, R8, PT ;  /* 0x000000080300720c */ /* 0x000fc40003f24070 */
[----:B------:R-:W-:Y:S01]  /*1050*/  IABS R38, R40 ;  /* 0x0000002800267213 */ /* 0x000fe20000000000 */
[----:B------:R-:W-:Y:S01]  /*1060*/  IMAD R10, R3, R7, R10 ;  /* 0x00000007030a7224 */ /* 0x000fe200078e020a */
[----:B------:R-:W-:Y:S01]  /*1070*/  SHF.R.S32.HI R7, RZ, 0x1f, R0 ;  /* 0x0000001fff077819 */ /* 0x000fe20000011400 */
[----:B------:R-:W-:Y:S01]  /*1080*/  IMAD.MOV R12, RZ, RZ, -R6 ;  /* 0x000000ffff0c7224 */ /* 0x000fe200078e0a06 */
[----:B------:R-:W-:Y:S01]  /*1090*/  LOP3.LUT R42, R4, 0x80, RZ, 0xfc, !PT ;  /* 0x00000080042a7812 */ /* 0x000fe200078efcff */
[----:B------:R-:W-:Y:S01]  /*10a0*/  @!P0 IMAD.IADD R11, R11, 0x1, -R14 ;  /* 0x000000010b0b8824 */ /* 0x000fe200078e0a0e */
[----:B------:R-:W-:Y:S01]  /*10b0*/  LEA.HI R6, R7, R0, RZ, 0x5 ;  /* 0x0000000007067211 */ /* 0x000fe200078f28ff */
[C---:B------:R-:W-:Y:S01]  /*10c0*/  IMAD R9, R3.reuse, R12, R9 ;  /* 0x0000000c03097224 */ /* 0x040fe200078e0209 */
[----:B------:R-:W-:Y:S02]  /*10d0*/  IABS R0, R17 ;  /* 0x0000001100007213 */ /* 0x000fe40000000000 */
[----:B------:R-:W-:Y:S01]  /*10e0*/  ISETP.GT.U32.AND P3, PT, R14, R11, PT ;  /* 0x0000000b0e00720c */ /* 0x000fe20003f64070 */
[----:B------:R-:W-:Y:S01]  /*10f0*/  @!P1 IMAD.IADD R8, R8, 0x1, -R3 ;  /* 0x0000000108089824 */ /* 0x000fe200078e0a03 */
[C---:B------:R-:W-:Y:S01]  /*1100*/  ISETP.GT.U32.AND P1, PT, R3.reuse, R9, PT ;  /* 0x000000090300720c */ /* 0x040fe20003f24070 */
[----:B------:R-:W-:Y:S01]  /*1110*/  IMAD.MOV.U32 R12, RZ, RZ, R0 ;  /* 0x000000ffff0c7224 */ /* 0x000fe200078e0000 */
[----:B------:R-:W-:-:S02]  /*1120*/  ISETP.GT.U32.AND P2, PT, R3, R10, PT ;  /* 0x0000000a0300720c */ /* 0x000fc40003f44070 */
[----:B------:R-:W-:Y:S01]  /*1130*/  ISETP.GT.U32.AND P6, PT, R3, R8, PT ;  /* 0x000000080300720c */ /* 0x000fe20003fc4070 */
[----:B------:R-:W-:Y:S01]  /*1140*/  IMAD.HI.U32 R7, R2, R12, RZ ;  /* 0x0000000c02077227 */ /* 0x000fe200078e00ff */
[----:B------:R-:W-:Y:S02]  /*1150*/  ISETP.GE.AND P0, PT, R19, RZ, PT ;  /* 0x000000ff1300720c */ /* 0x000fe40003f06270 */
[----:B------:R-:W-:Y:S01]  /*1160*/  IABS R19, R24 ;  /* 0x0000001800137213 */ /* 0x000fe20000000000 */
[----:B------:R-:W-:Y:S01]  /*1170*/  IMAD.MOV R7, RZ, RZ, -R7 ;  /* 0x000000ffff077224 */ /* 0x000fe200078e0a07 */
[----:B------:R-:W-:Y:S01]  /*1180*/  IABS R41, R42 ;  /* 0x0000002a00297213 */ /* 0x000fe20000000000 */
[----:B------:R-:W-:Y:S01]  /*1190*/  @!P3 IMAD.IADD R11, R11, 0x1, -R14 ;  /* 0x000000010b0bb824 */ /* 0x000fe200078e0a0e */
[----:B------:R-:W-:Y:S01]  /*11a0*/  ISETP.NE.AND P3, PT, R152, RZ, PT ;  /* 0x000000ff9800720c */ /* 0x000fe20003f65270 */
[----:B------:R-:W-:Y:S01]  /*11b0*/  IMAD R12, R3, R7, R12 ;  /* 0x00000007030c7224 */ /* 0x000fe200078e020c */
[----:B------:R-:W-:Y:S01]  /*11c0*/  LOP3.LUT R45, R4, 0x7c, RZ, 0xfc, !PT ;  /* 0x0000007c042d7812 */ /* 0x000fe200078efcff */
[----:B------:R-:W-:Y:S01]  /*11d0*/  IMAD.HI.U32 R7, R2, R13, RZ ;  /* 0x0000000d02077227 */ /* 0x000fe200078e00ff */
[----:B------:R-:W-:-:S02]  /*11e0*/  LOP3.LUT R51, R4, 0x70, RZ, 0xfc, !PT ;  /* 0x0000007004337812 */ /* 0x000fc400078efcff */
[----:B------:R-:W-:Y:S01]  /*11f0*/  IABS R43, R45 ;  /* 0x0000002d002b7213 */ /* 0x000fe20000000000 */
[----:B------:R-:W-:Y:S01]  /*1200*/  @!P6 IMAD.IADD R8, R8, 0x1, -R3 ;  /* 0x000000010808e824 */ /* 0x000fe200078e0a03 */
[----:B------:R-:W-:Y:S01]  /*1210*/  ISETP.GT.U32.AND P6, PT, R3, R12, PT ;  /* 0x0000000c0300720c */ /* 0x000fe20003fc4070 */
[----:B------:R-:W-:Y:S01]  /*1220*/  IMAD.MOV R14, RZ, RZ, -R7 ;  /* 0x000000ffff0e7224 */ /* 0x000fe200078e0a07 */
[----:B------:R-:W-:Y:S01]  /*1230*/  IABS R7, R21 ;  /* 0x0000001500077213 */ /* 0x000fe20000000000 */
[----:B------:R-:W-:Y:S01]  /*1240*/  @!P1 IMAD.IADD R9, R9, 0x1, -R3 ;  /* 0x0000000109099824 */ /* 0x000fe200078e0a03 */
[----:B------:R-:W-:Y:S01]  /*1250*/  IABS R47, R51 ;  /* 0x00000033002f7213 */ /* 0x000fe20000000000 */
[----:B------:R-:W-:Y:S01]  /*1260*/  IMAD.MOV.U32 R0, RZ, RZ, R11 ;  /* 0x000000ffff007224 */ /* 0x000fe200078e000b */
[----:B------:R-:W-:Y:S01]  /*1270*/  LOP3.LUT R49, R4, 0x74, RZ, 0xfc, !PT ;  /* 0x0000007404317812 */ /* 0x000fe200078efcff */
[C---:B------:R-:W-:Y:S01]  /*1280*/  IMAD R11, R3.reuse, R14, R13 ;  /* 0x0000000e030b7224 */ /* 0x040fe200078e020d */
[C---:B------:R-:W-:Y:S01]  /*1290*/  ISETP.GT.U32.AND P1, PT, R3.reuse, R9, PT ;  /* 0x000000090300720c */ /* 0x040fe20003f24070 */
[----:B------:R-:W-:Y:S01]  /*12a0*/  IMAD.MOV.U32 R14, RZ, RZ, R7 ;  /* 0x000000ffff0e7224 */ /* 0x000fe200078e0007 */
[----:B------:R-:W-:Y:S01]  /*12b0*/  IABS R46, R49 ;  /* 0x00000031002e7213 */ /* 0x000fe20000000000 */
[--C-:B------:R-:W-:Y:S01]  /*12c0*/  @!P2 IMAD.IADD R10, R10, 0x1, -R3.reuse ;  /* 0x000000010a0aa824 */ /* 0x100fe200078e0a03 */
[----:B------:R-:W-:Y:S01]  /*12d0*/  ISETP.GE.AND P2, PT, R16, RZ, PT ;  /* 0x000000ff1000720c */ /* 0x000fe20003f46270 */
[----:B------:R-:W-:Y:S01]  /*12e0*/  @!P6 IMAD.IADD R12, R12, 0x1, -R3 ;  /* 0x000000010c0ce824 */ /* 0x000fe200078e0a03 */
[----:B------:R-:W-:Y:S01]  /*12f0*/  IABS R16, R22 ;  /* 0x0000001600107213 */ /* 0x000fe20000000000 */
[----:B------:R-:W-:Y:S01]  /*1300*/  IMAD.HI.U32 R7, R2, R14, RZ ;  /* 0x0000000e02077227 */ /* 0x000fe200078e00ff */
[----:B------:R-:W-:-:S02]  /*1310*/  ISETP.GT.U32.AND P5, PT, R3, R10, PT ;  /* 0x0000000a0300720c */ /* 0x000fc40003fa4070 */
[----:B------:R-:W-:Y:S01]  /*1320*/  ISETP.GT.U32.AND P6, PT, R3, R12, PT ;  /* 0x0000000c0300720c */ /* 0x000fe20003fc4070 */
[----:B------:R-:W-:Y:S01]  /*1330*/  IMAD.MOV R7, RZ, RZ, -R7 ;  /* 0x000000ffff077224 */ /* 0x000fe200078e0a07 */
[----:B------:R-:W-:Y:S01]  /*1340*/  LOP3.LUT R53, R4, 0x6c, RZ, 0xfc, !PT ;  /* 0x0000006c04357812 */ /* 0x000fe200078efcff */
[----:B------:R-:W-:Y:S01]  /*1350*/  @!P1 IMAD.IADD R9, R9, 0x1, -R3 ;  /* 0x0000000109099824 */ /* 0x000fe200078e0a03 */
[C---:B------:R-:W-:Y:S01]  /*1360*/  ISETP.GT.U32.AND P1, PT, R3.reuse, R11, PT ;  /* 0x0000000b0300720c */ /* 0x040fe20003f24070 */
[----:B------:R-:W-:Y:S01]  /*1370*/  IMAD R14, R3, R7, R14 ;  /* 0x00000007030e7224 */ /* 0x000fe200078e020e */
[----:B------:R-:W-:Y:S01]  /*1380*/  IABS R48, R53 ;  /* 0x0000003500307213 */ /* 0x000fe20000000000 */
[----:B------:R-:W-:Y:S01]  /*1390*/  @!P0 IMAD.MOV R0, RZ, RZ, -R0 ;  /* 0x000000ffff008224 */ /* 0x000fe200078e0a00 */
[----:B------:R-:W-:Y:S01]  /*13a0*/  ISETP.GE.AND P0, PT, R15, RZ, PT ;  /* 0x000000ff0f00720c */ /* 0x000fe20003f06270 */
[----:B------:R-:W-:Y:S01]  /*13b0*/  IMAD.HI.U32 R15, R2, R19, RZ ;  /* 0x00000013020f7227 */ /* 0x000fe200078e00ff */
[----:B------:R-:W-:-:S02]  /*13c0*/  @!P3 LOP3.LUT R0, RZ, R152, RZ, 0x33, !PT ;  /* 0x00000098ff00b212 */ /* 0x000fc400078e33ff */
[----:B------:R-:W-:Y:S01]  /*13d0*/  ISETP.GE.AND P3, PT, R17, RZ, PT ;  /* 0x000000ff1100720c */ /* 0x000fe20003f66270 */
[----:B------:R-:W-:Y:S01]  /*13e0*/  @!P6 IMAD.IADD R12, R12, 0x1, -R3 ;  /* 0x000000010c0ce824 */ /* 0x000fe200078e0a03 */
[----:B------:R-:W-:Y:S01]  /*13f0*/  ISETP.GT.U32.AND P6, PT, R3, R14, PT ;  /* 0x0000000e0300720c */ /* 0x000fe20003fc4070 */
[----:B------:R-:W-:Y:S01]  /*1400*/  IMAD.MOV R20, RZ, RZ, -R15 ;  /* 0x000000ffff147224 */ /* 0x000fe200078e0a0f */
[----:B------:R-:W-:Y:S01]  /*1410*/  IABS R17, R23 ;  /* 0x0000001700117213 */ /* 0x000fe20000000000 */
[----:B------:R-:W-:Y:S01]  /*1420*/  @!P1 IMAD.IADD R11, R11, 0x1, -R3 ;  /* 0x000000010b0b9824 */ /* 0x000fe200078e0a03 */
[----:B------:R-:W-:Y:S01]  /*1430*/  ISETP.GE.AND P1, PT, R21, RZ, PT ;  /* 0x000000ff1500720c */ /* 0x000fe20003f26270 */
[----:B------:R-:W-:Y:S01]  /*1440*/  IMAD.HI.U32 R7, R2, R16, RZ ;  /* 0x0000001002077227 */ /* 0x000fe200078e00ff */
[----:B------:R-:W-:Y:S02]  /*1450*/  IABS R21, R25 ;  /* 0x0000001900157213 */ /* 0x000fe40000000000 */
[----:B------:R-:W-:Y:S01]  /*1460*/  LOP3.LUT R55, R4, 0x60, RZ, 0xfc, !PT ;  /* 0x0000006004377812 */ /* 0x000fe200078efcff */
[----:B------:R-:W-:Y:S01]  /*1470*/  IMAD.HI.U32 R13, R2, R17, RZ ;  /* 0x00000011020d7227 */ /* 0x000fe200078e00ff */
[----:B------:R-:W-:-:S02]  /*1480*/  LOP3.LUT R57, R4, 0x5c, RZ, 0xfc, !PT ;  /* 0x0000005c04397812 */ /* 0x000fc400078efcff */
[----:B------:R-:W-:Y:S01]  /*1490*/  IABS R52, R55 ;  /* 0x0000003700347213 */ /* 0x000fe20000000000 */
[----:B------:R-:W-:Y:S01]  /*14a0*/  @!P6 IMAD.IADD R14, R14, 0x1, -R3 ;  /* 0x000000010e0ee824 */ /* 0x000fe200078e0a03 */
[C---:B------:R-:W-:Y:S01]  /*14b0*/  ISETP.GT.U32.AND P6, PT, R3.reuse, R11, PT ;  /* 0x0000000b0300720c */ /* 0x040fe20003fc4070 */
[C---:B------:R-:W-:Y:S01]  /*14c0*/  IMAD R15, R3.reuse, R20, R19 ;  /* 0x00000014030f7224 */ /* 0x040fe200078e0213 */
[----:B------:R-:W-:Y:S01]  /*14d0*/  IABS R54, R57 ;  /* 0x0000003900367213 */ /* 0x000fe20000000000 */
[----:B------:R-:W-:Y:S01]  /*14e0*/  @!P5 IMAD.IADD R10, R10, 0x1, -R3 ;  /* 0x000000010a0ad824 */ /* 0x000fe200078e0a03 */
[----:B------:R-:W-:Y:S01]  /*14f0*/  ISETP.GE.AND P5, PT, R18, RZ, PT ;  /* 0x000000ff1200720c */ /* 0x000fe20003fa6270 */
[----:B------:R-:W-:Y:S01]  /*1500*/  IMAD.MOV R7, RZ, RZ, -R7 ;  /* 0x000000ffff077224 */ /* 0x000fe200078e0a07 */
[C---:B------:R-:W-:Y:S01]  /*1510*/  LOP3.LUT R61, R4.reuse, 0x20, RZ, 0xfc, !PT ;  /* 0x00000020043d7812 */ /* 0x040fe200078efcff */
[----:B------:R-:W-:Y:S01]  /*1520*/  IMAD.MOV R18, RZ, RZ, -R13 ;  /* 0x000000ffff127224 */ /* 0x000fe200078e0a0d */
[C---:B------:R-:W-:Y:S01]  /*1530*/  LOP3.LUT R59, R4.reuse, 0x24, RZ, 0xfc, !PT ;  /* 0x00000024043b7812 */ /* 0x040fe200078efcff */
[C---:B------:R-:W-:Y:S01]  /*1540*/  IMAD R13, R3.reuse, R7, R16 ;  /* 0x00000007030d7224 */ /* 0x040fe200078e0210 */
[----:B------:R-:W-:Y:S01]  /*1550*/  IABS R82, R61 ;  /* 0x0000003d00527213 */ /* 0x000fe20000000000 */
[----:B------:R-:W-:Y:S01]  /*1560*/  IMAD R16, R3, R18, R17 ;  /* 0x0000001203107224 */ /* 0x000fe200078e0211 */
[----:B------:R-:W-:Y:S01]  /*1570*/  IABS R80, R59 ;  /* 0x0000003b00507213 */ /* 0x000fe20000000000 */
[----:B------:R-:W-:Y:S01]  /*1580*/  @!P6 IMAD.IADD R11, R11, 0x1, -R3 ;  /* 0x000000010b0be824 */ /* 0x000fe200078e0a03 */
[C---:B------:R-:W-:Y:S01]  /*1590*/  ISETP.GT.U32.AND P6, PT, R3.reuse, R15, PT ;  /* 0x0000000f0300720c */ /* 0x040fe20003fc4070 */
[----:B------:R-:W-:Y:S01]  /*15a0*/  @!P0 IMAD.MOV R10, RZ, RZ, -R10 ;  /* 0x000000ffff0a8224 */ /* 0x000fe200078e0a0a */
[C---:B------:R-:W-:Y:S01]  /*15b0*/  ISETP.GT.U32.AND P0, PT, R3.reuse, R14, PT ;  /* 0x0000000e0300720c */ /* 0x040fe20003f04070 */
[----:B------:R-:W-:Y:S01]  /*15c0*/  @!P2 IMAD.MOV R9, RZ, RZ, -R9 ;  /* 0x000000ffff09a224 */ /* 0x000fe200078e0a09 */
[C---:B------:R-:W-:Y:S01]  /*15d0*/  ISETP.GT.U32.AND P2, PT, R3.reuse, R16, PT ;  /* 0x000000100300720c */ /* 0x040fe20003f44070 */
[----:B------:R-:W-:Y:S01]  /*15e0*/  IMAD.MOV.U32 R7, RZ, RZ, R8 ;  /* 0x000000ffff077224 */ /* 0x000fe200078e0008 */
[C---:B------:R-:W-:Y:S01]  /*15f0*/  LOP3.LUT R63, R4.reuse, 0x1c, RZ, 0xfc, !PT ;  /* 0x0000001c043f7812 */ /* 0x040fe200078efcff */
[----:B------:R-:W-:Y:S01]  /*1600*/  IMAD.MOV.U32 R18, RZ, RZ, R21 ;  /* 0x000000ffff127224 */ /* 0x000fe200078e0015 */
[----:B------:R-:W-:Y:S01]  /*1610*/  LOP3.LUT R21, R4, 0xd4, RZ, 0xfc, !PT ;  /* 0x000000d404157812 */ /* 0x000fe200078efcff */
[----:B------:R-:W-:Y:S01]  /*1620*/  @!P4 IMAD.MOV R7, RZ, RZ, -R7 ;  /* 0x000000ffff07c224 */ /* 0x000fe200078e0a07 */
[----:B------:R-:W-:Y:S01]  /*1630*/  ISETP.GT.U32.AND P4, PT, R3, R13, PT ;  /* 0x0000000d0300720c */ /* 0x000fe20003f84070 */
[----:B------:R-:W-:Y:S01]  /*1640*/  IMAD.MOV.U32 R8, RZ, RZ, R12 ;  /* 0x000000ffff087224 */ /* 0x000fe200078e000c */
[----:B------:R-:W-:Y:S01]  /*1650*/  IABS R19, R21 ;  /* 0x0000001500137213 */ /* 0x000fe20000000000 */
[----:B------:R-:W-:Y:S01]  /*1660*/  IMAD.HI.U32 R12, R2, R18, RZ ;  /* 0x00000012020c7227 */ /* 0x000fe200078e00ff */
[----:B------:R-:W-:-:S02]  /*1670*/  IABS R84, R63 ;  /* 0x0000003f00547213 */ /* 0x000fc40000000000 */
[C---:B------:R-:W-:Y:S01]  /*1680*/  LOP3.LUT R65, R4.reuse, 0x18, RZ, 0xfc, !PT ;  /* 0x0000001804417812 */ /* 0x040fe200078efcff */
[--C-:B------:R-:W-:Y:S01]  /*1690*/  @!P6 IMAD.IADD R15, R15, 0x1, -R3.reuse ;  /* 0x000000010f0fe824 */ /* 0x100fe200078e0a03 */
[----:B------:R-:W-:Y:S01]  /*16a0*/  LOP3.LUT R67, R4, 0x14, RZ, 0xfc, !PT ;  /* 0x0000001404437812 */ /* 0x000fe200078efcff */
[----:B------:R-:W-:Y:S01]  /*16b0*/  IMAD.MOV R12, RZ, RZ, -R12 ;  /* 0x000000ffff0c7224 */ /* 0x000fe200078e0a0c */
[----:B------:R-:W-:Y:S01]  /*16c0*/  IABS R86, R65 ;  /* 0x0000004100567213 */ /* 0x000fe20000000000 */
[--C-:B------:R-:W-:Y:S01]  /*16d0*/  @!P0 IMAD.IADD R14, R14, 0x1, -R3.reuse ;  /* 0x000000010e0e8824 */ /* 0x100fe200078e0a03 */
[----:B------:R-:W-:Y:S01]  /*16e0*/  ISETP.GT.U32.AND P6, PT, R3, R15, PT ;  /* 0x0000000f0300720c */ /* 0x000fe20003fc4070 */
[----:B------:R-:W-:Y:S01]  /*16f0*/  IMAD.HI.U32 R17, R2, R19, RZ ;  /* 0x0000001302117227 */ /* 0x000fe200078e00ff */
[----:B------:R-:W-:Y:S02]  /*1700*/  ISETP.GE.AND P0, PT, R23, RZ, PT ;  /* 0x000000ff1700720c */ /* 0x000fe40003f06270 */
[----:B------:R-:W-:Y:S01]  /*1710*/  IABS R23, R26 ;  /* 0x0000001a00177213 */ /* 0x000fe20000000000 */
[----:B------:R-:W-:Y:S01]  /*1720*/  @!P2 IMAD.IADD R16, R16, 0x1, -R3 ;  /* 0x000000011010a824 */ /* 0x000fe200078e0a03 */
[----:B------:R-:W-:Y:S01]  /*1730*/  IABS R88, R67 ;  /* 0x0000004300587213 */ /* 0x000fe20000000000 */
[C---:B------:R-:W-:Y:S01]  /*1740*/  IMAD R18, R3.reuse, R12, R18 ;  /* 0x0000000c03127224 */ /* 0x040fe200078e0212 */
[----:B------:R-:W-:Y:S01]  /*1750*/  IABS R98, R4 ;  /* 0x0000000400627213 */ /* 0x000fe20000000000 */
[----:B------:R-:W-:Y:S01]  /*1760*/  IMAD.MOV.U32 R12, RZ, RZ, R14 ;  /* 0x000000ffff0c7224 */ /* 0x000fe200078e000e */
[C---:B------:R-:W-:Y:S01]  /*1770*/  LOP3.LUT R69, R4.reuse, 0x8, RZ, 0xfc, !PT ;  /* 0x0000000804457812 */ /* 0x040fe200078efcff */
[----:B------:R-:W-:Y:S01]  /*1780*/  IMAD.MOV R14, RZ, RZ, -R17 ;  /* 0x000000ffff0e7224 */ /* 0x000fe200078e0a11 */
[----:B------:R-:W-:Y:S01]  /*1790*/  LOP3.LUT R71, R4, 0x4, RZ, 0xfc, !PT ;  /* 0x0000000404477812 */ /* 0x000fe200078efcff */
[----:B------:R-:W-:Y:S01]  /*17a0*/  @!P5 IMAD.MOV R11, RZ, RZ, -R11 ;  /* 0x000000ffff0bd224 */ /* 0x000fe200078e0a0b */
[----:B------:R-:W-:Y:S01]  /*17b0*/  ISETP.GT.U32.AND P5, PT, R3, R16, PT ;  /* 0x000000100300720c */ /* 0x000fe20003fa4070 */
[----:B------:R-:W-:Y:S01]  /*17c0*/  @!P4 IMAD.IADD R13, R13, 0x1, -R3 ;  /* 0x000000010d0dc824 */ /* 0x000fe200078e0a03 */
[----:B------:R-:W-:Y:S01]  /*17d0*/  ISETP.GE.AND P4, PT, R24, RZ, PT ;  /* 0x000000ff1800720c */ /* 0x000fe20003f86270 */
[----:B------:R-:W-:Y:S01]  /*17e0*/  @!P3 IMAD.MOV R8, RZ, RZ, -R8 ;  /* 0x000000ffff08b224 */ /* 0x000fe200078e0a08 */
[----:B------:R-:W-:Y:S01]  /*17f0*/  ISETP.GE.AND P3, PT, R22, RZ, PT ;  /* 0x000000ff1600720c */ /* 0x000fe20003f66270 */
[----:B------:R-:W-:Y:S01]  /*1800*/  @!P1 IMAD.MOV R12, RZ, RZ, -R12 ;  /* 0x000000ffff0c9224 */ /* 0x000fe200078e0a0c */
[----:B------:R-:W-:Y:S01]  /*1810*/  LOP3.LUT R22, R4, 0xd0, RZ, 0xfc, !PT ;  /* 0x000000d004167812 */ /* 0x000fe200078efcff */
[C---:B------:R-:W-:Y:S01]  /*1820*/  IMAD R17, R3.reuse, R14, R19 ;  /* 0x0000000e03117224 */ /* 0x040fe200078e0213 */
[----:B------:R-:W-:Y:S01]  /*1830*/  ISETP.GT.U32.AND P1, PT, R3, R18, PT ;  /* 0x000000120300720c */ /* 0x000fe20003f24070 */
[--C-:B------:R-:W-:Y:S01]  /*1840*/  @!P6 IMAD.IADD R15, R15, 0x1, -R3.reuse ;  /* 0x000000010f0fe824 */ /* 0x100fe200078e0a03 */
[C---:B------:R-:W-:Y:S01]  /*1850*/  ISETP.GT.U32.AND P2, PT, R3.reuse, R13, PT ;  /* 0x0000000d0300720c */ /* 0x040fe20003f44070 */
[----:B------:R-:W-:Y:S01]  /*1860*/  IMAD R0, R0, UR6, RZ ;  /* 0x0000000600007c24 */ /* 0x000fe2000f8e02ff */
[----:B------:R-:W-:Y:S01]  /*1870*/  IABS R20, R22 ;  /* 0x0000001600147213 */ /* 0x000fe20000000000 */
[----:B------:R-:W-:Y:S01]  /*1880*/  @!P5 IMAD.IADD R16, R16, 0x1, -R3 ;  /* 0x000000011010d824 */ /* 0x000fe200078e0a03 */
[----:B------:R-:W-:Y:S01]  /*1890*/  ISETP.GT.U32.AND P6, PT, R3, R17, PT ;  /* 0x000000110300720c */ /* 0x000fe20003fc4070 */
[----:B------:R-:W-:Y:S01]  /*18a0*/  @!P4 IMAD.MOV R15, RZ, RZ, -R15 ;  /* 0x000000ffff0fc224 */ /* 0x000fe200078e0a0f */
[----:B------:R-:W-:Y:S01]  /*18b0*/  LOP3.LUT R24, R4, 0xcc, RZ, 0xfc, !PT ;  /* 0x000000cc04187812 */ /* 0x000fe200078efcff */
[----:B------:R-:W-:Y:S01]  /*18c0*/  IMAD.HI.U32 R14, R2, R20, RZ ;  /* 0x00000014020e7227 */ /* 0x000fe200078e00ff */
[----:B------:R-:W-:Y:S01]  /*18d0*/  ISETP.GE.AND P5, PT, R21, RZ, PT ;  /* 0x000000ff1500720c */ /* 0x000fe20003fa6270 */
[----:B------:R-:W-:Y:S01]  /*18e0*/  USHF.R.U32.HI UR6, URZ, 0x4, UR9 ;  /* 0x000000043f067899 */ /* 0x000fe20008011609 */
[----:B------:R-:W-:Y:S01]  /*18f0*/  IABS R21, R24 ;  /* 0x0000001800157213 */ /* 0x000fe20000000000 */
[----:B------:R-:W-:Y:S01]  /*1900*/  IMAD.MOV R14, RZ, RZ, -R14 ;  /* 0x000000ffff0e7224 */ /* 0x000fe200078e0a0e */
[----:B------:R-:W-:Y:S01]  /*1910*/  ISETP.GE.AND P4, PT, R24, RZ, PT ;  /* 0x000000ff1800720c */ /* 0x000fe20003f86270 */
[--C-:B------:R-:W-:Y:S01]  /*1920*/  @!P1 IMAD.IADD R18, R18, 0x1, -R3.reuse ;  /* 0x0000000112129824 */ /* 0x100fe200078e0a03 */
[----:B------:R-:W-:Y:S01]  /*1930*/  ISETP.GE.AND P1, PT, R22, RZ, PT ;  /* 0x000000ff1600720c */ /* 0x000fe20003f26270 */
[--C-:B------:R-:W-:Y:S01]  /*1940*/  @!P2 IMAD.IADD R13, R13, 0x1, -R3.reuse ;  /* 0x000000010d0da824 */ /* 0x100fe200078e0a03 */
[----:B------:R-:W-:Y:S01]  /*1950*/  ISETP.GE.AND P2, PT, R25, RZ, PT ;  /* 0x000000ff1900720c */ /* 0x000fe20003f46270 */
[----:B------:R-:W-:Y:S01]  /*1960*/  IMAD R20, R3, R14, R20 ;  /* 0x0000000e03147224 */ /* 0x000fe200078e0214 */
[----:B------:R-:W-:Y:S01]  /*1970*/  LOP3.LUT R25, R4, 0xc8, RZ, 0xfc, !PT ;  /* 0x000000c804197812 */ /* 0x000fe200078efcff */
[----:B------:R-:W-:Y:S01]  /*1980*/  IMAD.HI.U32 R19, R2, R21, RZ ;  /* 0x0000001502137227 */ /* 0x000fe200078e00ff */
[----:B------:R-:W-:Y:S01]  /*1990*/  IABS R94, R69 ;  /* 0x00000045005e7213 */ /* 0x000fe20000000000 */
[----:B------:R-:W-:Y:S01]  /*19a0*/  USGXT.U32 UR6, UR6, 0xe ;  /* 0x0000000e0606789a */ /* 0x000fe20008000000 */
[----:B------:R-:W-:Y:S01]  /*19b0*/  IABS R22, R25 ;  /* 0x0000001900167213 */ /* 0x000fe20000000000 */
[----:B------:R-:W-:Y:S01]  /*19c0*/  @!P6 IMAD.IADD R17, R17, 0x1, -R3 ;  /* 0x000000011111e824 */ /* 0x000fe200078e0a03 */
[C---:B------:R-:W-:Y:S01]  /*19d0*/  ISETP.GT.U32.AND P6, PT, R3.reuse, R18, PT ;  /* 0x000000120300720c */ /* 0x040fe20003fc4070 */
[----:B------:R-:W-:Y:S01]  /*19e0*/  IMAD.MOV.U32 R14, RZ, RZ, R16 ;  /* 0x000000ffff0e7224 */ /* 0x000fe200078e0010 */
[----:B------:R-:W-:Y:S01]  /*19f0*/  IABS R96, R71 ;  /* 0x0000004700607213 */ /* 0x000fe20000000000 */
[----:B------:R-:W-:Y:S01]  /*1a00*/  @!P3 IMAD.MOV R13, RZ, RZ, -R13 ;  /* 0x000000ffff0db224 */ /* 0x000fe200078e0a0d */
[C---:B------:R-:W-:Y:S01]  /*1a10*/  ISETP.GT.U32.AND P3, PT, R3.reuse, R20, PT ;  /* 0x000000140300720c */ /* 0x040fe20003f64070 */
[----:B------:R-:W-:Y:S01]  /*1a20*/  IMAD.MOV R16, RZ, RZ, -R19 ;  /* 0x000000ffff107224 */ /* 0x000fe200078e0a13 */
[----:B------:R-:W-:Y:S01]  /*1a30*/  SHF.R.S32.HI R6, RZ, 0x5, R6 ;  /* 0x00000005ff067819 */ /* 0x000fe20000011406 */
[----:B------:R-:W-:Y:S01]  /*1a40*/  @!P0 IMAD.MOV R14, RZ, RZ, -R14 ;  /* 0x000000ffff0e8224 */ /* 0x000fe200078e0a0e */
[C---:B------:R-:W-:Y:S01]  /*1a50*/  ISETP.GT.U32.AND P0, PT, R3.reuse, R17, PT ;  /* 0x000000110300720c */ /* 0x040fe20003f04070 */
[----:B------:R-:W-:-:S02]  /*1a60*/  IMAD R19, R3, R16, R21 ;  /* 0x0000001003137224 */ /* 0x000fc400078e0215 */
[----:B------:R-:W-:-:S04]  /*1a70*/  IMAD.HI.U32 R16, R2, R22, RZ ;  /* 0x0000001602107227 */ /* 0x000fc800078e00ff */
[----:B------:R-:W-:Y:S02]  /*1a80*/  IMAD.MOV R16, RZ, RZ, -R16 ;  /* 0x000000ffff107224 */ /* 0x000fe400078e0a10 */
[--C-:B------:R-:W-:Y:S01]  /*1a90*/  @!P6 IMAD.IADD R18, R18, 0x1, -R3.reuse ;  /* 0x000000011212e824 */ /* 0x100fe200078e0a03 */
[C---:B------:R-:W-:Y:S01]  /*1aa0*/  ISETP.GT.U32.AND P6, PT, R3.reuse, R19, PT ;  /* 0x000000130300720c */ /* 0x040fe20003fc4070 */
[----:B------:R-:W-:Y:S02]  /*1ab0*/  IMAD R22, R3, R16, R22 ;  /* 0x0000001003167224 */ /* 0x000fe400078e0216 */
[----:B------:R-:W-:Y:S01]  /*1ac0*/  @!P3 IMAD.IADD R20, R20, 0x1, -R3 ;  /* 0x000000011414b824 */ /* 0x000fe200078e0a03 */
[----:B------:R-:W-:Y:S01]  /*1ad0*/  ISETP.GE.AND P3, PT, R26, RZ, PT ;  /* 0x000000ff1a00720c */ /* 0x000fe20003f66270 */
[----:B------:R-:W-:Y:S01]  /*1ae0*/  IMAD.MOV.U32 R16, RZ, RZ, R18 ;  /* 0x000000ffff107224 */ /* 0x000fe200078e0012 */
[----:B------:R-:W-:Y:S01]  /*1af0*/  IABS R26, R30 ;  /* 0x0000001e001a7213 */ /* 0x000fe20000000000 */
[----:B------:R-:W-:-:S04]  /*1b00*/  IMAD.HI.U32 R21, R2, R23, RZ ;  /* 0x0000001702157227 */ /* 0x000fc800078e00ff */
[----:B------:R-:W-:Y:S01]  /*1b10*/  @!P2 IMAD.MOV R16, RZ, RZ, -R16 ;  /* 0x000000ffff10a224 */ /* 0x000fe200078e0a10 */
[----:B------:R-:W-:Y:S01]  /*1b20*/  ISETP.GT.U32.AND P2, PT, R3, R20, PT ;  /* 0x000000140300720c */ /* 0x000fe20003f44070 */
[----:B------:R-:W-:Y:S01]  /*1b30*/  @!P0 IMAD.IADD R17, R17, 0x1, -R3 ;  /* 0x0000000111118824 */ /* 0x000fe200078e0a03 */
[----:B------:R-:W-:Y:S01]  /*1b40*/  ISETP.GE.AND P0, PT, R25, RZ, PT ;  /* 0x000000ff1900720c */ /* 0x000fe20003f06270 */
[----:B------:R-:W-:Y:S01]  /*1b50*/  IMAD.MOV R24, RZ, RZ, -R21 ;  /* 0x000000ffff187224 */ /* 0x000fe200078e0a15 */
[----:B------:R-:W-:Y:S01]  /*1b60*/  LOP3.LUT R25, R4, 0xc0, RZ, 0xfc, !PT ;  /* 0x000000c004197812 */ /* 0x000fe200078efcff */
[----:B------:R-:W-:Y:S01]  /*1b70*/  @!P5 IMAD.MOV R17, RZ, RZ, -R17 ;  /* 0x000000ffff11d224 */ /* 0x000fe200078e0a11 */
[C---:B------:R-:W-:Y:S01]  /*1b80*/  ISETP.GT.U32.AND P5, PT, R3.reuse, R22, PT ;  /* 0x000000160300720c */ /* 0x040fe20003fa4070 */
[----:B------:R-:W-:Y:S01]  /*1b90*/  IMAD R21, R3, R24, R23 ;  /* 0x0000001803157224 */ /* 0x000fe200078e0217 */
[----:B------:R-:W-:Y:S01]  /*1ba0*/  IABS R24, R25 ;  /* 0x0000001900187213 */ /* 0x000fe20000000000 */
[----:B------:R-:W-:-:S02]  /*1bb0*/  @!P6 IMAD.IADD R19, R19, 0x1, -R3 ;  /* 0x000000011313e824 */ /* 0x000fc400078e0a03 */
[----:B------:R-:W-:-:S03]  /*1bc0*/  IMAD.HI.U32 R23, R2, R26, RZ ;  /* 0x0000001a02177227 */ /* 0x000fc600078e00ff */
[C---:B------:R-:W-:Y:S01]  /*1bd0*/  ISETP.GT.U32.AND P6, PT, R3.reuse, R19, PT ;  /* 0x000000130300720c */ /* 0x040fe20003fc4070 */
[----:B------:R-:W-:Y:S01]  /*1be0*/  @!P2 IMAD.IADD R20, R20, 0x1, -R3 ;  /* 0x000000011414a824 */ /* 0x000fe200078e0a03 */
[----:B------:R-:W-:Y:S01]  /*1bf0*/  ISETP.GT.U32.AND P2, PT, R3, R21, PT ;  /* 0x000000150300720c */ /* 0x000fe20003f44070 */
[----:B------:R-:W-:-:S04]  /*1c00*/  IMAD.HI.U32 R18, R2, R24, RZ ;  /* 0x0000001802127227 */ /* 0x000fc800078e00ff */
[----:B------:R-:W-:Y:S02]  /*1c10*/  @!P5 IMAD.IADD R22, R22, 0x1, -R3 ;  /* 0x000000011616d824 */ /* 0x000fe400078e0a03 */
[----:B------:R-:W-:Y:S02]  /*1c20*/  IMAD.MOV R18, RZ, RZ, -R18 ;  /* 0x000000ffff127224 */ /* 0x000fe400078e0a12 */
[----:B------:R-:W-:Y:S02]  /*1c30*/  IMAD.MOV R23, RZ, RZ, -R23 ;  /* 0x000000ffff177224 */ /* 0x000fe400078e0a17 */
[----:B------:R-:W-:Y:S02]  /*1c40*/  IMAD R24, R3, R18, R24 ;  /* 0x0000001203187224 */ /* 0x000fe400078e0218 */
[----:B------:R-:W-:Y:S01]  /*1c50*/  @!P2 IMAD.IADD R21, R21, 0x1, -R3 ;  /* 0x000000011515a824 */ /* 0x000fe200078e0a03 */
[C---:B------:R-:W-:Y:S01]  /*1c60*/  ISETP.GT.U32.AND P2, PT, R3.reuse, R22, PT ;  /* 0x000000160300720c */ /* 0x040fe20003f44070 */
[----:B------:R-:W-:Y:S01]  /*1c70*/  IMAD.MOV.U32 R18, RZ, RZ, R20 ;  /* 0x000000ffff127224 */ /* 0x000fe200078e0014 */
[C---:B------:R-:W-:Y:S01]  /*1c80*/  ISETP.GT.U32.AND P5, PT, R3.reuse, R24, PT ;  /* 0x000000180300720c */ /* 0x040fe20003fa4070 */
[----:B------:R-:W-:-:S02]  /*1c90*/  IMAD R26, R3, R23, R26 ;  /* 0x00000017031a7224 */ /* 0x000fc400078e021a */
[----:B------:R-:W-:Y:S01]  /*1ca0*/  @!P1 IMAD.MOV R18, RZ, RZ, -R18 ;  /* 0x000000ffff129224 */ /* 0x000fe200078e0a12 */
[----:B------:R-:W-:Y:S01]  /*1cb0*/  ISETP.GT.U32.AND P1, PT, R3, R21, PT ;  /* 0x000000150300720c */ /* 0x000fe20003f24070 */
[----:B------:R-:W-:-:S04]  /*1cc0*/  IMAD.HI.U32 R20, R2, R29, RZ ;  /* 0x0000001d02147227 */ /* 0x000fc800078e00ff */
[--C-:B------:R-:W-:Y:S01]  /*1cd0*/  @!P6 IMAD.IADD R19, R19, 0x1, -R3.reuse ;  /* 0x000000011313e824 */ /* 0x100fe200078e0a03 */
[----:B------:R-:W-:Y:S01]  /*1ce0*/  ISETP.GE.AND P6, PT, R25, RZ, PT ;  /* 0x000000ff1900720c */ /* 0x000fe20003fc6270 */
[----:B------:R-:W-:Y:S01]  /*1cf0*/  @!P2 IMAD.IADD R22, R22, 0x1, -R3 ;  /* 0x000000011616a824 */ /* 0x000fe200078e0a03 */
[----:B------:R-:W-:Y:S01]  /*1d00*/  ISETP.GT.U32.AND P2, PT, R3, R26, PT ;  /* 0x0000001a0300720c */ /* 0x000fe20003f44070 */
[----:B------:R-:W-:-:S04]  /*1d10*/  IMAD.HI.U32 R25, R2, R27, RZ ;  /* 0x0000001b02197227 */ /* 0x000fc800078e00ff */
[----:B------:R-:W-:Y:S02]  /*1d20*/  IMAD.MOV R20, RZ, RZ, -R20 ;  /* 0x000000ffff147224 */ /* 0x000fe400078e0a14 */
[----:B------:R-:W-:Y:S02]  /*1d30*/  IMAD.MOV R28, RZ, RZ, -R25 ;  /* 0x000000ffff1c7224 */ /* 0x000fe400078e0a19 */
[----:B------:R-:W-:Y:S02]  /*1d40*/  IMAD R25, R3, R20, R29 ;  /* 0x0000001403197224 */ /* 0x000fe400078e021d */
[--C-:B------:R-:W-:Y:S02]  /*1d50*/  @!P1 IMAD.IADD R21, R21, 0x1, -R3.reuse ;  /* 0x0000000115159824 */ /* 0x100fe400078e0a03 */
[----:B------:R-:W-:Y:S02]  /*1d60*/  @!P5 IMAD.IADD R24, R24, 0x1, -R3 ;  /* 0x000000011818d824 */ /* 0x000fe400078e0a03 */
[----:B------:R-:W-:Y:S01]  /*1d70*/  @!P4 IMAD.MOV R19, RZ, RZ, -R19 ;  /* 0x000000ffff13c224 */ /* 0x000fe200078e0a13 */
[----:B------:R-:W-:Y:S01]  /*1d80*/  ISETP.GE.AND P4, PT, R30, RZ, PT ;  /* 0x000000ff1e00720c */ /* 0x000fe20003f86270 */
[----:B------:R-:W-:Y:S01]  /*1d90*/  @!P3 IMAD.MOV R21, RZ, RZ, -R21 ;  /* 0x000000ffff15b224 */ /* 0x000fe200078e0a15 */
[----:B------:R-:W-:Y:S01]  /*1da0*/  LOP3.LUT R30, R4, 0xb0, RZ, 0xfc, !PT ;  /* 0x000000b0041e7812 */ /* 0x000fe200078efcff */
[C---:B------:R-:W-:Y:S01]  /*1db0*/  IMAD R23, R3.reuse, R28, R27 ;  /* 0x0000001c03177224 */ /* 0x040fe200078e021b */
[C---:B------:R-:W-:Y:S01]  /*1dc0*/  ISETP.GT.U32.AND P3, PT, R3.reuse, R25, PT ;  /* 0x000000190300720c */ /* 0x040fe20003f64070 */
[----:B------:R-:W-:Y:S01]  /*1dd0*/  @!P2 IMAD.IADD R26, R26, 0x1, -R3 ;  /* 0x000000011a1aa824 */ /* 0x000fe200078e0a03 */
[----:B------:R-:W-:Y:S01]  /*1de0*/  ISETP.GT.U32.AND P5, PT, R3, R24, PT ;  /* 0x000000180300720c */ /* 0x000fe20003fa4070 */
[----:B------:R-:W-:Y:S01]  /*1df0*/  IMAD.MOV.U32 R20, RZ, RZ, R22 ;  /* 0x000000ffff147224 */ /* 0x000fe200078e0016 */
[----:B------:R-:W-:-:S02]  /*1e00*/  IABS R28, R30 ;  /* 0x0000001e001c7213 */ /* 0x000fc40000000000 */
[----:B------:R-:W-:Y:S01]  /*1e10*/  ISETP.GT.U32.AND P2, PT, R3, R26, PT ;  /* 0x0000001a0300720c */ /* 0x000fe20003f44070 */
[----:B------:R-:W-:Y:S01]  /*1e20*/  @!P0 IMAD.MOV R20, RZ, RZ, -R20 ;  /* 0x000000ffff148224 */ /* 0x000fe200078e0a14 */
[----:B------:R-:W-:Y:S01]  /*1e30*/  ISETP.GE.AND P0, PT, R31, RZ, PT ;  /* 0x000000ff1f00720c */ /* 0x000fe20003f06270 */
[----:B------:R-:W-:Y:S01]  /*1e40*/  IMAD.HI.U32 R22, R2, R28, RZ ;  /* 0x0000001c02167227 */ /* 0x000fe200078e00ff */
[----:B------:R-:W-:Y:S02]  /*1e50*/  LOP3.LUT R31, R4, 0xac, RZ, 0xfc, !PT ;  /* 0x000000ac041f7812 */ /* 0x000fe400078efcff */
[----:B------:R-:W-:Y:S01]  /*1e60*/  ISETP.GT.U32.AND P1, PT, R3, R23, PT ;  /* 0x000000170300720c */ /* 0x000fe20003f24070 */
[----:B------:R-:W-:Y:S01]  /*1e70*/  IMAD.MOV R22, RZ, RZ, -R22 ;  /* 0x000000ffff167224 */ /* 0x000fe200078e0a16 */
[----:B------:R-:W-:Y:S01]  /*1e80*/  IABS R27, R31 ;  /* 0x0000001f001b7213 */ /* 0x000fe20000000000 */
[--C-:B------:R-:W-:Y:S02]  /*1e90*/  @!P3 IMAD.IADD R25, R25, 0x1, -R3.reuse ;  /* 0x000000011919b824 */ /* 0x100fe400078e0a03 */
[----:B------:R-:W-:Y:S01]  /*1ea0*/  @!P5 IMAD.IADD R24, R24, 0x1, -R3 ;  /* 0x000000011818d824 */ /* 0x000fe200078e0a03 */
[----:B------:R-:W-:Y:S01]  /*1eb0*/  ISETP.GE.AND P5, PT, R32, RZ, PT ;  /* 0x000000ff2000720c */ /* 0x000fe20003fa6270 */
[C---:B------:R-:W-:Y:S01]  /*1ec0*/  IMAD R28, R3.reuse, R22, R28 ;  /* 0x00000016031c7224 */ /* 0x040fe200078e021c */
[----:B------:R-:W-:Y:S01]  /*1ed0*/  ISETP.GT.U32.AND P3, PT, R3, R25, PT ;  /* 0x000000190300720c */ /* 0x000fe20003f64070 */
[----:B------:R-:W-:Y:S01]  /*1ee0*/  IMAD.MOV.U32 R22, RZ, RZ, R24 ;  /* 0x000000ffff167224 */ /* 0x000fe200078e0018 */
[----:B------:R-:W-:Y:S01]  /*1ef0*/  LOP3.LUT R32, R4, 0xa8, RZ, 0xfc, !PT ;  /* 0x000000a804207812 */ /* 0x000fe200078efcff */
[----:B------:R-:W-:-:S03]  /*1f00*/  IMAD.HI.U32 R24, R2, R27, RZ ;  /* 0x0000001b02187227 */ /* 0x000fc600078e00ff */
[----:B------:R-:W-:Y:S01]  /*1f10*/  IABS R29, R32 ;  /* 0x00000020001d7213 */ /* 0x000fe20000000000 */
[--C-:B------:R-:W-:Y:S01]  /*1f20*/  @!P2 IMAD.IADD R26, R26, 0x1, -R3.reuse ;  /* 0x000000011a1aa824 */ /* 0x100fe200078e0a03 */
[----:B------:R-:W-:Y:S01]  /*1f30*/  ISETP.GE.AND P2, PT, R30, RZ, PT ;  /* 0x000000ff1e00720c */ /* 0x000fe20003f46270 */
[----:B------:R-:W-:Y:S02]  /*1f40*/  IMAD.MOV R30, RZ, RZ, -R24 ;  /* 0x000000ffff1e7224 */ /* 0x000fe400078e0a18 */
[----:B------:R-:W-:Y:S01]  /*1f50*/  @!P6 IMAD.MOV R22, RZ, RZ, -R22 ;  /* 0x000000ffff16e224 */ /* 0x000fe200078e0a16 */
[----:B------:R-:W-:Y:S01]  /*1f60*/  ISETP.GT.U32.AND P6, PT, R3, R28, PT ;  /* 0x0000001c0300720c */ /* 0x000fe20003fc4070 */
[----:B------:R-:W-:Y:S02]  /*1f70*/  @!P1 IMAD.IADD R23, R23, 0x1, -R3 ;  /* 0x0000000117179824 */ /* 0x000fe400078e0a03 */
[C---:B------:R-:W-:Y:S02]  /*1f80*/  IMAD R27, R3.reuse, R30, R27 ;  /* 0x0000001e031b7224 */ /* 0x040fe400078e021b */
[----:B------:R-:W-:Y:S01]  /*1f90*/  IMAD.HI.U32 R24, R2, R29, RZ ;  /* 0x0000001d02187227 */ /* 0x000fe200078e00ff */
[----:B------:R-:W-:-:S03]  /*1fa0*/  ISETP.GT.U32.AND P1, PT, R3, R23, PT ;  /* 0x000000170300720c */ /* 0x000fc60003f24070 */
[--C-:B------:R-:W-:Y:S01]  /*1fb0*/  @!P3 IMAD.IADD R25, R25, 0x1, -R3.reuse ;  /* 0x000000011919b824 */ /* 0x100fe200078e0a03 */
[C---:B------:R-:W-:Y:S01]  /*1fc0*/  ISETP.GT.U32.AND P3, PT, R3.reuse, R27, PT ;  /* 0x0000001b0300720c */ /* 0x040fe20003f64070 */
[----:B------:R-:W-:Y:S02]  /*1fd0*/  IMAD.MOV R30, RZ, RZ, -R24 ;  /* 0x000000ffff1e7224 */ /* 0x000fe400078e0a18 */
[----:B------:R-:W-:Y:S02]  /*1fe0*/  IMAD.MOV.U32 R24, RZ, RZ, R26 ;  /* 0x000000ffff187224 */ /* 0x000fe400078e001a */
[----:B------:R-:W-:Y:S01]  /*1ff0*/  @!P6 IMAD.IADD R28, R28, 0x1, -R3 ;  /* 0x000000011c1ce824 */ /* 0x000fe200078e0a03 */
[----:B------:R-:W-:Y:S01]  /*2000*/  ISETP.GE.AND P6, PT, R32, RZ, PT ;  /* 0x000000ff2000720c */ /* 0x000fe20003fc6270 */
[C---:B------:R-:W-:Y:S01]  /*2010*/  IMAD R30, R3.reuse, R30, R29 ;  /* 0x0000001e031e7224 */ /* 0x040fe200078e021d */
[----:B------:R-:W-:Y:S01]  /*2020*/  LOP3.LUT R29, R4, 0xa0, RZ, 0xfc, !PT ;  /* 0x000000a0041d7812 */ /* 0x000fe200078efcff */
[----:B------:R-:W-:Y:S01]  /*2030*/  @!P4 IMAD.MOV R24, RZ, RZ, -R24 ;  /* 0x000000ffff18c224 */ /* 0x000fe200078e0a18 */
[C---:B------:R-:W-:Y:S01]  /*2040*/  ISETP.GT.U32.AND P4, PT, R3.reuse, R28, PT ;  /* 0x0000001c0300720c */ /* 0x040fe20003f84070 */
[----:B------:R-:W-:Y:S01]  /*2050*/  @!P5 IMAD.MOV R25, RZ, RZ, -R25 ;  /* 0x000000ffff19d224 */ /* 0x000fe200078e0a19 */
[----:B------:R-:W-:Y:S01]  /*2060*/  ISETP.GT.U32.AND P5, PT, R3, R30, PT ;  /* 0x0000001e0300720c */ /* 0x000fe20003fa4070 */
[--C-:B------:R-:W-:Y:S01]  /*2070*/  @!P1 IMAD.IADD R23, R23, 0x1, -R3.reuse ;  /* 0x0000000117179824 */ /* 0x100fe200078e0a03 */
[----:B------:R-:W-:Y:S01]  /*2080*/  ISETP.GE.AND P1, PT, R31, RZ, PT ;  /* 0x000000ff1f00720c */ /* 0x000fe20003f26270 */
[----:B------:R-:W-:Y:S01]  /*2090*/  @!P3 IMAD.IADD R27, R27, 0x1, -R3 ;  /* 0x000000011b1bb824 */ /* 0x000fe200078e0a03 */
[----:B------:R-:W-:Y:S01]  /*20a0*/  IABS R31, R33 ;  /* 0x00000021001f7213 */ /* 0x000fe20000000000 */
[----:B------:R-:W-:Y:S01]  /*20b0*/  @!P0 IMAD.MOV R23, RZ, RZ, -R23 ;  /* 0x000000ffff178224 */ /* 0x000fe200078e0a17 */
[----:B------:R-:W-:-:S02]  /*20c0*/  IABS R32, R29 ;  /* 0x0000001d00207213 */ /* 0x000fc40000000000 */
[----:B------:R-:W-:Y:S01]  /*20d0*/  ISETP.GT.U32.AND P3, PT, R3, R27, PT ;  /* 0x0000001b0300720c */ /* 0x000fe20003f64070 */
[----:B------:R-:W-:Y:S01]  /*20e0*/  IMAD.HI.U32 R26, R2, R31, RZ ;  /* 0x0000001f021a7227 */ /* 0x000fe200078e00ff */
[----:B------:R-:W-:Y:S02]  /*20f0*/  ISETP.GE.AND P0, PT, R33, RZ, PT ;  /* 0x000000ff2100720c */ /* 0x000fe40003f06270 */
[----:B------:R-:W-:Y:S01]  /*2100*/  LOP3.LUT R33, R4, 0x9c, RZ, 0xfc, !PT ;  /* 0x0000009c04217812 */ /* 0x000fe200078efcff */
[----:B------:R-:W-:Y:S02]  /*2110*/  IMAD.MOV R26, RZ, RZ, -R26 ;  /* 0x000000ffff1a7224 */ /* 0x000fe400078e0a1a */
[--C-:B------:R-:W-:Y:S01]  /*2120*/  @!P4 IMAD.IADD R28, R28, 0x1, -R3.reuse ;  /* 0x000000011c1cc824 */ /* 0x100fe200078e0a03 */
[----:B------:R-:W-:Y:S01]  /*2130*/  ISETP.GE.AND P4, PT, R29, RZ, PT ;  /* 0x000000ff1d00720c */ /* 0x000fe20003f86270 */
[----:B------:R-:W-:Y:S01]  /*2140*/  @!P5 IMAD.IADD R30, R30, 0x1, -R3 ;  /* 0x000000011e1ed824 */ /* 0x000fe200078e0a03 */
[----:B------:R-:W-:Y:S01]  /*2150*/  IABS R34, R33 ;  /* 0x0000002100227213 */ /* 0x000fe20000000000 */
[----:B------:R-:W-:-:S02]  /*2160*/  IMAD R29, R3, R26, R31 ;  /* 0x0000001a031d7224 */ /* 0x000fc400078e021f */
[----:B------:R-:W-:Y:S01]  /*2170*/  @!P3 IMAD.IADD R27, R27, 0x1, -R3 ;  /* 0x000000011b1bb824 */ /* 0x000fe200078e0a03 */
[C---:B------:R-:W-:Y:S01]  /*2180*/  ISETP.GT.U32.AND P5, PT, R3.reuse, R30, PT ;  /* 0x0000001e0300720c */ /* 0x040fe20003fa4070 */
[----:B------:R-:W-:Y:S01]  /*2190*/  IMAD.MOV.U32 R26, RZ, RZ, R28 ;  /* 0x000000ffff1a7224 */ /* 0x000fe200078e001c */
[----:B------:R-:W-:Y:S01]  /*21a0*/  ISETP.GT.U32.AND P3, PT, R3, R29, PT ;  /* 0x0000001d0300720c */ /* 0x000fe20003f64070 */
[----:B------:R-:W-:-:S04]  /*21b0*/  IMAD.HI.U32 R28, R2, R32, RZ ;  /* 0x00000020021c7227 */ /* 0x000fc800078e00ff */
[----:B------:R-:W-:Y:S02]  /*21c0*/  IMAD.MOV R31, RZ, RZ, -R28 ;  /* 0x000000ffff1f7224 */ /* 0x000fe400078e0a1c */
[----:B------:R-:W-:-:S04]  /*21d0*/  IMAD.HI.U32 R28, R2, R34, RZ ;  /* 0x00000022021c7227 */ /* 0x000fc800078e00ff */
[----:B------:R-:W-:Y:S02]  /*21e0*/  IMAD.MOV R28, RZ, RZ, -R28 ;  /* 0x000000ffff1c7224 */ /* 0x000fe400078e0a1c */
[--C-:B------:R-:W-:Y:S02]  /*21f0*/  @!P5 IMAD.IADD R30, R30, 0x1, -R3.reuse ;  /* 0x000000011e1ed824 */ /* 0x100fe400078e0a03 */
[----:B------:R-:W-:Y:S02]  /*2200*/  IMAD R32, R3, R31, R32 ;  /* 0x0000001f03207224 */ /* 0x000fe400078e0220 */
[----:B------:R-:W-:Y:S02]  /*2210*/  @!P3 IMAD.IADD R29, R29, 0x1, -R3 ;  /* 0x000000011d1db824 */ /* 0x000fe400078e0a03 */
[C---:B------:R-:W-:Y:S01]  /*2220*/  IMAD R31, R3.reuse, R28, R34 ;  /* 0x0000001c031f7224 */ /* 0x040fe200078e0222 */
[C---:B------:R-:W-:Y:S01]  /*2230*/  ISETP.GT.U32.AND P5, PT, R3.reuse, R32, PT ;  /* 0x000000200300720c */ /* 0x040fe20003fa4070 */
[----:B------:R-:W-:Y:S01]  /*2240*/  IMAD.MOV.U32 R28, RZ, RZ, R30 ;  /* 0x000000ffff1c7224 */ /* 0x000fe200078e001e */
[----:B------:R-:W-:Y:S01]  /*2250*/  ISETP.GT.U32.AND P3, PT, R3, R29, PT ;  /* 0x0000001d0300720c */ /* 0x000fe20003f64070 */
[----:B------:R-:W-:Y:S01]  /*2260*/  @!P2 IMAD.MOV R26, RZ, RZ, -R26 ;  /* 0x000000ffff1aa224 */ /* 0x000fe200078e0a1a */
[----:B------:R-:W-:Y:S01]  /*2270*/  ISETP.GE.AND P2, PT, R33, RZ, PT ;  /* 0x000000ff2100720c */ /* 0x000fe20003f46270 */
[----:B------:R-:W-:-:S04]  /*2280*/  IMAD.HI.U32 R33, R2, R35, RZ ;  /* 0x0000002302217227 */ /* 0x000fc800078e00ff */
[----:B------:R-:W-:Y:S01]  /*2290*/  @!P6 IMAD.MOV R28, RZ, RZ, -R28 ;  /* 0x000000ffff1ce224 */ /* 0x000fe200078e0a1c */
[C---:B------:R-:W-:Y:S01]  /*22a0*/  ISETP.GT.U32.AND P6, PT, R3.reuse, R31, PT ;  /* 0x0000001f0300720c */ /* 0x040fe20003fc4070 */
[----:B------:R-:W-:Y:S02]  /*22b0*/  IMAD.MOV R34, RZ, RZ, -R33 ;  /* 0x000000ffff227224 */ /* 0x000fe400078e0a21 */
[----:B------:R-:W-:Y:S01]  /*22c0*/  @!P1 IMAD.MOV R27, RZ, RZ, -R27 ;  /* 0x000000ffff1b9224 */ /* 0x000fe200078e0a1b */
[----:B------:R-:W-:Y:S01]  /*22d0*/  ISETP.GE.AND P1, PT, R36, RZ, PT ;  /* 0x000000ff2400720c */ /* 0x000fe20003f26270 */
[----:B------:R-:W-:Y:S01]  /*22e0*/  IMAD R34, R3, R34, R35 ;  /* 0x0000002203227224 */ /* 0x000fe200078e0223 */
[----:B------:R-:W-:Y:S01]  /*22f0*/  IABS R35, R37 ;  /* 0x0000002500237213 */ /* 0x000fe20000000000 */
[--C-:B------:R-:W-:Y:S01]  /*2300*/  @!P3 IMAD.IADD R29, R29, 0x1, -R3.reuse ;  /* 0x000000011d1db824 */ /* 0x100fe200078e0a03 */
[----:B------:R-:W-:Y:S01]  /*2310*/  IABS R36, R39 ;  /* 0x0000002700247213 */ /* 0x000fe20000000000 */
[----:B------:R-:W-:Y:S01]  /*2320*/  @!P5 IMAD.IADD R32, R32, 0x1, -R3 ;  /* 0x000000012020d824 */ /* 0x000fe200078e0a03 */
[----:B------:R-:W-:Y:S01]  /*2330*/  ISETP.GT.U32.AND P3, PT, R3, R34, PT ;  /* 0x000000220300720c */ /* 0x000fe20003f64070 */
[----:B------:R-:W-:-:S03]  /*2340*/  IMAD.HI.U32 R30, R2, R35, RZ ;  /* 0x00000023021e7227 */ /* 0x000fc600078e00ff */
[----:B------:R-:W-:Y:S01]  /*2350*/  ISETP.GT.U32.AND P5, PT, R3, R32, PT ;  /* 0x000000200300720c */ /* 0x000fe20003fa4070 */
[----:B------:R-:W-:Y:S02]  /*2360*/  @!P6 IMAD.IADD R31, R31, 0x1, -R3 ;  /* 0x000000011f1fe824 */ /* 0x000fe400078e0a03 */
[----:B------:R-:W-:-:S03]  /*2370*/  IMAD.HI.U32 R33, R2, R36, RZ ;  /* 0x0000002402217227 */ /* 0x000fc600078e00ff */
[----:B------:R-:W-:Y:S01]  /*2380*/  ISETP.GT.U32.AND P6, PT, R3, R31, PT ;  /* 0x0000001f0300720c */ /* 0x000fe20003fc4070 */
[----:B------:R-:W-:Y:S02]  /*2390*/  IMAD.MOV R30, RZ, RZ, -R30 ;  /* 0x000000ffff1e7224 */ /* 0x000fe400078e0a1e */
[----:B------:R-:W-:Y:S01]  /*23a0*/  @!P0 IMAD.MOV R29, RZ, RZ, -R29 ;  /* 0x000000ffff1d8224 */ /* 0x000fe200078e0a1d */
[----:B------:R-:W-:Y:S01]  /*23b0*/  ISETP.GE.AND P0, PT, R37, RZ, PT ;  /* 0x000000ff2500720c */ /* 0x000fe20003f06270 */
[----:B------:R-:W-:Y:S02]  /*23c0*/  @!P3 IMAD.IADD R34, R34, 0x1, -R3 ;  /* 0x000000012222b824 */ /* 0x000fe400078e0a03 */
[----:B------:R-:W-:Y:S02]  /*23d0*/  IMAD.MOV R37, RZ, RZ, -R33 ;  /* 0x000000ffff257224 */ /* 0x000fe400078e0a21 */
[C---:B------:R-:W-:Y:S01]  /*23e0*/  IMAD R33, R3.reuse, R30, R35 ;  /* 0x0000001e03217224 */ /* 0x040fe200078e0223 */
[----:B------:R-:W-:Y:S01]  /*23f0*/  ISETP.GT.U32.AND P3, PT, R3, R34, PT ;  /* 0x000000220300720c */ /* 0x000fe20003f64070 */
[--C-:B------:R-:W-:Y:S01]  /*2400*/  @!P5 IMAD.IADD R32, R32, 0x1, -R3.reuse ;  /* 0x000000012020d824 */ /* 0x100fe200078e0a03 */
[----:B------:R-:W-:Y:S01]  /*2410*/  ISETP.GE.AND P5, PT, R39, RZ, PT ;  /* 0x000000ff2700720c */ /* 0x000fe20003fa6270 */
[----:B------:R-:W-:Y:S01]  /*2420*/  @!P6 IMAD.IADD R31, R31, 0x1, -R3 ;  /* 0x000000011f1fe824 */ /* 0x000fe200078e0a03 */
[----:B------:R-:W-:Y:S01]  /*2430*/  ISETP.GT.U32.AND P6, PT, R3, R33, PT ;  /* 0x000000210300720c */ /* 0x000fe20003fc4070 */
[----:B------:R-:W-:-:S04]  /*2440*/  IMAD.HI.U32 R35, R2, R38, RZ ;  /* 0x0000002602237227 */ /* 0x000fc800078e00ff */
[----:B------:R-:W-:Y:S01]  /*2450*/  IMAD.MOV.U32 R30, RZ, RZ, R32 ;  /* 0x000000ffff1e7224 */ /* 0x000fe200078e0020 */
[----:B------:R-:W-:Y:S01]  /*2460*/  LOP3.LUT R32, R4, 0x88, RZ, 0xfc, !PT ;  /* 0x0000008804207812 */ /* 0x000fe200078efcff */
[----:B------:R-:W-:Y:S02]  /*2470*/  IMAD.MOV R35, RZ, RZ, -R35 ;  /* 0x000000ffff237224 */ /* 0x000fe400078e0a23 */
[--C-:B------:R-:W-:Y:S02]  /*2480*/  @!P3 IMAD.IADD R34, R34, 0x1, -R3.reuse ;  /* 0x000000012222b824 */ /* 0x100fe400078e0a03 */
[----:B------:R-:W-:Y:S01]  /*2490*/  IMAD R35, R3, R35, R38 ;  /* 0x0000002303237224 */ /* 0x000fe200078e0226 */
[----:B------:R-:W-:Y:S01]  /*24a0*/  IABS R38, R32 ;  /* 0x0000002000267213 */ /* 0x000fe20000000000 */
[----:B------:R-:W-:Y:S01]  /*24b0*/  @!P6 IMAD.IADD R33, R33, 0x1, -R3 ;  /* 0x000000012121e824 */ /* 0x000fe200078e0a03 */
[----:B------:R-:W-:Y:S01]  /*24c0*/  ISETP.GE.AND P6, PT, R32, RZ, PT ;  /* 0x000000ff2000720c */ /* 0x000fe20003fc6270 */
[C---:B------:R-:W-:Y:S01]  /*24d0*/  IMAD R36, R3.reuse, R37, R36 ;  /* 0x0000002503247224 */ /* 0x040fe200078e0224 */
[C---:B------:R-:W-:Y:S01]  /*24e0*/  ISETP.GT.U32.AND P3, PT, R3.reuse, R35, PT ;  /* 0x000000230300720c */ /* 0x040fe20003f64070 */
[----:B------:R-:W-:Y:S01]  /*24f0*/  IMAD.MOV.U32 R32, RZ, RZ, R34 ;  /* 0x000000ffff207224 */ /* 0x000fe200078e0022 */
[----:B------:R-:W-:Y:S01]  /*2500*/  LOP3.LUT R37, R4, 0x84, RZ, 0xfc, !PT ;  /* 0x0000008404257812 */ /* 0x000fe200078efcff */
[----:B------:R-:W-:Y:S01]  /*2510*/  @!P4 IMAD.MOV R30, RZ, RZ, -R30 ;  /* 0x000000ffff1ec224 */ /* 0x000fe200078e0a1e */
[C---:B------:R-:W-:Y:S01]  /*2520*/  ISETP.GT.U32.AND P4, PT, R3.reuse, R36, PT ;  /* 0x000000240300720c */ /* 0x040fe20003f84070 */
[----:B------:R-:W-:Y:S01]  /*2530*/  @!P1 IMAD.MOV R32, RZ, RZ, -R32 ;  /* 0x000000ffff209224 */ /* 0x000fe200078e0a20 */
[----:B------:R-:W-:Y:S01]  /*2540*/  ISETP.GT.U32.AND P1, PT, R3, R33, PT ;  /* 0x000000210300720c */ /* 0x000fe20003f24070 */
[----:B------:R-:W-:-:S04]  /*2550*/  IMAD.HI.U32 R34, R2, R38, RZ ;  /* 0x0000002602227227 */ /* 0x000fc800078e00ff */
[----:B------:R-:W-:Y:S02]  /*2560*/  IMAD.MOV R34, RZ, RZ, -R34 ;  /* 0x000000ffff227224 */ /* 0x000fe400078e0a22 */
[--C-:B------:R-:W-:Y:S02]  /*2570*/  @!P3 IMAD.IADD R35, R35, 0x1, -R3.reuse ;  /* 0x000000012323b824 */ /* 0x100fe400078e0a03 */
[C---:B------:R-:W-:Y:S02]  /*2580*/  IMAD R38, R3.reuse, R34, R38 ;  /* 0x0000002203267224 */ /* 0x040fe400078e0226 */
[--C-:B------:R-:W-:Y:S01]  /*2590*/  @!P4 IMAD.IADD R36, R36, 0x1, -R3.reuse ;  /* 0x000000012424c824 */ /* 0x100fe200078e0a03 */
[----:B------:R-:W-:Y:S01]  /*25a0*/  ISETP.GT.U32.AND P3, PT, R3, R35, PT ;  /* 0x000000230300720c */ /* 0x000fe20003f64070 */
[----:B------:R-:W-:Y:S01]  /*25b0*/  @!P1 IMAD.IADD R33, R33, 0x1, -R3 ;  /* 0x0000000121219824 */ /* 0x000fe200078e0a03 */
[C---:B------:R-:W-:Y:S01]  /*25c0*/  ISETP.GT.U32.AND P1, PT, R3.reuse, R38, PT ;  /* 0x000000260300720c */ /* 0x040fe20003f24070 */
[----:B------:R-:W-:Y:S01]  /*25d0*/  @!P2 IMAD.MOV R31, RZ, RZ, -R31 ;  /* 0x000000ffff1fa224 */ /* 0x000fe200078e0a1f */
[----:B------:R-:W-:Y:S01]  /*25e0*/  ISETP.GT.U32.AND P4, PT, R3, R36, PT ;  /* 0x000000240300720c */ /* 0x000fe20003f84070 */
[----:B------:R-:W-:Y:S01]  /*25f0*/  @!P0 IMAD.MOV R33, RZ, RZ, -R33 ;  /* 0x000000ffff218224 */ /* 0x000fe200078e0a21 */
[----:B------:R-:W-:Y:S01]  /*2600*/  ISETP.GE.AND P2, PT, R40, RZ, PT ;  /* 0x000000ff2800720c */ /* 0x000fe20003f46270 */
[----:B------:R-:W-:Y:S01]  /*2610*/  IMAD.HI.U32 R39, R2, R43, RZ ;  /* 0x0000002b02277227 */ /* 0x000fe200078e00ff */
[----:B------:R-:W-:-:S03]  /*2620*/  IABS R40, R37 ;  /* 0x0000002500287213 */ /* 0x000fc60000000000 */
[----:B------:R-:W-:Y:S02]  /*2630*/  IMAD.MOV R44, RZ, RZ, -R39 ;  /* 0x000000ffff2c7224 */ /* 0x000fe400078e0a27 */
[----:B------:R-:W-:-:S04]  /*2640*/  IMAD.HI.U32 R34, R2, R40, RZ ;  /* 0x0000002802227227 */ /* 0x000fc800078e00ff */
[--C-:B------:R-:W-:Y:S01]  /*2650*/  @!P1 IMAD.IADD R38, R38, 0x1, -R3.reuse ;  /* 0x0000000126269824 */ /* 0x100fe200078e0a03 */
[----:B------:R-:W-:Y:S01]  /*2660*/  ISETP.GE.AND P1, PT, R45, RZ, PT ;  /* 0x000000ff2d00720c */ /* 0x000fe20003f26270 */
[----:B------:R-:W-:Y:S01]  /*2670*/  @!P4 IMAD.IADD R36, R36, 0x1, -R3 ;  /* 0x000000012424c824 */ /* 0x000fe200078e0a03 */
[----:B------:R-:W-:Y:S01]  /*2680*/  ISETP.GE.AND P4, PT, R37, RZ, PT ;  /* 0x000000ff2500720c */ /* 0x000fe20003f86270 */
[----:B------:R-:W-:Y:S01]  /*2690*/  IMAD.HI.U32 R37, R2, R41, RZ ;  /* 0x0000002902257227 */ /* 0x000fe200078e00ff */
[----:B------:R-:W-:-:S03]  /*26a0*/  ISETP.GT.U32.AND P0, PT, R3, R38, PT ;  /* 0x000000260300720c */ /* 0x000fc60003f04070 */
[----:B------:R-:W-:Y:S01]  /*26b0*/  @!P3 IMAD.IADD R35, R35, 0x1, -R3 ;  /* 0x000000012323b824 */ /* 0x000fe200078e0a03 */
[----:B------:R-:W-:Y:S01]  /*26c0*/  ISETP.GE.AND P3, PT, R42, RZ, PT ;  /* 0x000000ff2a00720c */ /* 0x000fe20003f66270 */
[----:B------:R-:W-:Y:S02]  /*26d0*/  IMAD.MOV R34, RZ, RZ, -R34 ;  /* 0x000000ffff227224 */ /* 0x000fe400078e0a22 */
[----:B------:R-:W-:Y:S02]  /*26e0*/  IMAD.MOV R42, RZ, RZ, -R37 ;  /* 0x000000ffff2a7224 */ /* 0x000fe400078e0a25 */
[C---:B------:R-:W-:Y:S02]  /*26f0*/  IMAD R37, R3.reuse, R34, R40 ;  /* 0x0000002203257224 */ /* 0x040fe400078e0228 */
[----:B------:R-:W-:Y:S02]  /*2700*/  IMAD R40, R3, R42, R41 ;  /* 0x0000002a03287224 */ /* 0x000fe400078e0229 */
[----:B------:R-:W-:-:S02]  /*2710*/  @!P0 IMAD.IADD R38, R38, 0x1, -R3 ;  /* 0x0000000126268824 */ /* 0x000fc400078e0a03 */
[----:B------:R-:W-:Y:S01]  /*2720*/  IMAD.MOV.U32 R34, RZ, RZ, R36 ;  /* 0x000000ffff227224 */ /* 0x000fe200078e0024 */
[C---:B------:R-:W-:Y:S01]  /*2730*/  ISETP.GT.U32.AND P0, PT, R3.reuse, R40, PT ;  /* 0x000000280300720c */ /* 0x040fe20003f04070 */
[C---:B------:R-:W-:Y:S01]  /*2740*/  IMAD R39, R3.reuse, R44, R43 ;  /* 0x0000002c03277224 */ /* 0x040fe200078e022b */
[----:B------:R-:W-:Y:S01]  /*2750*/  LOP3.LUT R36, R4, 0x78, RZ, 0xfc, !PT ;  /* 0x0000007804247812 */ /* 0x000fe200078efcff */
[----:B------:R-:W-:Y:S01]  /*2760*/  @!P5 IMAD.MOV R34, RZ, RZ, -R34 ;  /* 0x000000ffff22d224 */ /* 0x000fe200078e0a22 */
[----:B------:R-:W-:Y:S01]  /*2770*/  ISETP.GT.U32.AND P5, PT, R3, R37, PT ;  /* 0x000000250300720c */ /* 0x000fe20003fa4070 */
[----:B------:R-:W-:Y:S01]  /*2780*/  @!P2 IMAD.MOV R35, RZ, RZ, -R35 ;  /* 0x000000ffff23a224 */ /* 0x000fe200078e0a23 */
[----:B------:R-:W-:Y:S01]  /*2790*/  IABS R44, R36 ;  /* 0x00000024002c7213 */ /* 0x000fe20000000000 */
[----:B------:R-:W-:Y:S01]  /*27a0*/  IMAD.HI.U32 R42, R2, R47, RZ ;  /* 0x0000002f022a7227 */ /* 0x000fe200078e00ff */
[----:B------:R-:W-:-:S03]  /*27b0*/  ISETP.GE.AND P2, PT, R36, RZ, PT ;  /* 0x000000ff2400720c */ /* 0x000fc60003f46270 */
[----:B------:R-:W-:-:S04]  /*27c0*/  IMAD.HI.U32 R36, R2, R44, RZ ;  /* 0x0000002c02247227 */ /* 0x000fc800078e00ff */
[--C-:B------:R-:W-:Y:S02]  /*27d0*/  @!P0 IMAD.IADD R40, R40, 0x1, -R3.reuse ;  /* 0x0000000128288824 */ /* 0x100fe400078e0a03 */
[----:B------:R-:W-:Y:S02]  /*27e0*/  IMAD.MOV R45, RZ, RZ, -R36 ;  /* 0x000000ffff2d7224 */ /* 0x000fe400078e0a24 */
[----:B------:R-:W-:Y:S01]  /*27f0*/  IMAD.MOV.U32 R36, RZ, RZ, R38 ;  /* 0x000000ffff247224 */ /* 0x000fe200078e0026 */
[----:B------:R-:W-:Y:S01]  /*2800*/  ISETP.GT.U32.AND P0, PT, R3, R40, PT ;  /* 0x000000280300720c */ /* 0x000fe20003f04070 */
[----:B------:R-:W-:Y:S02]  /*2810*/  IMAD.MOV R38, RZ, RZ, -R42 ;  /* 0x000000ffff267224 */ /* 0x000fe400078e0a2a */
[----:B------:R-:W-:Y:S02]  /*2820*/  @!P5 IMAD.IADD R37, R37, 0x1, -R3 ;  /* 0x000000012525d824 */ /* 0x000fe400078e0a03 */
[----:B------:R-:W-:-:S02]  /*2830*/  IMAD R42, R3, R45, R44 ;  /* 0x0000002d032a7224 */ /* 0x000fc400078e022c */
[----:B------:R-:W-:Y:S01]  /*2840*/  @!P6 IMAD.MOV R36, RZ, RZ, -R36 ;  /* 0x000000ffff24e224 */ /* 0x000fe200078e0a24 */
[C---:B------:R-:W-:Y:S01]  /*2850*/  ISETP.GT.U32.AND P6, PT, R3.reuse, R39, PT ;  /* 0x000000270300720c */ /* 0x040fe20003fc4070 */
[----:B------:R-:W-:Y:S01]  /*2860*/  IMAD.HI.U32 R41, R2, R46, RZ ;  /* 0x0000002e02297227 */ /* 0x000fe200078e00ff */
[----:B------:R-:W-:-:S03]  /*2870*/  ISETP.GT.U32.AND P5, PT, R3, R37, PT ;  /* 0x000000250300720c */ /* 0x000fc60003fa4070 */
[----:B------:R-:W-:Y:S01]  /*2880*/  @!P0 IMAD.IADD R40, R40, 0x1, -R3 ;  /* 0x0000000128288824 */ /* 0x000fe200078e0a03 */
[----:B------:R-:W-:Y:S01]  /*2890*/  ISETP.GT.U32.AND P0, PT, R3, R42, PT ;  /* 0x0000002a0300720c */ /* 0x000fe20003f04070 */
[----:B------:R-:W-:Y:S02]  /*28a0*/  IMAD.MOV R41, RZ, RZ, -R41 ;  /* 0x000000ffff297224 */ /* 0x000fe400078e0a29 */
[----:B------:R-:W-:-:S04]  /*28b0*/  IMAD.HI.U32 R43, R2, R48, RZ ;  /* 0x00000030022b7227 */ /* 0x000fc800078e00ff */
[C---:B------:R-:W-:Y:S02]  /*28c0*/  IMAD R41, R3.reuse, R41, R46 ;  /* 0x0000002903297224 */ /* 0x040fe400078e022e */
[----:B------:R-:W-:Y:S02]  /*28d0*/  IMAD.MOV R43, RZ, RZ, -R43 ;  /* 0x000000ffff2b7224 */ /* 0x000fe400078e0a2b */
[----:B------:R-:W-:Y:S01]  /*28e0*/  IMAD R44, R3, R38, R47 ;  /* 0x00000026032c7224 */ /* 0x000fe200078e022f */
[----:B------:R-:W-:Y:S01]  /*28f0*/  LOP3.LUT R47, R4, 0x68, RZ, 0xfc, !PT ;  /* 0x00000068042f7812 */ /* 0x000fe200078efcff */
[--C-:B------:R-:W-:Y:S01]  /*2900*/  @!P6 IMAD.IADD R39, R39, 0x1, -R3.reuse ;  /* 0x000000012727e824 */ /* 0x100fe200078e0a03 */
[----:B------:R-:W-:Y:S01]  /*2910*/  ISETP.GT.U32.AND P6, PT, R3, R41, PT ;  /* 0x000000290300720c */ /* 0x000fe20003fc4070 */
[--C-:B------:R-:W-:Y:S01]  /*2920*/  @!P5 IMAD.IADD R37, R37, 0x1, -R3.reuse ;  /* 0x000000012525d824 */ /* 0x100fe200078e0a03 */
[----:B------:R-:W-:Y:S01]  /*2930*/  ISETP.GE.AND P5, PT, R49, RZ, PT ;  /* 0x000000ff3100720c */ /* 0x000fe20003fa6270 */
[C---:B------:R-:W-:Y:S01]  /*2940*/  IMAD R46, R3.reuse, R43, R48 ;  /* 0x0000002b032e7224 */ /* 0x040fe200078e0230 */
[----:B------:R-:W-:Y:S01]  /*2950*/  IABS R48, R47 ;  /* 0x0000002f00307213 */ /* 0x000fe20000000000 */
[----:B------:R-:W-:Y:S01]  /*2960*/  @!P0 IMAD.IADD R42, R42, 0x1, -R3 ;  /* 0x000000012a2a8824 */ /* 0x000fe200078e0a03 */
[----:B------:R-:W-:Y:S01]  /*2970*/  LOP3.LUT R49, R4, 0x64, RZ, 0xfc, !PT ;  /* 0x0000006404317812 */ /* 0x000fe200078efcff */
[----:B------:R-:W-:Y:S01]  /*2980*/  @!P4 IMAD.MOV R37, RZ, RZ, -R37 ;  /* 0x000000ffff25c224 */ /* 0x000fe200078e0a25 */
[C---:B------:R-:W-:Y:S01]  /*2990*/  ISETP.GT.U32.AND P0, PT, R3.reuse, R39, PT ;  /* 0x000000270300720c */ /* 0x040fe20003f04070 */
[----:B------:R-:W-:Y:S01]  /*29a0*/  IMAD.HI.U32 R43, R2, R48, RZ ;  /* 0x00000030022b7227 */ /* 0x000fe200078e00ff */
[----:B------:R-:W-:-:S02]  /*29b0*/  ISETP.GT.U32.AND P4, PT, R3, R42, PT ;  /* 0x0000002a0300720c */ /* 0x000fc40003f84070 */
[----:B------:R-:W-:Y:S01]  /*29c0*/  IABS R50, R49 ;  /* 0x0000003100327213 */ /* 0x000fe20000000000 */
[----:B------:R-:W-:Y:S02]  /*29d0*/  IMAD.MOV.U32 R38, RZ, RZ, R40 ;  /* 0x000000ffff267224 */ /* 0x000fe400078e0028 */
[----:B------:R-:W-:Y:S02]  /*29e0*/  IMAD.MOV R43, RZ, RZ, -R43 ;  /* 0x000000ffff2b7224 */ /* 0x000fe400078e0a2b */
[----:B------:R-:W-:Y:S02]  /*29f0*/  @!P6 IMAD.IADD R41, R41, 0x1, -R3 ;  /* 0x000000012929e824 */ /* 0x000fe400078e0a03 */
[----:B------:R-:W-:Y:S01]  /*2a00*/  @!P3 IMAD.MOV R38, RZ, RZ, -R38 ;  /* 0x000000ffff26b224 */ /* 0x000fe200078e0a26 */
[C---:B------:R-:W-:Y:S01]  /*2a10*/  ISETP.GT.U32.AND P3, PT, R3.reuse, R44, PT ;  /* 0x0000002c0300720c */ /* 0x040fe20003f64070 */
[C---:B------:R-:W-:Y:S01]  /*2a20*/  IMAD R48, R3.reuse, R43, R48 ;  /* 0x0000002b03307224 */ /* 0x040fe200078e0230 */
[----:B------:R-:W-:Y:S01]  /*2a30*/  ISETP.GT.U32.AND P6, PT, R3, R41, PT ;  /* 0x000000290300720c */ /* 0x000fe20003fc4070 */
[----:B------:R-:W-:-:S04]  /*2a40*/  IMAD.HI.U32 R45, R2, R50, RZ ;  /* 0x00000032022d7227 */ /* 0x000fc800078e00ff */
[----:B------:R-:W-:Y:S01]  /*2a50*/  @!P4 IMAD.IADD R42, R42, 0x1, -R3 ;  /* 0x000000012a2ac824 */ /* 0x000fe200078e0a03 */
[----:B------:R-:W-:Y:S01]  /*2a60*/  ISETP.GT.U32.AND P4, PT, R3, R48, PT ;  /* 0x000000300300720c */ /* 0x000fe20003f84070 */
[----:B------:R-:W-:Y:S02]  /*2a70*/  IMAD.MOV R45, RZ, RZ, -R45 ;  /* 0x000000ffff2d7224 */ /* 0x000fe400078e0a2d */
[--C-:B------:R-:W-:Y:S01]  /*2a80*/  @!P0 IMAD.IADD R39, R39, 0x1, -R3.reuse ;  /* 0x0000000127278824 */ /* 0x100fe200078e0a03 */
[C---:B------:R-:W-:Y:S01]  /*2a90*/  ISETP.GT.U32.AND P0, PT, R3.reuse, R46, PT ;  /* 0x0000002e0300720c */ /* 0x040fe20003f04070 */
[----:B------:R-:W-:Y:S02]  /*2aa0*/  IMAD R50, R3, R45, R50 ;  /* 0x0000002d03327224 */ /* 0x000fe400078e0232 */
[--C-:B------:R-:W-:Y:S02]  /*2ab0*/  @!P3 IMAD.IADD R44, R44, 0x1, -R3.reuse ;  /* 0x000000012c2cb824 */ /* 0x100fe400078e0a03 */
[----:B------:R-:W-:Y:S01]  /*2ac0*/  @!P6 IMAD.IADD R41, R41, 0x1, -R3 ;  /* 0x000000012929e824 */ /* 0x000fe200078e0a03 */
[----:B------:R-:W-:Y:S01]  /*2ad0*/  ISETP.GT.U32.AND P3, PT, R3, R50, PT ;  /* 0x000000320300720c */ /* 0x000fe20003f64070 */
[----:B------:R-:W-:Y:S01]  /*2ae0*/  IMAD.HI.U32 R40, R2, R52, RZ ;  /* 0x0000003402287227 */ /* 0x000fe200078e00ff */
[----:B------:R-:W-:-:S02]  /*2af0*/  ISETP.GE.AND P6, PT, R51, RZ, PT ;  /* 0x000000ff3300720c */ /* 0x000fc40003fc6270 */
[----:B------:R-:W-:Y:S01]  /*2b00*/  LOP3.LUT R51, R4, 0x58, RZ, 0xfc, !PT ;  /* 0x0000005804337812 */ /* 0x000fe200078efcff */
[--C-:B------:R-:W-:Y:S01]  /*2b10*/  @!P4 IMAD.IADD R48, R48, 0x1, -R3.reuse ;  /* 0x000000013030c824 */ /* 0x100fe200078e0a03 */
[----:B------:R-:W-:Y:S01]  /*2b20*/  ISETP.GT.U32.AND P4, PT, R3, R44, PT ;  /* 0x0000002c0300720c */ /* 0x000fe20003f84070 */
[----:B------:R-:W-:Y:S01]  /*2b30*/  IMAD.MOV R40, RZ, RZ, -R40 ;  /* 0x000000ffff287224 */ /* 0x000fe200078e0a28 */
[----:B------:R-:W-:Y:S01]  /*2b40*/  IABS R56, R51 ;  /* 0x0000003300387213 */ /* 0x000fe20000000000 */
[----:B------:R-:W-:Y:S01]  /*2b50*/  @!P0 IMAD.IADD R46, R46, 0x1, -R3 ;  /* 0x000000012e2e8824 */ /* 0x000fe200078e0a03 */
[----:B------:R-:W-:Y:S01]  /*2b60*/  ISETP.GE.AND P0, PT, R53, RZ, PT ;  /* 0x000000ff3500720c */ /* 0x000fe20003f06270 */
[----:B------:R-:W-:Y:S01]  /*2b70*/  IMAD.HI.U32 R43, R2, R54, RZ ;  /* 0x00000036022b7227 */ /* 0x000fe200078e00ff */
[----:B------:R-:W-:-:S03]  /*2b80*/  LOP3.LUT R53, R4, 0x54, RZ, 0xfc, !PT ;  /* 0x0000005404357812 */ /* 0x000fc600078efcff */
[C---:B------:R-:W-:Y:S01]  /*2b90*/  IMAD R52, R3.reuse, R40, R52 ;  /* 0x0000002803347224 */ /* 0x040fe200078e0234 */
[----:B------:R-:W-:Y:S01]  /*2ba0*/  IABS R45, R53 ;  /* 0x00000035002d7213 */ /* 0x000fe20000000000 */
[----:B------:R-:W-:Y:S02]  /*2bb0*/  IMAD.MOV.U32 R40, RZ, RZ, R42 ;  /* 0x000000ffff287224 */ /* 0x000fe400078e002a */
[----:B------:R-:W-:Y:S01]  /*2bc0*/  @!P3 IMAD.IADD R50, R50, 0x1, -R3 ;  /* 0x000000013232b824 */ /* 0x000fe200078e0a03 */
[----:B------:R-:W-:Y:S01]  /*2bd0*/  ISETP.GT.U32.AND P3, PT, R3, R48, PT ;  /* 0x000000300300720c */ /* 0x000fe20003f64070 */
[----:B------:R-:W-:-:S04]  /*2be0*/  IMAD.HI.U32 R42, R2, R56, RZ ;  /* 0x00000038022a7227 */ /* 0x000fc800078e00ff */
[----:B------:R-:W-:Y:S02]  /*2bf0*/  IMAD.MOV R43, RZ, RZ, -R43 ;  /* 0x000000ffff2b7224 */ /* 0x000fe400078e0a2b */
[----:B------:R-:W-:Y:S01]  /*2c00*/  @!P4 IMAD.IADD R44, R44, 0x1, -R3 ;  /* 0x000000012c2cc824 */ /* 0x000fe200078e0a03 */
[----:B------:R-:W-:Y:S01]  /*2c10*/  ISETP.GE.AND P4, PT, R47, RZ, PT ;  /* 0x000000ff2f00720c */ /* 0x000fe20003f86270 */
[----:B------:R-:W-:Y:S01]  /*2c20*/  IMAD.MOV R42, RZ, RZ, -R42 ;  /* 0x000000ffff2a7224 */ /* 0x000fe200078e0a2a */
[----:B------:R-:W-:Y:S01]  /*2c30*/  LOP3.LUT R47, R4, 0x50, RZ, 0xfc, !PT ;  /* 0x00000050042f7812 */ /* 0x000fe200078efcff */
[C---:B------:R-:W-:Y:S02]  /*2c40*/  IMAD R54, R3.reuse, R43, R54 ;  /* 0x0000002b03367224 */ /* 0x040fe400078e0236 */
[----:B------:R-:W-:Y:S01]  /*2c50*/  @!P1 IMAD.MOV R39, RZ, RZ, -R39 ;  /* 0x000000ffff279224 */ /* 0x000fe200078e0a27 */
[----:B------:R-:W-:Y:S01]  /*2c60*/  ISETP.GT.U32.AND P1, PT, R3, R46, PT ;  /* 0x0000002e0300720c */ /* 0x000fe20003f24070 */
[----:B------:R-:W-:Y:S01]  /*2c70*/  IMAD.HI.U32 R43, R2, R45, RZ ;  /* 0x0000002d022b7227 */ /* 0x000fe200078e00ff */
[----:B------:R-:W-:-:S03]  /*2c80*/  IABS R58, R47 ;  /* 0x0000002f003a7213 */ /* 0x000fc60000000000 */
[----:B------:R-:W-:Y:S02]  /*2c90*/  IMAD R56, R3, R42, R56 ;  /* 0x0000002a03387224 */ /* 0x000fe400078e0238 */
[----:B------:R-:W-:Y:S02]  /*2ca0*/  IMAD.MOV.U32 R42, RZ, RZ, R44 ;  /* 0x000000ffff2a7224 */ /* 0x000fe400078e002c */
[----:B------:R-:W-:Y:S02]  /*2cb0*/  IMAD.MOV R44, RZ, RZ, -R43 ;  /* 0x000000ffff2c7224 */ /* 0x000fe400078e0a2b */
[----:B------:R-:W-:Y:S01]  /*2cc0*/  @!P3 IMAD.IADD R48, R48, 0x1, -R3 ;  /* 0x000000013030b824 */ /* 0x000fe200078e0a03 */
[----:B------:R-:W-:Y:S01]  /*2cd0*/  ISETP.GE.AND P3, PT, R49, RZ, PT ;  /* 0x000000ff3100720c */ /* 0x000fe20003f66270 */
[----:B------:R-:W-:Y:S01]  /*2ce0*/  @!P6 IMAD.MOV R42, RZ, RZ, -R42 ;  /* 0x000000ffff2ae224 */ /* 0x000fe200078e0a2a */
[C---:B------:R-:W-:Y:S01]  /*2cf0*/  ISETP.GT.U32.AND P6, PT, R3.reuse, R56, PT ;  /* 0x000000380300720c */ /* 0x040fe20003fc4070 */
[C---:B------:R-:W-:Y:S01]  /*2d00*/  IMAD R44, R3.reuse, R44, R45 ;  /* 0x0000002c032c7224 */ /* 0x040fe200078e022d */
[----:B------:R-:W-:Y:S01]  /*2d10*/  LOP3.LUT R45, R4, 0x4c, RZ, 0xfc, !PT ;  /* 0x0000004c042d7812 */ /* 0x000fe200078efcff */
[----:B------:R-:W-:Y:S01]  /*2d20*/  @!P5 IMAD.MOV R41, RZ, RZ, -R41 ;  /* 0x000000ffff29d224 */ /* 0x000fe200078e0a29 */
[C---:B------:R-:W-:Y:S01]  /*2d30*/  ISETP.GT.U32.AND P5, PT, R3.reuse, R52, PT ;  /* 0x000000340300720c */ /* 0x040fe20003fa4070 */
[----:B------:R-:W-:Y:S01]  /*2d40*/  @!P2 IMAD.MOV R40, RZ, RZ, -R40 ;  /* 0x000000ffff28a224 */ /* 0x000fe200078e0a28 */
[C---:B------:R-:W-:Y:S01]  /*2d50*/  ISETP.GT.U32.AND P2, PT, R3.reuse, R50, PT ;  /* 0x000000320300720c */ /* 0x040fe20003f44070 */
[----:B------:R-:W-:Y:S01]  /*2d60*/  @!P4 IMAD.MOV R48, RZ, RZ, -R48 ;  /* 0x000000ffff30c224 */ /* 0x000fe200078e0a30 */
[C---:B------:R-:W-:Y:S01]  /*2d70*/  ISETP.GT.U32.AND P4, PT, R3.reuse, R44, PT ;  /* 0x0000002c0300720c */ /* 0x040fe20003f84070 */
[----:B------:R-:W-:Y:S01]  /*2d80*/  @!P1 IMAD.IADD R46, R46, 0x1, -R3 ;  /* 0x000000012e2e9824 */ /* 0x000fe200078e0a03 */
[----:B------:R-:W-:Y:S01]  /*2d90*/  ISETP.GT.U32.AND P1, PT, R3, R54, PT ;  /* 0x000000360300720c */ /* 0x000fe20003f24070 */
[----:B------:R-:W-:Y:S01]  /*2da0*/  IMAD.HI.U32 R43, R2, R58, RZ ;  /* 0x0000003a022b7227 */ /* 0x000fe200078e00ff */
[----:B------:R-:W-:-:S02]  /*2db0*/  IABS R60, R45 ;  /* 0x0000002d003c7213 */ /* 0x000fc40000000000 */
[----:B------:R-:W-:Y:S01]  /*2dc0*/  LOP3.LUT R49, R4, 0x40, RZ, 0xfc, !PT ;  /* 0x0000004004317812 */ /* 0x000fe200078efcff */
[--C-:B------:R-:W-:Y:S01]  /*2dd0*/  @!P6 IMAD.IADD R56, R56, 0x1, -R3.reuse ;  /* 0x000000013838e824 */ /* 0x100fe200078e0a03 */
[----:B------:R-:W-:Y:S01]  /*2de0*/  ISETP.GE.AND P6, PT, R45, RZ, PT ;  /* 0x000000ff2d00720c */ /* 0x000fe20003fc6270 */
[--C-:B------:R-:W-:Y:S01]  /*2df0*/  @!P5 IMAD.IADD R52, R52, 0x1, -R3.reuse ;  /* 0x000000013434d824 */ /* 0x100fe200078e0a03 */
[----:B------:R-:W-:Y:S01]  /*2e00*/  LOP3.LUT R45, R4, 0x48, RZ, 0xfc, !PT ;  /* 0x00000048042d7812 */ /* 0x000fe200078efcff */
[--C-:B------:R-:W-:Y:S01]  /*2e10*/  @!P2 IMAD.IADD R50, R50, 0x1, -R3.reuse ;  /* 0x000000013232a824 */ /* 0x100fe200078e0a03 */
[----:B------:R-:W-:Y:S01]  /*2e20*/  ISETP.GE.AND P2, PT, R55, RZ, PT ;  /* 0x000000ff3700720c */ /* 0x000fe20003f46270 */
[----:B------:R-:W-:Y:S01]  /*2e30*/  @!P4 IMAD.IADD R44, R44, 0x1, -R3 ;  /* 0x000000012c2cc824 */ /* 0x000fe200078e0a03 */
[C---:B------:R-:W-:Y:S01]  /*2e40*/  ISETP.GT.U32.AND P4, PT, R3.reuse, R56, PT ;  /* 0x000000380300720c */ /* 0x040fe20003f84070 */
[----:B------:R-:W-:Y:S01]  /*2e50*/  IMAD.MOV R43, RZ, RZ, -R43 ;  /* 0x000000ffff2b7224 */ /* 0x000fe200078e0a2b */
[----:B------:R-:W-:Y:S01]  /*2e60*/  IABS R62, R45 ;  /* 0x0000002d003e7213 */ /* 0x000fe20000000000 */
[----:B------:R-:W-:Y:S01]  /*2e70*/  @!P1 IMAD.IADD R54, R54, 0x1, -R3 ;  /* 0x0000000136369824 */ /* 0x000fe200078e0a03 */
[----:B------:R-:W-:Y:S01]  /*2e80*/  ISETP.GT.U32.AND P1, PT, R3, R52, PT ;  /* 0x000000340300720c */ /* 0x000fe20003f24070 */
[----:B------:R-:W-:Y:S01]  /*2e90*/  @!P3 IMAD.MOV R50, RZ, RZ, -R50 ;  /* 0x000000ffff32b224 */ /* 0x000fe200078e0a32 */
[----:B------:R-:W-:Y:S01]  /*2ea0*/  ISETP.GE.AND P3, PT, R51, RZ, PT ;  /* 0x000000ff3300720c */ /* 0x000fe20003f66270 */
[----:B------:R-:W-:Y:S01]  /*2eb0*/  IMAD R58, R3, R43, R58 ;  /* 0x0000002b033a7224 */ /* 0x000fe200078e023a */
[----:B------:R-:W-:Y:S01]  /*2ec0*/  IABS R66, R49 ;  /* 0x0000003100427213 */ /* 0x000fe20000000000 */
[----:B------:R-:W-:Y:S01]  /*2ed0*/  IMAD.HI.U32 R43, R2, R60, RZ ;  /* 0x0000003c022b7227 */ /* 0x000fe200078e00ff */
[----:B------:R-:W-:-:S02]  /*2ee0*/  LOP3.LUT R51, R4, 0x3c, RZ, 0xfc, !PT ;  /* 0x0000003c04337812 */ /* 0x000fc400078efcff */
[----:B------:R-:W-:Y:S01]  /*2ef0*/  ISETP.GE.AND P5, PT, R57, RZ, PT ;  /* 0x000000ff3900720c */ /* 0x000fe20003fa6270 */
[----:B------:R-:W-:Y:S01]  /*2f00*/  IMAD.MOV R43, RZ, RZ, -R43 ;  /* 0x000000ffff2b7224 */ /* 0x000fe200078e0a2b */
[----:B------:R-:W-:Y:S01]  /*2f10*/  IABS R68, R51 ;  /* 0x0000003300447213 */ /* 0x000fe20000000000 */
[--C-:B------:R-:W-:Y:S01]  /*2f20*/  @!P4 IMAD.IADD R56, R56, 0x1, -R3.reuse ;  /* 0x000000013838c824 */ /* 0x100fe200078e0a03 */
[C---:B------:R-:W-:Y:S01]  /*2f30*/  ISETP.GT.U32.AND P4, PT, R3.reuse, R58, PT ;  /* 0x0000003a0300720c */ /* 0x040fe20003f84070 */
[C---:B------:R-:W-:Y:S01]  /*2f40*/  IMAD R60, R3.reuse, R43, R60 ;  /* 0x0000002b033c7224 */ /* 0x040fe200078e023c */
[----:B------:R-:W-:Y:S01]  /*2f50*/  LOP3.LUT R55, R4, 0x30, RZ, 0xfc, !PT ;  /* 0x0000003004377812 */ /* 0x000fe200078efcff */
[----:B------:R-:W-:Y:S01]  /*2f60*/  @!P0 IMAD.MOV R46, RZ, RZ, -R46 ;  /* 0x000000ffff2e8224 */ /* 0x000fe200078e0a2e */
[----:B------:R-:W-:Y:S01]  /*2f70*/  ISETP.GT.U32.AND P0, PT, R3, R54, PT ;  /* 0x000000360300720c */ /* 0x000fe20003f04070 */
[----:B------:R-:W-:Y:S01]  /*2f80*/  @!P1 IMAD.IADD R52, R52, 0x1, -R3 ;  /* 0x0000000134349824 */ /* 0x000fe200078e0a03 */
[----:B------:R-:W-:Y:S01]  /*2f90*/  ISETP.GE.AND P1, PT, R53, RZ, PT ;  /* 0x000000ff3500720c */ /* 0x000fe20003f26270 */
[----:B------:R-:W-:Y:S01]  /*2fa0*/  @!P3 IMAD.MOV R56, RZ, RZ, -R56 ;  /* 0x000000ffff38b224 */ /* 0x000fe200078e0a38 */
[C---:B------:R-:W-:Y:S01]  /*2fb0*/  ISETP.GT.U32.AND P3, PT, R3.reuse, R60, PT ;  /* 0x0000003c0300720c */ /* 0x040fe20003f64070 */
[----:B------:R-:W-:Y:S01]  /*2fc0*/  @!P2 IMAD.MOV R52, RZ, RZ, -R52 ;  /* 0x000000ffff34a224 */ /* 0x000fe200078e0a34 */
[----:B------:R-:W-:Y:S01]  /*2fd0*/  ISETP.GT.U32.AND P2, PT, R3, R44, PT ;  /* 0x0000002c0300720c */ /* 0x000fe20003f44070 */
[----:B------:R-:W-:Y:S01]  /*2fe0*/  IMAD.HI.U32 R43, R2, R62, RZ ;  /* 0x0000003e022b7227 */ /* 0x000fe200078e00ff */
[----:B------:R-:W-:-:S02]  /*2ff0*/  LOP3.LUT R53, R4, 0x34, RZ, 0xfc, !PT ;  /* 0x0000003404357812 */ /* 0x000fc400078efcff */
[----:B------:R-:W-:Y:S01]  /*3000*/  IABS R74, R55 ;  /* 0x00000037004a7213 */ /* 0x000fe20000000000 */
[--C-:B------:R-:W-:Y:S01]  /*3010*/  @!P4 IMAD.IADD R58, R58, 0x1, -R3.reuse ;  /* 0x000000013a3ac824 */ /* 0x100fe200078e0a03 */
[----:B------:R-:W-:Y:S01]  /*3020*/  IABS R72, R53 ;  /* 0x0000003500487213 */ /* 0x000fe20000000000 */
[--C-:B------:R-:W-:Y:S01]  /*3030*/  @!P0 IMAD.IADD R54, R54, 0x1, -R3.reuse ;  /* 0x0000000136368824 */ /* 0x100fe200078e0a03 */
[----:B------:R-:W-:Y:S02]  /*3040*/  ISETP.GE.AND P0, PT, R47, RZ, PT ;  /* 0x000000ff2f00720c */ /* 0x000fe40003f06270 */
[----:B------:R-:W-:Y:S01]  /*3050*/  LOP3.LUT R47, R4, 0x44, RZ, 0xfc, !PT ;  /* 0x00000044042f7812 */ /* 0x000fe200078efcff */
[--C-:B------:R-:W-:Y:S01]  /*3060*/  @!P3 IMAD.IADD R60, R60, 0x1, -R3.reuse ;  /* 0x000000013c3cb824 */ /* 0x100fe200078e0a03 */
[----:B------:R-:W-:Y:S01]  /*3070*/  ISETP.GT.U32.AND P4, PT, R3, R58, PT ;  /* 0x0000003a0300720c */ /* 0x000fe20003f84070 */
[----:B------:R-:W-:Y:S01]  /*3080*/  @!P2 IMAD.IADD R44, R44, 0x1, -R3 ;  /* 0x000000012c2ca824 */ /* 0x000fe200078e0a03 */
[----:B------:R-:W-:Y:S01]  /*3090*/  ISETP.GE.AND P2, PT, R47, RZ, PT ;  /* 0x000000ff2f00720c */ /* 0x000fe20003f46270 */
[----:B------:R-:W-:Y:S01]  /*30a0*/  @!P5 IMAD.MOV R54, RZ, RZ, -R54 ;  /* 0x000000ffff36d224 */ /* 0x000fe200078e0a36 */
[----:B------:R-:W-:Y:S01]  /*30b0*/  IABS R64, R47 ;  /* 0x0000002f00407213 */ /* 0x000fe20000000000 */
[----:B------:R-:W-:Y:S01]  /*30c0*/  IMAD.MOV R47, RZ, RZ, -R43 ;  /* 0x000000ffff2f7224 */ /* 0x000fe200078e0a2b */
[----:B------:R-:W-:Y:S01]  /*30d0*/  ISETP.GT.U32.AND P3, PT, R3, R60, PT ;  /* 0x0000003c0300720c */ /* 0x000fe20003f64070 */
[----:B------:R-:W-:Y:S01]  /*30e0*/  IMAD.HI.U32 R43, R2, R66, RZ ;  /* 0x00000042022b7227 */ /* 0x000fe200078e00ff */
[----:B------:R-:W-:-:S02]  /*30f0*/  ISETP.GE.AND P5, PT, R45, RZ, PT ;  /* 0x000000ff2d00720c */ /* 0x000fc40003fa6270 */
[----:B------:R-:W-:Y:S01]  /*3100*/  LOP3.LUT R57, R4, 0x28, RZ, 0xfc, !PT ;  /* 0x0000002804397812 */ /* 0x000fe200078efcff */
[----:B------:R-:W-:Y:S02]  /*3110*/  IMAD R62, R3, R47, R62 ;  /* 0x0000002f033e7224 */ /* 0x000fe400078e023e */
[----:B------:R-:W-:Y:S01]  /*3120*/  IMAD.MOV R47, RZ, RZ, -R43 ;  /* 0x000000ffff2f7224 */ /* 0x000fe200078e0a2b */
[----:B------:R-:W-:Y:S01]  /*3130*/  IABS R78, R57 ;  /* 0x00000039004e7213 */ /* 0x000fe20000000000 */
[----:B------:R-:W-:-:S04]  /*3140*/  IMAD.HI.U32 R43, R2, R68, RZ ;  /* 0x00000044022b7227 */ /* 0x000fc800078e00ff */
[C---:B------:R-:W-:Y:S02]  /*3150*/  IMAD R66, R3.reuse, R47, R66 ;  /* 0x0000002f03427224 */ /* 0x040fe400078e0242 */
[----:B------:R-:W-:Y:S02]  /*3160*/  IMAD.MOV R43, RZ, RZ, -R43 ;  /* 0x000000ffff2b7224 */ /* 0x000fe400078e0a2b */
[----:B------:R-:W-:Y:S01]  /*3170*/  @!P3 IMAD.IADD R60, R60, 0x1, -R3 ;  /* 0x000000013c3cb824 */ /* 0x000fe200078e0a03 */
[C---:B------:R-:W-:Y:S01]  /*3180*/  ISETP.GT.U32.AND P3, PT, R3.reuse, R66, PT ;  /* 0x000000420300720c */ /* 0x040fe20003f64070 */
[C---:B------:R-:W-:Y:S02]  /*3190*/  IMAD R68, R3.reuse, R43, R68 ;  /* 0x0000002b03447224 */ /* 0x040fe400078e0244 */
[----:B------:R-:W-:Y:S02]  /*31a0*/  @!P6 IMAD.MOV R60, RZ, RZ, -R60 ;  /* 0x000000ffff3ce224 */ /* 0x000fe400078e0a3c */
[----:B------:R-:W-:Y:S01]  /*31b0*/  IMAD.HI.U32 R45, R2, R64, RZ ;  /* 0x00000040022d7227 */ /* 0x000fe200078e00ff */
[----:B------:R-:W-:-:S03]  /*31c0*/  ISETP.GT.U32.AND P6, PT, R3, R68, PT ;  /* 0x000000440300720c */ /* 0x000fc60003fc4070 */
[----:B------:R-:W-:Y:S02]  /*31d0*/  IMAD.MOV R45, RZ, RZ, -R45 ;  /* 0x000000ffff2d7224 */ /* 0x000fe400078e0a2d */
[--C-:B------:R-:W-:Y:S01]  /*31e0*/  @!P4 IMAD.IADD R58, R58, 0x1, -R3.reuse ;  /* 0x000000013a3ac824 */ /* 0x100fe200078e0a03 */
[C---:B------:R-:W-:Y:S01]  /*31f0*/  ISETP.GT.U32.AND P4, PT, R3.reuse, R62, PT ;  /* 0x0000003e0300720c */ /* 0x040fe20003f84070 */
[--C-:B------:R-:W-:Y:S02]  /*3200*/  @!P3 IMAD.IADD R66, R66, 0x1, -R3.reuse ;  /* 0x000000014242b824 */ /* 0x100fe400078e0a03 */
[C---:B------:R-:W-:Y:S02]  /*3210*/  IMAD R64, R3.reuse, R45, R64 ;  /* 0x0000002d03407224 */ /* 0x040fe400078e0240 */
[----:B------:R-:W-:Y:S01]  /*3220*/  @!P0 IMAD.MOV R58, RZ, RZ, -R58 ;  /* 0x000000ffff3a8224 */ /* 0x000fe200078e0a3a */
[C---:B------:R-:W-:Y:S01]  /*3230*/  ISETP.GT.U32.AND P3, PT, R3.reuse, R66, PT ;  /* 0x000000420300720c */ /* 0x040fe20003f64070 */
[----:B------:R-:W-:Y:S01]  /*3240*/  @!P6 IMAD.IADD R68, R68, 0x1, -R3 ;  /* 0x000000014444e824 */ /* 0x000fe200078e0a03 */
[----:B------:R-:W-:Y:S01]  /*3250*/  ISETP.GT.U32.AND P0, PT, R3, R64, PT ;  /* 0x000000400300720c */ /* 0x000fe20003f04070 */
[----:B------:R-:W-:-:S03]  /*3260*/  IMAD.HI.U32 R45, R2, R72, RZ ;  /* 0x00000048022d7227 */ /* 0x000fc600078e00ff */
[----:B------:R-:W-:Y:S01]  /*3270*/  ISETP.GT.U32.AND P6, PT, R3, R68, PT ;  /* 0x000000440300720c */ /* 0x000fe20003fc4070 */
[----:B------:R-:W-:-:S04]  /*3280*/  IMAD.HI.U32 R47, R2, R74, RZ ;  /* 0x0000004a022f7227 */ /* 0x000fc800078e00ff */
[----:B------:R-:W-:Y:S02]  /*3290*/  IMAD.MOV R45, RZ, RZ, -R45 ;  /* 0x000000ffff2d7224 */ /* 0x000fe400078e0a2d */
[----:B------:R-:W-:Y:S01]  /*32a0*/  @!P1 IMAD.MOV R44, RZ, RZ, -R44 ;  /* 0x000000ffff2c9224 */ /* 0x000fe200078e0a2c */
[----:B------:R-:W-:Y:S01]  /*32b0*/  ISETP.GE.AND P1, PT, R49, RZ, PT ;  /* 0x000000ff3100720c */ /* 0x000fe20003f26270 */
[----:B------:R-:W-:Y:S01]  /*32c0*/  @!P4 IMAD.IADD R62, R62, 0x1, -R3 ;  /* 0x000000013e3ec824 */ /* 0x000fe200078e0a03 */
[----:B------:R-:W-:Y:S01]  /*32d0*/  LOP3.LUT R49, R4, 0x38, RZ, 0xfc, !PT ;  /* 0x0000003804317812 */ /* 0x000fe200078efcff */
[----:B------:R-:W-:Y:S02]  /*32e0*/  IMAD.MOV R47, RZ, RZ, -R47 ;  /* 0x000000ffff2f7224 */ /* 0x000fe400078e0a2f */
[C---:B------:R-:W-:Y:S01]  /*32f0*/  IMAD R72, R3.reuse, R45, R72 ;  /* 0x0000002d03487224 */ /* 0x040fe200078e0248 */
[C---:B------:R-:W-:Y:S01]  /*3300*/  ISETP.GT.U32.AND P4, PT, R3.reuse, R62, PT ;  /* 0x0000003e0300720c */ /* 0x040fe20003f84070 */
[C---:B------:R-:W-:Y:S01]  /*3310*/  IMAD R74, R3.reuse, R47, R74 ;  /* 0x0000002f034a7224 */ /* 0x040fe200078e024a */
[----:B------:R-:W-:Y:S01]  /*3320*/  IABS R70, R49 ;  /* 0x0000003100467213 */ /* 0x000fe20000000000 */
[--C-:B------:R-:W-:Y:S01]  /*3330*/  @!P3 IMAD.IADD R66, R66, 0x1, -R3.reuse ;  /* 0x000000014242b824 */ /* 0x100fe200078e0a03 */
[----:B------:R-:W-:Y:S01]  /*3340*/  ISETP.GT.U32.AND P3, PT, R3, R72, PT ;  /* 0x000000480300720c */ /* 0x000fe20003f64070 */
[----:B------:R-:W-:-:S02]  /*3350*/  @!P0 IMAD.IADD R64, R64, 0x1, -R3 ;  /* 0x0000000140408824 */ /* 0x000fc400078e0a03 */
[----:B------:R-:W-:Y:S01]  /*3360*/  @!P6 IMAD.IADD R68, R68, 0x1, -R3 ;  /* 0x000000014444e824 */ /* 0x000fe200078e0a03 */
[C---:B------:R-:W-:Y:S01]  /*3370*/  ISETP.GT.U32.AND P6, PT, R3.reuse, R74, PT ;  /* 0x0000004a0300720c */ /* 0x040fe20003fc4070 */
[----:B------:R-:W-:Y:S01]  /*3380*/  IMAD.HI.U32 R43, R2, R70, RZ ;  /* 0x00000046022b7227 */ /* 0x000fe200078e00ff */
[----:B------:R-:W-:-:S03]  /*3390*/  ISETP.GT.U32.AND P0, PT, R3, R64, PT ;  /* 0x000000400300720c */ /* 0x000fc60003f04070 */
[----:B------:R-:W-:Y:S02]  /*33a0*/  IMAD.MOV R43, RZ, RZ, -R43 ;  /* 0x000000ffff2b7224 */ /* 0x000fe400078e0a2b */
[--C-:B------:R-:W-:Y:S01]  /*33b0*/  @!P4 IMAD.IADD R62, R62, 0x1, -R3.reuse ;  /* 0x000000013e3ec824 */ /* 0x100fe200078e0a03 */
[----:B------:R-:W-:Y:S01]  /*33c0*/  ISETP.GE.AND P4, PT, R51, RZ, PT ;  /* 0x000000ff3300720c */ /* 0x000fe20003f86270 */
[--C-:B------:R-:W-:Y:S01]  /*33d0*/  @!P3 IMAD.IADD R72, R72, 0x1, -R3.reuse ;  /* 0x000000014848b824 */ /* 0x100fe200078e0a03 */
[----:B------:R-:W-:Y:S01]  /*33e0*/  LOP3.LUT R51, R4, 0x2c, RZ, 0xfc, !PT ;  /* 0x0000002c04337812 */ /* 0x000fe200078efcff */
[C---:B------:R-:W-:Y:S02]  /*33f0*/  IMAD R70, R3.reuse, R43, R70 ;  /* 0x0000002b03467224 */ /* 0x040fe400078e0246 */
[--C-:B------:R-:W-:Y:S01]  /*3400*/  @!P6 IMAD.IADD R74, R74, 0x1, -R3.reuse ;  /* 0x000000014a4ae824 */ /* 0x100fe200078e0a03 */
[C---:B------:R-:W-:Y:S01]  /*3410*/  ISETP.GT.U32.AND P6, PT, R3.reuse, R72, PT ;  /* 0x000000480300720c */ /* 0x040fe20003fc4070 */
[----:B------:R-:W-:Y:S01]  /*3420*/  @!P0 IMAD.IADD R64, R64, 0x1, -R3 ;  /* 0x0000000140408824 */ /* 0x000fe200078e0a03 */
[----:B------:R-:W-:Y:S01]  /*3430*/  IABS R76, R51 ;  /* 0x00000033004c7213 */ /* 0x000fe20000000000 */
[----:B------:R-:W-:Y:S01]  /*3440*/  IMAD.HI.U32 R45, R2, R78, RZ ;  /* 0x0000004e022d7227 */ /* 0x000fe200078e00ff */
[----:B------:R-:W-:-:S03]  /*3450*/  ISETP.GT.U32.AND P0, PT, R3, R70, PT ;  /* 0x000000460300720c */ /* 0x000fc60003f04070 */
[----:B------:R-:W-:Y:S02]  /*3460*/  IMAD.MOV R45, RZ, RZ, -R45 ;  /* 0x000000ffff2d7224 */ /* 0x000fe400078e0a2d */
[----:B------:R-:W-:-:S04]  /*3470*/  IMAD.HI.U32 R43, R2, R76, RZ ;  /* 0x0000004c022b7227 */ /* 0x000fc800078e00ff */
[C---:B------:R-:W-:Y:S02]  /*3480*/  IMAD R78, R3.reuse, R45, R78 ;  /* 0x0000002d034e7224 */ /* 0x040fe400078e024e */
[----:B------:R-:W-:Y:S02]  /*3490*/  IMAD.MOV R43, RZ, RZ, -R43 ;  /* 0x000000ffff2b7224 */ /* 0x000fe400078e0a2b */
[--C-:B------:R-:W-:Y:S01]  /*34a0*/  @!P6 IMAD.IADD R72, R72, 0x1, -R3.reuse ;  /* 0x000000014848e824 */ /* 0x100fe200078e0a03 */
[----:B------:R-:W-:Y:S01]  /*34b0*/  ISETP.GT.U32.AND P6, PT, R3, R78, PT ;  /* 0x0000004e0300720c */ /* 0x000fe20003fc4070 */
[----:B------:R-:W-:Y:S01]  /*34c0*/  @!P0 IMAD.IADD R70, R70, 0x1, -R3 ;  /* 0x0000000146468824 */ /* 0x000fe200078e0a03 */
[----:B------:R-:W-:Y:S01]  /*34d0*/  ISETP.GE.AND P0, PT, R49, RZ, PT ;  /* 0x000000ff3100720c */ /* 0x000fe20003f06270 */
[C---:B------:R-:W-:Y:S02]  /*34e0*/  IMAD R76, R3.reuse, R43, R76 ;  /* 0x0000002b034c7224 */ /* 0x040fe400078e024c */
[----:B------:R-:W-:Y:S01]  /*34f0*/  IMAD.HI.U32 R43, R2, R82, RZ ;  /* 0x00000052022b7227 */ /* 0x000fe200078e00ff */
[----:B------:R-:W-:-:S03]  /*3500*/  ISETP.GT.U32.AND P3, PT, R3, R70, PT ;  /* 0x000000460300720c */ /* 0x000fc60003f64070 */
[----:B------:R-:W-:Y:S02]  /*3510*/  IMAD.MOV R45, RZ, RZ, -R43 ;  /* 0x000000ffff2d7224 */ /* 0x000fe400078e0a2b */
[----:B------:R-:W-:Y:S01]  /*3520*/  @!P5 IMAD.MOV R62, RZ, RZ, -R62 ;  /* 0x000000ffff3ed224 */ /* 0x000fe200078e0a3e */
[C---:B------:R-:W-:Y:S01]  /*3530*/  ISETP.GT.U32.AND P5, PT, R3.reuse, R74, PT ;  /* 0x0000004a0300720c */ /* 0x040fe20003fa4070 */
[----:B------:R-:W-:Y:S02]  /*3540*/  IMAD R82, R3, R45, R82 ;  /* 0x0000002d03527224 */ /* 0x000fe400078e0252 */
[----:B------:R-:W-:-:S04]  /*3550*/  IMAD.HI.U32 R47, R2, R80, RZ ;  /* 0x00000050022f7227 */ /* 0x000fc800078e00ff */
[----:B------:R-:W-:Y:S01]  /*3560*/  @!P6 IMAD.IADD R78, R78, 0x1, -R3 ;  /* 0x000000014e4ee824 */ /* 0x000fe200078e0a03 */
[----:B------:R-:W-:Y:S01]  /*3570*/  ISETP.GT.U32.AND P6, PT, R3, R82, PT ;  /* 0x000000520300720c */ /* 0x000fe20003fc4070 */
[----:B------:R-:W-:Y:S02]  /*3580*/  IMAD.MOV R47, RZ, RZ, -R47 ;  /* 0x000000ffff2f7224 */ /* 0x000fe400078e0a2f */
[----:B------:R-:W-:-:S04]  /*3590*/  IMAD.HI.U32 R43, R2, R84, RZ ;  /* 0x00000054022b7227 */ /* 0x000fc800078e00ff */
[C---:B------:R-:W-:Y:S02]  /*35a0*/  IMAD R80, R3.reuse, R47, R80 ;  /* 0x0000002f03507224 */ /* 0x040fe400078e0250 */
[----:B------:R-:W-:Y:S01]  /*35b0*/  @!P3 IMAD.IADD R70, R70, 0x1, -R3 ;  /* 0x000000014646b824 */ /* 0x000fe200078e0a03 */
[C---:B------:R-:W-:Y:S01]  /*35c0*/  ISETP.GT.U32.AND P3, PT, R3.reuse, R76, PT ;  /* 0x0000004c0300720c */ /* 0x040fe20003f64070 */
[----:B------:R-:W-:Y:S02]  /*35d0*/  IMAD.MOV R43, RZ, RZ, -R43 ;  /* 0x000000ffff2b7224 */ /* 0x000fe400078e0a2b */
[--C-:B------:R-:W-:Y:S01]  /*35e0*/  @!P5 IMAD.IADD R74, R74, 0x1, -R3.reuse ;  /* 0x000000014a4ad824 */ /* 0x100fe200078e0a03 */
[C---:B------:R-:W-:Y:S01]  /*35f0*/  ISETP.GT.U32.AND P5, PT, R3.reuse, R80, PT ;  /* 0x000000500300720c */ /* 0x040fe20003fa4070 */
[----:B------:R-:W-:Y:S02]  /*3600*/  IMAD R84, R3, R43, R84 ;  /* 0x0000002b03547224 */ /* 0x000fe400078e0254 */
[----:B------:R-:W-:-:S02]  /*3610*/  @!P6 IMAD.IADD R82, R82, 0x1, -R3 ;  /* 0x000000015252e824 */ /* 0x000fc400078e0a03 */
[----:B------:R-:W-:Y:S01]  /*3620*/  IMAD.HI.U32 R45, R2, R86, RZ ;  /* 0x00000056022d7227 */ /* 0x000fe200078e00ff */
[----:B------:R-:W-:-:S03]  /*3630*/  ISETP.GT.U32.AND P6, PT, R3, R84, PT ;  /* 0x000000540300720c */ /* 0x000fc60003fc4070 */
[----:B------:R-:W-:Y:S01]  /*3640*/  @!P3 IMAD.IADD R76, R76, 0x1, -R3 ;  /* 0x000000014c4cb824 */ /* 0x000fe200078e0a03 */
[----:B------:R-:W-:Y:S01]  /*3650*/  ISETP.GE.AND P3, PT, R53, RZ, PT ;  /* 0x000000ff3500720c */ /* 0x000fe20003f66270 */
[----:B------:R-:W-:Y:S01]  /*3660*/  IMAD.MOV R45, RZ, RZ, -R45 ;  /* 0x000000ffff2d7224 */ /* 0x000fe200078e0a2d */
[----:B------:R-:W-:Y:S01]  /*3670*/  LOP3.LUT R53, R4, 0x10, RZ, 0xfc, !PT ;  /* 0x0000001004357812 */ /* 0x000fe200078efcff */
[----:B------:R-:W-:Y:S01]  /*3680*/  @!P5 IMAD.IADD R80, R80, 0x1, -R3 ;  /* 0x000000015050d824 */ /* 0x000fe200078e0a03 */
[----:B------:R-:W-:Y:S01]  /*3690*/  ISETP.GE.AND P5, PT, R55, RZ, PT ;  /* 0x000000ff3700720c */ /* 0x000fe20003fa6270 */
[----:B------:R-:W-:Y:S01]  /*36a0*/  IMAD R86, R3, R45, R86 ;  /* 0x0000002d03567224 */ /* 0x000fe200078e0256 */
[----:B------:R-:W-:Y:S01]  /*36b0*/  IABS R90, R53 ;  /* 0x00000035005a7213 */ /* 0x000fe20000000000 */
[----:B------:R-:W-:Y:S01]  /*36c0*/  IMAD.HI.U32 R47, R2, R88, RZ ;  /* 0x00000058022f7227 */ /* 0x000fe200078e00ff */
[----:B------:R-:W-:-:S03]  /*36d0*/  LOP3.LUT R55, R4, 0xc, RZ, 0xfc, !PT ;  /* 0x0000000c04377812 */ /* 0x000fc600078efcff */
[----:B------:R-:W-:Y:S01]  /*36e0*/  @!P4 IMAD.MOV R68, RZ, RZ, -R68 ;  /* 0x000000ffff44c224 */ /* 0x000fe200078e0a44 */
[C---:B------:R-:W-:Y:S01]  /*36f0*/  ISETP.GT.U32.AND P4, PT, R3.reuse, R80, PT ;  /* 0x000000500300720c */ /* 0x040fe20003f84070 */
[----:B------:R-:W-:Y:S01]  /*3700*/  @!P6 IMAD.IADD R84, R84, 0x1, -R3 ;  /* 0x000000015454e824 */ /* 0x000fe200078e0a03 */
[C---:B------:R-:W-:Y:S01]  /*3710*/  ISETP.GT.U32.AND P6, PT, R3.reuse, R86, PT ;  /* 0x000000560300720c */ /* 0x040fe20003fc4070 */
[----:B------:R-:W-:Y:S01]  /*3720*/  @!P2 IMAD.MOV R64, RZ, RZ, -R64 ;  /* 0x000000ffff40a224 */ /* 0x000fe200078e0a40 */
[----:B------:R-:W-:Y:S01]  /*3730*/  ISETP.GT.U32.AND P2, PT, R3, R76, PT ;  /* 0x0000004c0300720c */ /* 0x000fe20003f44070 */
[----:B------:R-:W-:Y:S01]  /*3740*/  IMAD.MOV R47, RZ, RZ, -R47 ;  /* 0x000000ffff2f7224 */ /* 0x000fe200078e0a2f */
[----:B------:R-:W-:Y:S01]  /*3750*/  IABS R92, R55 ;  /* 0x00000037005c7213 */ /* 0x000fe20000000000 */
[----:B------:R-:W-:-:S04]  /*3760*/  IMAD.HI.U32 R49, R2, R98, RZ ;  /* 0x0000006202317227 */ /* 0x000fc800078e00ff */
[----:B------:R-:W-:-:S04]  /*3770*/  IMAD.HI.U32 R43, R2, R90, RZ ;  /* 0x0000005a022b7227 */ /* 0x000fc800078e00ff */
[C---:B------:R-:W-:Y:S02]  /*3780*/  IMAD R88, R3.reuse, R47, R88 ;  /* 0x0000002f03587224 */ /* 0x040fe400078e0258 */
[----:B------:R-:W-:Y:S02]  /*3790*/  IMAD.MOV R49, RZ, RZ, -R49 ;  /* 0x000000ffff317224 */ /* 0x000fe400078e0a31 */
[----:B------:R-:W-:Y:S02]  /*37a0*/  IMAD.MOV R43, RZ, RZ, -R43 ;  /* 0x000000ffff2b7224 */ /* 0x000fe400078e0a2b */
[----:B------:R-:W-:Y:S01]  /*37b0*/  @!P1 IMAD.MOV R66, RZ, RZ, -R66 ;  /* 0x000000ffff429224 */ /* 0x000fe200078e0a42 */
[----:B------:R-:W-:Y:S01]  /*37c0*/  ISETP.GT.U32.AND P1, PT, R3, R78, PT ;  /* 0x0000004e0300720c */ /* 0x000fe20003f24070 */
[----:B------:R-:W-:-:S04]  /*37d0*/  IMAD.HI.U32 R45, R2, R92, RZ ;  /* 0x0000005c022d7227 */ /* 0x000fc800078e00ff */
[C---:B------:R-:W-:Y:S02]  /*37e0*/  IMAD R98, R3.reuse, R49, R98 ;  /* 0x0000003103627224 */ /* 0x040fe400078e0262 */
[----:B------:R-:W-:Y:S01]  /*37f0*/  @!P5 IMAD.MOV R74, RZ, RZ, -R74 ;  /* 0x000000ffff4ad224 */ /* 0x000fe200078e0a4a */
[----:B------:R-:W-:Y:S01]  /*3800*/  ISETP.GT.U32.AND P5, PT, R3, R88, PT ;  /* 0x000000580300720c */ /* 0x000fe20003fa4070 */
[----:B------:R-:W-:-:S04]  /*3810*/  IMAD.HI.U32 R47, R2, R94, RZ ;  /* 0x0000005e022f7227 */ /* 0x000fc800078e00ff */
[----:B------:R-:W-:Y:S01]  /*3820*/  IMAD R90, R3, R43, R90 ;  /* 0x0000002b035a7224 */ /* 0x000fe200078e025a */
[----:B------:R-:W-:Y:S01]  /*3830*/  SHF.R.S32.HI R43, RZ, 0x2, R5 ;  /* 0x00000002ff2b7819 */ /* 0x000fe20000011405 */
[----:B------:R-:W-:-:S03]  /*3840*/  IMAD.HI.U32 R2, R2, R96, RZ ;  /* 0x0000006002027227 */ /* 0x000fc600078e00ff */
[----:B------:R-:W-:Y:S01]  /*3850*/  SGXT R43, R43, 0x1 ;  /* 0x000000012b2b781a */ /* 0x000fe20000000200 */
[----:B------:R-:W-:Y:S02]  /*3860*/  IMAD.MOV R45, RZ, RZ, -R45 ;  /* 0x000000ffff2d7224 */ /* 0x000fe400078e0a2d */
[--C-:B------:R-:W-:Y:S01]  /*3870*/  @!P4 IMAD.IADD R80, R80, 0x1, -R3.reuse ;  /* 0x000000015050c824 */ /* 0x100fe200078e0a03 */
[C---:B------:R-:W-:Y:S01]  /*3880*/  ISETP.GT.U32.AND P4, PT, R3.reuse, R98, PT ;  /* 0x000000620300720c */ /* 0x040fe20003f84070 */
[--C-:B------:R-:W-:Y:S01]  /*3890*/  @!P6 IMAD.IADD R86, R86, 0x1, -R3.reuse ;  /* 0x000000015656e824 */ /* 0x100fe200078e0a03 */
[C---:B------:R-:W-:Y:S01]  /*38a0*/  ISETP.GT.U32.AND P6, PT, R3.reuse, R84, PT ;  /* 0x000000540300720c */ /* 0x040fe20003fc4070 */
[----:B------:R-:W-:Y:S01]  /*38b0*/  @!P2 IMAD.IADD R76, R76, 0x1, -R3 ;  /* 0x000000014c4ca824 */ /* 0x000fe200078e0a03 */
[C---:B------:R-:W-:Y:S01]  /*38c0*/  ISETP.GT.U32.AND P2, PT, R3.reuse, R90, PT ;  /* 0x0000005a0300720c */ /* 0x040fe20003f44070 */
[----:B------:R-:W-:Y:S02]  /*38d0*/  IMAD.MOV R2, RZ, RZ, -R2 ;  /* 0x000000ffff027224 */ /* 0x000fe400078e0a02 */
[----:B------:R-:W-:-:S02]  /*38e0*/  IMAD R92, R3, R45, R92 ;  /* 0x0000002d035c7224 */ /* 0x000fc400078e025c */
[C---:B------:R-:W-:Y:S02]  /*38f0*/  IMAD R96, R3.reuse, R2, R96 ;  /* 0x0000000203607224 */ /* 0x040fe400078e0260 */
[----:B------:R-:W-:Y:S02]  /*3900*/  IMAD.MOV R47, RZ, RZ, -R47 ;  /* 0x000000ffff2f7224 */ /* 0x000fe400078e0a2f */
[--C-:B------:R-:W-:Y:S01]  /*3910*/  @!P1 IMAD.IADD R78, R78, 0x1, -R3.reuse ;  /* 0x000000014e4e9824 */ /* 0x100fe200078e0a03 */
[C---:B------:R-:W-:Y:S01]  /*3920*/  ISETP.GT.U32.AND P1, PT, R3.reuse, R92, PT ;  /* 0x0000005c0300720c */ /* 0x040fe20003f24070 */
[----:B------:R-:W-:Y:S01]  /*3930*/  @!P0 IMAD.MOV R70, RZ, RZ, -R70 ;  /* 0x000000ffff468224 */ /* 0x000fe200078e0a46 */
[C---:B------:R-:W-:Y:S01]  /*3940*/  ISETP.GT.U32.AND P0, PT, R3.reuse, R82, PT ;  /* 0x000000520300720c */ /* 0x040fe20003f04070 */
[----:B------:R-:W-:Y:S01]  /*3950*/  @!P3 IMAD.MOV R72, RZ, RZ, -R72 ;  /* 0x000000ffff48b224 */ /* 0x000fe200078e0a48 */
[C---:B------:R-:W-:Y:S01]  /*3960*/  ISETP.GT.U32.AND P3, PT, R3.reuse, R86, PT ;  /* 0x000000560300720c */ /* 0x040fe20003f64070 */
[----:B------:R-:W-:Y:S01]  /*3970*/  @!P5 IMAD.IADD R88, R88, 0x1, -R3 ;  /* 0x000000015858d824 */ /* 0x000fe200078e0a03 */
[C---:B------:R-:W-:Y:S01]  /*3980*/  ISETP.GT.U32.AND P5, PT, R3.reuse, R96, PT ;  /* 0x000000600300720c */ /* 0x040fe20003fa4070 */
[----:B------:R-:W-:-:S02]  /*3990*/  IMAD R94, R3, R47, R94 ;  /* 0x0000002f035e7224 */ /* 0x000fc400078e025e */
[--C-:B------:R-:W-:Y:S01]  /*39a0*/  @!P4 IMAD.IADD R98, R98, 0x1, -R3.reuse ;  /* 0x000000016262c824 */ /* 0x100fe200078e0a03 */
[----:B------:R-:W-:Y:S01]  /*39b0*/  ISETP.GE.AND P4, PT, R63, RZ, PT ;  /* 0x000000ff3f00720c */ /* 0x000fe20003f86270 */
[--C-:B------:R-:W-:Y:S01]  /*39c0*/  @!P6 IMAD.IADD R84, R84, 0x1, -R3.reuse ;  /* 0x000000015454e824 */ /* 0x100fe200078e0a03 */
[----:B------:R-:W-:Y:S01]  /*39d0*/  ISETP.GT.U32.AND P6, PT, R3, R94, PT ;  /* 0x0000005e0300720c */ /* 0x000fe20003fc4070 */
[--C-:B------:R-:W-:Y:S01]  /*39e0*/  @!P2 IMAD.IADD R90, R90, 0x1, -R3.reuse ;  /* 0x000000015a5aa824 */ /* 0x100fe200078e0a03 */
[----:B------:R-:W-:Y:S01]  /*39f0*/  ISETP.GE.AND P2, PT, R59, RZ, PT ;  /* 0x000000ff3b00720c */ /* 0x000fe20003f46270 */
[--C-:B------:R-:W-:Y:S01]  /*3a00*/  @!P1 IMAD.IADD R92, R92, 0x1, -R3.reuse ;  /* 0x000000015c5c9824 */ /* 0x100fe200078e0a03 */
[----:B------:R-:W-:Y:S01]  /*3a10*/  ISETP.GE.AND P1, PT, R61, RZ, PT ;  /* 0x000000ff3d00720c */ /* 0x000fe20003f26270 */
[--C-:B------:R-:W-:Y:S01]  /*3a20*/  @!P0 IMAD.IADD R82, R82, 0x1, -R3.reuse ;  /* 0x0000000152528824 */ /* 0x100fe200078e0a03 */
[----:B------:R-:W-:Y:S01]  /*3a30*/  ISETP.GE.AND P0, PT, R51, RZ, PT ;  /* 0x000000ff3300720c */ /* 0x000fe20003f06270 */
[--C-:B------:R-:W-:Y:S01]  /*3a40*/  @!P3 IMAD.IADD R86, R86, 0x1, -R3.reuse ;  /* 0x000000015656b824 */ /* 0x100fe200078e0a03 */
[----:B------:R-:W-:Y:S01]  /*3a50*/  ISETP.GE.AND P3, PT, R57, RZ, PT ;  /* 0x000000ff3900720c */ /* 0x000fe20003f66270 */
[----:B------:R-:W-:-:S02]  /*3a60*/  @!P5 IMAD.IADD R96, R96, 0x1, -R3 ;  /* 0x000000016060d824 */ /* 0x000fc400078e0a03 */
[----:B------:R-:W-:Y:S02]  /*3a70*/  @!P4 IMAD.MOV R84, RZ, RZ, -R84 ;  /* 0x000000ffff54c224 */ /* 0x000fe400078e0a54 */
[----:B------:R-:W-:Y:S01]  /*3a80*/  @!P6 IMAD.IADD R94, R94, 0x1, -R3 ;  /* 0x000000015e5ee824 */ /* 0x000fe200078e0a03 */
[C---:B------:R-:W-:Y:S01]  /*3a90*/  ISETP.GT.U32.AND P4, PT, R3.reuse, R96, PT ;  /* 0x000000600300720c */ /* 0x040fe20003f84070 */
[----:B------:R-:W-:Y:S01]  /*3aa0*/  @!P2 IMAD.MOV R80, RZ, RZ, -R80 ;  /* 0x000000ffff50a224 */ /* 0x000fe200078e0a50 */
[C---:B------:R-:W-:Y:S01]  /*3ab0*/  ISETP.GT.U32.AND P2, PT, R3.reuse, R92, PT ;  /* 0x0000005c0300720c */ /* 0x040fe20003f44070 */
[----:B------:R-:W-:Y:S01]  /*3ac0*/  @!P1 IMAD.MOV R82, RZ, RZ, -R82 ;  /* 0x000000ffff529224 */ /* 0x000fe200078e0a52 */
[C---:B------:R-:W-:Y:S01]  /*3ad0*/  ISETP.GT.U32.AND P5, PT, R3.reuse, R94, PT ;  /* 0x0000005e0300720c */ /* 0x040fe20003fa4070 */
[----:B------:R-:W-:Y:S01]  /*3ae0*/  @!P0 IMAD.MOV R76, RZ, RZ, -R76 ;  /* 0x000000ffff4c8224 */ /* 0x000fe200078e0a4c */
[----:B------:R-:W-:Y:S01]  /*3af0*/  ISETP.GT.U32.AND P1, PT, R3, R98, PT ;  /* 0x000000620300720c */ /* 0x000fe20003f24070 */
[----:B------:R-:W-:Y:S01]  /*3b00*/  @!P3 IMAD.MOV R78, RZ, RZ, -R78 ;  /* 0x000000ffff4eb224 */ /* 0x000fe200078e0a4e */
[----:B------:R-:W-:Y:S01]  /*3b10*/  ISETP.GE.AND P6, PT, R65, RZ, PT ;  /* 0x000000ff4100720c */ /* 0x000fe20003fc6270 */
[----:B------:R-:W-:Y:S01]  /*3b20*/  IMAD.SHL.U32 R2, R5, 0x20, RZ ;  /* 0x0000002005027824 */ /* 0x000fe200078e00ff */
[----:B------:R-:W-:-:S02]  /*3b30*/  ISETP.GT.U32.AND P0, PT, R3, R88, PT ;  /* 0x000000580300720c */ /* 0x000fc40003f04070 */
[----:B------:R-:W-:Y:S01]  /*3b40*/  ISETP.GT.U32.AND P3, PT, R3, R90, PT ;  /* 0x0000005a0300720c */ /* 0x000fe20003f64070 */
[--C-:B------:R-:W-:Y:S01]  /*3b50*/  @!P4 IMAD.IADD R96, R96, 0x1, -R3.reuse ;  /* 0x000000016060c824 */ /* 0x100fe200078e0a03 */
[----:B------:R-:W-:Y:S01]  /*3b60*/  ISETP.NE.AND P4, PT, R153, RZ, PT ;  /* 0x000000ff9900720c */ /* 0x000fe20003f85270 */
[--C-:B------:R-:W-:Y:S01]  /*3b70*/  @!P2 IMAD.IADD R92, R92, 0x1, -R3.reuse ;  /* 0x000000015c5ca824 */ /* 0x100fe200078e0a03 */
[----:B------:R-:W-:Y:S01]  /*3b80*/  ISETP.GE.AND P2, PT, R55, RZ, PT ;  /* 0x000000ff3700720c */ /* 0x000fe20003f46270 */
[--C-:B------:R-:W-:Y:S01]  /*3b90*/  @!P5 IMAD.IADD R94, R94, 0x1, -R3.reuse ;  /* 0x000000015e5ed824 */ /* 0x100fe200078e0a03 */
[----:B------:R-:W-:Y:S01]  /*3ba0*/  LOP3.LUT R153, RZ, R153, RZ, 0x33, !PT ;  /* 0x00000099ff997212 */ /* 0x000fe200078e33ff */
[--C-:B------:R-:W-:Y:S01]  /*3bb0*/  @!P1 IMAD.IADD R98, R98, 0x1, -R3.reuse ;  /* 0x0000000162629824 */ /* 0x100fe200078e0a03 */
[----:B------:R-:W-:Y:S01]  /*3bc0*/  ISETP.GE.AND P5, PT, R71, RZ, PT ;  /* 0x000000ff4700720c */ /* 0x000fe20003fa6270 */
[----:B------:R-:W-:Y:S01]  /*3bd0*/  @!P6 IMAD.MOV R86, RZ, RZ, -R86 ;  /* 0x000000ffff56e224 */ /* 0x000fe200078e0a56 */
[----:B------:R-:W-:Y:S01]  /*3be0*/  SEL R11, R153, R11, !P4 ;  /* 0x0000000b990b7207 */ /* 0x000fe20006000000 */
[--C-:B------:R-:W-:Y:S01]  /*3bf0*/  @!P0 IMAD.IADD R88, R88, 0x1, -R3.reuse ;  /* 0x0000000158588824 */ /* 0x100fe200078e0a03 */
[----:B------:R-:W-:Y:S01]  /*3c00*/  ISETP.GE.AND P1, PT, R69, RZ, PT ;  /* 0x000000ff4500720c */ /* 0x000fe20003f26270 */
[----:B------:R-:W-:Y:S01]  /*3c10*/  @!P3 IMAD.IADD R90, R90, 0x1, -R3 ;  /* 0x000000015a5ab824 */ /* 0x000fe200078e0a03 */
[----:B------:R-:W-:Y:S01]  /*3c20*/  ISETP.GE.AND P6, PT, R4, RZ, PT ;  /* 0x000000ff0400720c */ /* 0x000fe20003fc6270 */
[----:B------:R-:W-:Y:S01]  /*3c30*/  IMAD R11, R11, UR4, RZ ;  /* 0x000000040b0b7c24 */ /* 0x000fe2000f8e02ff */
[----:B------:R-:W-:Y:S01]  /*3c40*/  ISETP.GE.AND P0, PT, R67, RZ, PT ;  /* 0x000000ff4300720c */ /* 0x000fe20003f06270 */
[----:B------:R-:W-:Y:S01]  /*3c50*/  @!P2 IMAD.MOV R92, RZ, RZ, -R92 ;  /* 0x000000ffff5ca224 */ /* 0x000fe200078e0a5c */
[----:B------:R-:W-:-:S02]  /*3c60*/  ISETP.GE.AND P3, PT, R53, RZ, PT ;  /* 0x000000ff3500720c */ /* 0x000fc40003f66270 */
[C---:B------:R-:W-:Y:S01]  /*3c70*/  SEL R9, R153.reuse, R9, !P4 ;  /* 0x0000000999097207 */ /* 0x040fe20006000000 */
[----:B------:R-:W-:Y:S01]  /*3c80*/  @!P5 IMAD.MOV R96, RZ, RZ, -R96 ;  /* 0x000000ffff60d224 */ /* 0x000fe200078e0a60 */
[C---:B------:R-:W-:Y:S02]  /*3c90*/  SEL R18, R153.reuse, R18, !P4 ;  /* 0x0000001299127207 */ /* 0x040fe40006000000 */
[----:B------:R-:W-:Y:S01]  /*3ca0*/  SEL R21, R153, R21, !P4 ;  /* 0x0000001599157207 */ /* 0x000fe20006000000 */
[----:B------:R-:W-:Y:S01]  /*3cb0*/  IMAD R9, R9, UR4, RZ ;  /* 0x0000000409097c24 */ /* 0x000fe2000f8e02ff */
[C---:B------:R-:W-:Y:S01]  /*3cc0*/  SEL R12, R153.reuse, R12, !P4 ;  /* 0x0000000c990c7207 */ /* 0x040fe20006000000 */
[----:B------:R-:W-:Y:S01]  /*3cd0*/  IMAD R161, R18, UR4, RZ ;  /* 0x0000000412a17c24 */ /* 0x000fe2000f8e02ff */
        /* <DEDUP_REMOVED lines=9> */
[----:B------:R-:W-:Y:S01]  /*3d70*/  @!P1 IMAD.MOV R94, RZ, RZ, -R94 ;  /* 0x000000ffff5e9224 */ /* 0x000fe200078e0a5e */
[----:B------:R-:W-:Y:S01]  /*3d80*/  SHF.R.S32.HI R160, RZ, 0x1f, R11 ;  /* 0x0000001fffa07819 */ /* 0x000fe2000001140b */
[----:B------:R-:W-:Y:S01]  /*3d90*/  IMAD R10, R10, UR4, RZ ;  /* 0x000000040a0a7c24 */ /* 0x000fe2000f8e02ff */
[----:B------:R-:W-:Y:S01]  /*3da0*/  IADD3 R21, P2, R11, UR14, RZ ;  /* 0x0000000e0b157c10 */ /* 0x000fe2000ff5e0ff */
[----:B------:R-:W-:Y:S01]  /*3db0*/  IMAD R169, R22, UR4, RZ ;  /* 0x0000000416a97c24 */ /* 0x000fe2000f8e02ff */
[----:B------:R-:W-:Y:S01]  /*3dc0*/  SEL R7, R153, R7, !P4 ;  /* 0x0000000799077207 */ /* 0x000fe20006000000 */
[----:B------:R-:W-:Y:S01]  /*3dd0*/  IMAD R25, R25, UR4, RZ ;  /* 0x0000000419197c24 */ /* 0x000fe2000f8e02ff */
[----:B------:R-:W-:Y:S01]  /*3de0*/  SEL R13, R153, R13, !P4 ;  /* 0x0000000d990d7207 */ /* 0x000fe20006000000 */
[----:B------:R-:W-:Y:S01]  /*3df0*/  @!P0 IMAD.MOV R88, RZ, RZ, -R88 ;  /* 0x000000ffff588224 */ /* 0x000fe200078e0a58 */
[----:B------:R-:W-:Y:S01]  /*3e00*/  SHF.R.S32.HI R156, RZ, 0x1f, R9 ;  /* 0x0000001fff9c7819 */ /* 0x000fe20000011409 */
[----:B------:R-:W-:Y:S01]  /*3e10*/  @!P3 IMAD.MOV R90, RZ, RZ, -R90 ;  /* 0x000000ffff5ab224 */ /* 0x000fe200078e0a5a */
[----:B------:R-:W-:Y:S01]  /*3e20*/  IADD3 R19, P5, R9, UR14, RZ ;  /* 0x0000000e09137c10 */ /* 0x000fe2000ffbe0ff */
[----:B------:R-:W-:Y:S01]  /*3e30*/  @!P6 IMAD.MOV R98, RZ, RZ, -R98 ;  /* 0x000000ffff62e224 */ /* 0x000fe200078e0a62 */
[----:B------:R-:W-:Y:S01]  /*3e40*/  SHF.R.S32.HI R174, RZ, 0x1f, R161 ;  /* 0x0000001fffae7819 */ /* 0x000fe200000114a1 */
[----:B------:R-:W-:Y:S01]  /*3e50*/  IMAD R3, R7, UR4, RZ ;  /* 0x0000000407037c24 */ /* 0x000fe2000f8e02ff */
[----:B------:R-:W-:Y:S01]  /*3e60*/  IADD3.X R160, R160, UR15, RZ, P2, !PT ;  /* 0x0000000fa0a07c10 */ /* 0x000fe200097fe4ff */
[----:B------:R-:W-:Y:S01]  /*3e70*/  IMAD R13, R13, UR4, RZ ;  /* 0x000000040d0d7c24 */ /* 0x000fe2000f8e02ff */
[----:B------:R-:W-:-:S02]  /*3e80*/  SEL R15, R153, R15, !P4 ;  /* 0x0000000f990f7207 */ /* 0x000fc40006000000 */
[----:B------:R-:W-:Y:S02]  /*3e90*/  SEL R32, R153, R32, !P4 ;  /* 0x0000002099207207 */ /* 0x000fe40006000000 */
[----:B------:R-:W-:Y:S01]  /*3ea0*/  IADD3 R161, P2, R161, UR14, RZ ;  /* 0x0000000ea1a17c10 */ /* 0x000fe2000ff5e0ff */
[----:B------:R-:W-:Y:S01]  /*3eb0*/  IMAD R15, R15, UR4, RZ ;  /* 0x000000040f0f7c24 */ /* 0x000fe2000f8e02ff */
[C---:B------:R-:W-:Y:S01]  /*3ec0*/  SEL R20, R153.reuse, R20, !P4 ;  /* 0x0000001499147207 */ /* 0x040fe20006000000 */
[----:B------:R-:W-:Y:S01]  /*3ed0*/  IMAD R32, R32, UR4, RZ ;  /* 0x0000000420207c24 */ /* 0x000fe2000f8e02ff */
[C---:B------:R-:W-:Y:S02]  /*3ee0*/  SEL R23, R153.reuse, R23, !P4 ;  /* 0x0000001799177207 */ /* 0x040fe40006000000 */
[----:B------:R-:W-:Y:S01]  /*3ef0*/  SEL R26, R153, R26, !P4 ;  /* 0x0000001a991a7207 */ /* 0x000fe20006000000 */
[----:B------:R-:W-:Y:S01]  /*3f00*/  IMAD R165, R20, UR4, RZ ;  /* 0x0000000414a57c24 */ /* 0x000fe2000f8e02ff */
[----:B------:R-:W-:Y:S01]  /*3f10*/  SHF.R.S32.HI R162, RZ, 0x1f, R12 ;  /* 0x0000001fffa27819 */ /* 0x000fe2000001140c */
[----:B------:R-:W-:Y:S01]  /*3f20*/  IMAD R173, R23, UR4, RZ ;  /* 0x0000000417ad7c24 */ /* 0x000fe2000f8e02ff */
[----:B------:R-:W-:Y:S01]  /*3f30*/  IADD3 R22, P1, R12, UR14, RZ ;  /* 0x0000000e0c167c10 */ /* 0x000fe2000ff3e0ff */
[----:B------:R-:W-:Y:S01]  /*3f40*/  IMAD R26, R26, UR4, RZ ;  /* 0x000000041a1a7c24 */ /* 0x000fe2000f8e02ff */
[----:B------:R-:W-:-:S02]  /*3f50*/  SEL R14, R153, R14, !P4 ;  /* 0x0000000e990e7207 */ /* 0x000fc40006000000 */
[----:B------:R-:W-:Y:S02]  /*3f60*/  IADD3.X R156, R156, UR15, RZ, P5, !PT ;  /* 0x0000000f9c9c7c10 */ /* 0x000fe4000affe4ff */
[----:B------:R-:W-:Y:S01]  /*3f70*/  SHF.R.S32.HI R170, RZ, 0x1f, R16 ;  /* 0x0000001fffaa7819 */ /* 0x000fe20000011410 */
[----:B------:R-:W-:Y:S01]  /*3f80*/  IMAD R14, R14, UR4, RZ ;  /* 0x000000040e0e7c24 */ /* 0x000fe2000f8e02ff */
[----:B------:R-:W-:Y:S02]  /*3f90*/  IADD3 R157, P5, R16, UR14, RZ ;  /* 0x0000000e109d7c10 */ /* 0x000fe4000ffbe0ff */
[----:B------:R-:W-:Y:S02]  /*3fa0*/  IADD3.X R174, R174, UR15, RZ, P2, !PT ;  /* 0x0000000faeae7c10 */ /* 0x000fe400097fe4ff */
[----:B------:R-:W-:Y:S02]  /*3fb0*/  SEL R39, R153, R39, !P4 ;  /* 0x0000002799277207 */ /* 0x000fe40006000000 */
[----:B------:R-:W-:-:S02]  /*3fc0*/  SHF.R.S32.HI R154, RZ, 0x1f, R10 ;  /* 0x0000001fff9a7819 */ /* 0x000fc4000001140a */
[----:B------:R-:W-:Y:S01]  /*3fd0*/  IADD3 R18, P6, R10, UR14, RZ ;  /* 0x0000000e0a127c10 */ /* 0x000fe2000ffde0ff */
[----:B------:R-:W-:Y:S01]  /*3fe0*/  IMAD R39, R39, UR4, RZ ;  /* 0x0000000427277c24 */ /* 0x000fe2000f8e02ff */
[----:B------:R-:W-:Y:S02]  /*3ff0*/  SHF.R.S32.HI R176, RZ, 0x1f, R163 ;  /* 0x0000001fffb07819 */ /* 0x000fe400000114a3 */
[----:B------:R-:W-:Y:S02]  /*4000*/  IADD3.X R162, R162, UR15, RZ, P1, !PT ;  /* 0x0000000fa2a27c10 */ /* 0x000fe40008ffe4ff */
[----:B------:R-:W-:Y:S02]  /*4010*/  SHF.R.S32.HI R16, RZ, 0x1f, R25 ;  /* 0x0000001fff107819 */ /* 0x000fe40000011419 */
[----:B------:R-:W-:Y:S02]  /*4020*/  IADD3 R175, P2, R25, UR14, RZ ;  /* 0x0000000e19af7c10 */ /* 0x000fe4000ff5e0ff */
[----:B------:R-:W-:-:S02]  /*4030*/  SEL R33, R153, R33, !P4 ;  /* 0x0000002199217207 */ /* 0x000fc40006000000 */
[----:B------:R-:W-:Y:S02]  /*4040*/  IADD3 R163, P1, R163, UR14, RZ ;  /* 0x0000000ea3a37c10 */ /* 0x000fe4000ff3e0ff */
[----:B------:R-:W-:Y:S01]  /*4050*/  SEL R8, R153, R8, !P4 ;  /* 0x0000000899087207 */ /* 0x000fe20006000000 */
[----:B------:R-:W-:Y:S01]  /*4060*/  IMAD R33, R33, UR4, RZ ;  /* 0x0000000421217c24 */ /* 0x000fe2000f8e02ff */
[C---:B------:R-:W-:Y:S02]  /*4070*/  SEL R17, R153.reuse, R17, !P4 ;  /* 0x0000001199117207 */ /* 0x040fe40006000000 */
        /* <DEDUP_REMOVED lines=82> */
[----:B------:R-:W-:Y:S01]  /*45a0*/  SEL R4, R153, R98, !P4 ;  /* 0x0000006299047207 */ /* 0x000fe20006000000 */
[----:B------:R-:W-:Y:S01]  /*45b0*/  IMAD R94, R94, UR4, RZ ;  /* 0x000000045e5e7c24 */ /* 0x000fe2000f8e02ff */
[----:B------:R-:W-:Y:S01]  /*45c0*/  SHF.R.S32.HI R152, RZ, 0x1f, R3 ;  /* 0x0000001fff987819 */ /* 0x000fe20000011403 */
[----:B------:R-:W-:Y:S01]  /*45d0*/  IMAD R7, R96, UR4, RZ ;  /* 0x0000000460077c24 */ /* 0x000fe2000f8e02ff */
[----:B------:R-:W-:Y:S01]  /*45e0*/  SHF.R.S32.HI R164, RZ, 0x1f, R13 ;  /* 0x0000001fffa47819 */ /* 0x000fe2000001140d */
[----:B------:R-:W-:Y:S01]  /*45f0*/  IMAD R4, R4, UR4, RZ ;  /* 0x0000000404047c24 */ /* 0x000fe2000f8e02ff */
[----:B------:R-:W-:Y:S01]  /*4600*/  IADD3 R23, P0, R13, UR14, RZ ;  /* 0x0000000e0d177c10 */ /* 0x000fe2000ff1e0ff */
[----:B------:R-:W-:Y:S01]  /*4610*/  UIADD3 UR4, UR9, 0x2000, URZ ;  /* 0x0000200009047890 */ /* 0x000fe2000fffe03f */
[----:B------:R-:W-:-:S02]  /*4620*/  IADD3 R3, P4, R3, UR14, RZ ;  /* 0x0000000e03037c10 */ /* 0x000fc4000ff9e0ff */
[----:B------:R-:W-:Y:S02]  /*4630*/  CS2R R96, SRZ ;  /* 0x0000000000607805 */ /* 0x000fe4000001ff00 */
[----:B------:R-:W-:Y:S01]  /*4640*/  IADD3.X R154, R154, UR15, RZ, P6, !PT ;  /* 0x0000000f9a9a7c10 */ /* 0x000fe2000b7fe4ff */
[----:B------:R-:W-:Y:S01]  /*4650*/  USHF.R.U32.HI UR4, URZ, 0x4, UR4 ;  /* 0x000000043f047899 */ /* 0x000fe20008011604 */
[----:B------:R-:W-:Y:S02]  /*4660*/  IADD3.X R16, R16, UR15, RZ, P2, !PT ;  /* 0x0000000f10107c10 */ /* 0x000fe400097fe4ff */
[----:B------:R-:W-:Y:S02]  /*4670*/  CS2R R98, SRZ ;  /* 0x0000000000627805 */ /* 0x000fe4000001ff00 */
[----:B------:R-:W-:Y:S01]  /*4680*/  SHF.R.S32.HI R168, RZ, 0x1f, R15 ;  /* 0x0000001fffa87819 */ /* 0x000fe2000001140f */
[----:B------:R-:W-:Y:S01]  /*4690*/  USGXT.U32 UR4, UR4, 0xe ;  /* 0x0000000e0404789a */ /* 0x000fe20008000000 */
[----:B------:R-:W-:-:S02]  /*46a0*/  IADD3 R155, P6, R15, UR14, RZ ;  /* 0x0000000e0f9b7c10 */ /* 0x000fc4000ffde0ff */
[----:B------:R-:W-:Y:S02]  /*46b0*/  IADD3.X R176, R176, UR15, RZ, P1, !PT ;  /* 0x0000000fb0b07c10 */ /* 0x000fe40008ffe4ff */
[----:B------:R-:W-:Y:S02]  /*46c0*/  SHF.R.S32.HI R9, RZ, 0x1f, R32 ;  /* 0x0000001fff097819 */ /* 0x000fe40000011420 */
[----:B------:R-:W-:Y:S02]  /*46d0*/  IADD3 R212, P2, R32, UR14, RZ ;  /* 0x0000000e20d47c10 */ /* 0x000fe4000ff5e0ff */
[----:B------:R-:W-:Y:S02]  /*46e0*/  SHF.R.S32.HI R178, RZ, 0x1f, R165 ;  /* 0x0000001fffb27819 */ /* 0x000fe400000114a5 */
[----:B------:R-:W-:Y:S02]  /*46f0*/  IADD3.X R164, R164, UR15, RZ, P0, !PT ;  /* 0x0000000fa4a47c10 */ /* 0x000fe400087fe4ff */
[----:B------:R-:W-:-:S02]  /*4700*/  SHF.R.S32.HI R15, RZ, 0x1f, R26 ;  /* 0x0000001fff0f7819 */ /* 0x000fc4000001141a */
[----:B------:R-:W-:Y:S02]  /*4710*/  IADD3 R177, P1, R26, UR14, RZ ;  /* 0x0000000e1ab17c10 */ /* 0x000fe4000ff3e0ff */
[----:B------:R-:W-:Y:S02]  /*4720*/  IADD3.X R152, R152, UR15, RZ, P4, !PT ;  /* 0x0000000f98987c10 */ /* 0x000fe4000a7fe4ff */
[----:B------:R-:W-:Y:S02]  /*4730*/  IADD3 R165, P0, R165, UR14, RZ ;  /* 0x0000000ea5a57c10 */ /* 0x000fe4000ff1e0ff */
[----:B------:R-:W-:Y:S02]  /*4740*/  SHF.R.S32.HI R166, RZ, 0x1f, R14 ;  /* 0x0000001fffa67819 */ /* 0x000fe4000001140e */
[----:B------:R-:W-:Y:S02]  /*4750*/  IADD3 R153, P4, R14, UR14, RZ ;  /* 0x0000000e0e997c10 */ /* 0x000fe4000ff9e0ff */
[----:B------:R-:W-:-:S02]  /*4760*/  IADD3.X R9, R9, UR15, RZ, P2, !PT ;  /* 0x0000000f09097c10 */ /* 0x000fc400097fe4ff */
[----:B------:R-:W-:Y:S02]  /*4770*/  IADD3.X R15, R15, UR15, RZ, P1, !PT ;  /* 0x0000000f0f0f7c10 */ /* 0x000fe40008ffe4ff */
[----:B------:R-:W-:Y:S02]  /*4780*/  SHF.R.S32.HI R225, RZ, 0x1f, R39 ;  /* 0x0000001fffe17819 */ /* 0x000fe40000011427 */
[----:B------:R-:W-:Y:S02]  /*4790*/  IADD3 R226, P2, R39, UR14, RZ ;  /* 0x0000000e27e27c10 */ /* 0x000fe4000ff5e0ff */
[----:B------:R-:W-:Y:S02]  /*47a0*/  IADD3.X R178, R178, UR15, RZ, P0, !PT ;  /* 0x0000000fb2b27c10 */ /* 0x000fe400087fe4ff */
[----:B------:R-:W-:Y:S02]  /*47b0*/  SHF.R.S32.HI R213, RZ, 0x1f, R33 ;  /* 0x0000001fffd57819 */ /* 0x000fe40000011421 */
[----:B------:R-:W-:-:S02]  /*47c0*/  IADD3 R214, P1, R33, UR14, RZ ;  /* 0x0000000e21d67c10 */ /* 0x000fc4000ff3e0ff */
[----:B------:R-:W-:Y:S02]  /*47d0*/  CS2R R32, SRZ ;  /* 0x0000000000207805 */ /* 0x000fe4000001ff00 */
[----:B------:R-:W-:Y:S02]  /*47e0*/  SHF.R.S32.HI R180, RZ, 0x1f, R167 ;  /* 0x0000001fffb47819 */ /* 0x000fe400000114a7 */
[----:B------:R-:W-:Y:S02]  /*47f0*/  IADD3.X R166, R166, UR15, RZ, P4, !PT ;  /* 0x0000000fa6a67c10 */ /* 0x000fe4000a7fe4ff */
[----:B------:R-:W-:Y:S02]  /*4800*/  SHF.R.S32.HI R14, RZ, 0x1f, R27 ;  /* 0x0000001fff0e7819 */ /* 0x000fe4000001141b */
[----:B------:R-:W-:Y:S02]  /*4810*/  IADD3 R179, P0, R27, UR14, RZ ;  /* 0x0000000e1bb37c10 */ /* 0x000fe4000ff1e0ff */
[----:B------:R-:W-:-:S02]  /*4820*/  IADD3 R167, P4, R167, UR14, RZ ;  /* 0x0000000ea7a77c10 */ /* 0x000fc4000ff9e0ff */
[----:B------:R-:W-:Y:S02]  /*4830*/  IADD3.X R225, R225, UR15, RZ, P2, !PT ;  /* 0x0000000fe1e17c10 */ /* 0x000fe400097fe4ff */
[----:B------:R-:W-:Y:S02]  /*4840*/  IADD3.X R213, R213, UR15, RZ, P1, !PT ;  /* 0x0000000fd5d57c10 */ /* 0x000fe40008ffe4ff */
[----:B------:R-:W-:Y:S02]  /*4850*/  SHF.R.S32.HI R239, RZ, 0x1f, R52 ;  /* 0x0000001fffef7819 */ /* 0x000fe40000011434 */
[----:B------:R-:W-:Y:S02]  /*4860*/  IADD3 R240, P2, R52, UR14, RZ ;  /* 0x0000000e34f07c10 */ /* 0x000fe4000ff5e0ff */
[----:B------:R-:W-:Y:S02]  /*4870*/  CS2R R52, SRZ ;  /* 0x0000000000347805 */ /* 0x000fe4000001ff00 */
[----:B------:R-:W-:-:S02]  /*4880*/  IADD3.X R14, R14, UR15, RZ, P0, !PT ;  /* 0x0000000f0e0e7c10 */ /* 0x000fc400087fe4ff */
[----:B------:R-:W-:Y:S02]  /*4890*/  SHF.R.S32.HI R227, RZ, 0x1f, R40 ;  /* 0x0000001fffe37819 */ /* 0x000fe40000011428 */
[----:B------:R-:W-:Y:S02]  /*48a0*/  IADD3 R228, P1, R40, UR14, RZ ;  /* 0x0000000e28e47c10 */ /* 0x000fe4000ff3e0ff */
[----:B------:R-:W-:Y:S02]  /*48b0*/  IADD3.X R180, R180, UR15, RZ, P4, !PT ;  /* 0x0000000fb4b47c10 */ /* 0x000fe4000a7fe4ff */
[----:B------:R-:W-:Y:S02]  /*48c0*/  SHF.R.S32.HI R215, RZ, 0x1f, R34 ;  /* 0x0000001fffd77819 */ /* 0x000fe40000011422 */
[----:B------:R-:W-:Y:S02]  /*48d0*/  IADD3 R216, P0, R34, UR14, RZ ;  /* 0x0000000e22d87c10 */ /* 0x000fe4000ff1e0ff */
[----:B------:R-:W-:-:S02]  /*48e0*/  SHF.R.S32.HI R182, RZ, 0x1f, R169 ;  /* 0x0000001fffb67819 */ /* 0x000fc400000114a9 */
[----:B------:R-:W-:Y:S02]  /*48f0*/  IADD3.X R168, R168, UR15, RZ, P6, !PT ;  /* 0x0000000fa8a87c10 */ /* 0x000fe4000b7fe4ff */
[----:B------:R-:W-:Y:S02]  /*4900*/  SHF.R.S32.HI R13, RZ, 0x1f, R28 ;  /* 0x0000001fff0d7819 */ /* 0x000fe4000001141c */
[----:B------:R-:W-:Y:S02]  /*4910*/  IADD3 R181, P4, R28, UR14, RZ ;  /* 0x0000000e1cb57c10 */ /* 0x000fe4000ff9e0ff */
[----:B------:R-:W-:Y:S02]  /*4920*/  IADD3 R169, P6, R169, UR14, RZ ;  /* 0x0000000ea9a97c10 */ /* 0x000fe4000ffde0ff */
[----:B------:R-:W-:Y:S02]  /*4930*/  IADD3.X R239, R239, UR15, RZ, P2, !PT ;  /* 0x0000000fefef7c10 */ /* 0x000fe400097fe4ff */
[----:B------:R-:W-:-:S02]  /*4940*/  IADD3.X R227, R227, UR15, RZ, P1, !PT ;  /* 0x0000000fe3e37c10 */ /* 0x000fc40008ffe4ff */
[----:B------:R-:W-:Y:S02]  /*4950*/  IADD3 R188, P2, R64, UR14, RZ ;  /* 0x0000000e40bc7c10 */ /* 0x000fe4000ff5e0ff */
[----:B------:R-:W-:Y:S02]  /*4960*/  SHF.R.S32.HI R158, RZ, 0x1f, R8 ;  /* 0x0000001fff9e7819 */ /* 0x000fe40000011408 */
[----:B------:R-:W-:Y:S01]  /*4970*/  IADD3 R20, P3, R8, UR14, RZ ;  /* 0x0000000e08147c10 */ /* 0x000fe2000ff7e0ff */
[----:B------:R0:W-:Y:S01]  /*4980*/  STL [R1+0x4], R188 ;  /* 0x000004bc01007387 */ /* 0x0001e20000100800 */
[----:B------:R-:W-:Y:S02]  /*4990*/  IADD3.X R215, R215, UR15, RZ, P0, !PT ;  /* 0x0000000fd7d77c10 */ /* 0x000fe400087fe4ff */
[----:B------:R-:W-:Y:S02]  /*49a0*/  SHF.R.S32.HI R241, RZ, 0x1f, R54 ;  /* 0x0000001ffff17819 */ /* 0x000fe40000011436 */
[----:B------:R-:W-:-:S02]  /*49b0*/  IADD3 R242, P1, R54, UR14, RZ ;  /* 0x0000000e36f27c10 */ /* 0x000fc4000ff3e0ff */
[----:B------:R-:W-:Y:S02]  /*49c0*/  CS2R R54, SRZ ;  /* 0x0000000000367805 */ /* 0x000fe4000001ff00 */
[----:B------:R-:W-:Y:S02]  /*49d0*/  IADD3.X R13, R13, UR15, RZ, P4, !PT ;  /* 0x0000000f0d0d7c10 */ /* 0x000fe4000a7fe4ff */
[----:B------:R-:W-:Y:S02]  /*49e0*/  SHF.R.S32.HI R229, RZ, 0x1f, R41 ;  /* 0x0000001fffe57819 */ /* 0x000fe40000011429 */
[----:B------:R-:W-:Y:S02]  /*49f0*/  IADD3 R230, P0, R41, UR14, RZ ;  /* 0x0000000e29e67c10 */ /* 0x000fe4000ff1e0ff */
[----:B------:R-:W-:Y:S02]  /*4a00*/  CS2R R40, SRZ ;  /* 0x0000000000287805 */ /* 0x000fe4000001ff00 */
[----:B------:R-:W-:-:S02]  /*4a10*/  IADD3.X R182, R182, UR15, RZ, P6, !PT ;  /* 0x0000000fb6b67c10 */ /* 0x000fc4000b7fe4ff */
[----:B------:R-:W-:Y:S02]  /*4a20*/  SHF.R.S32.HI R217, RZ, 0x1f, R35 ;  /* 0x0000001fffd97819 */ /* 0x000fe40000011423 */
[----:B------:R-:W-:Y:S02]  /*4a30*/  IADD3 R218, P4, R35, UR14, RZ ;  /* 0x0000000e23da7c10 */ /* 0x000fe4000ff9e0ff */
[----:B------:R-:W-:Y:S02]  /*4a40*/  CS2R R34, SRZ ;  /* 0x0000000000227805 */ /* 0x000fe4000001ff00 */
[----:B------:R-:W-:Y:S02]  /*4a50*/  IADD3.X R170, R170, UR15, RZ, P5, !PT ;  /* 0x0000000faaaa7c10 */ /* 0x000fe4000affe4ff */
[----:B------:R-:W-:Y:S02]  /*4a60*/  SHF.R.S32.HI R12, RZ, 0x1f, R29 ;  /* 0x0000001fff0c7819 */ /* 0x000fe4000001141d */
[----:B------:R-:W-:-:S02]  /*4a70*/  IADD3 R183, P6, R29, UR14, RZ ;  /* 0x0000000e1db77c10 */ /* 0x000fc4000ffde0ff */
[----:B------:R-:W-:Y:S02]  /*4a80*/  IADD3.X R158, R158, UR15, RZ, P3, !PT ;  /* 0x0000000f9e9e7c10 */ /* 0x000fe40009ffe4ff */
[----:B------:R-:W-:Y:S02]  /*4a90*/  SHF.R.S32.HI R184, RZ, 0x1f, R24 ;  /* 0x0000001fffb87819 */ /* 0x000fe40000011418 */
[----:B------:R-:W-:Y:S02]  /*4aa0*/  IADD3 R171, P5, R24, UR14, RZ ;  /* 0x0000000e18ab7c10 */ /* 0x000fe4000ffbe0ff */
[----:B------:R-:W-:Y:S02]  /*4ab0*/  IADD3.X R241, R241, UR15, RZ, P1, !PT ;  /* 0x0000000ff1f17c10 */ /* 0x000fe40008ffe4ff */
[----:B------:R-:W-:Y:S02]  /*4ac0*/  SHF.R.S32.HI R172, RZ, 0x1f, R17 ;  /* 0x0000001fffac7819 */ /* 0x000fe40000011411 */
[----:B------:R-:W-:-:S02]  /*4ad0*/  IADD3 R159, P3, R17, UR14, RZ ;  /* 0x0000000e119f7c10 */ /* 0x000fc4000ff7e0ff */
[----:B------:R-:W-:Y:S02]  /*4ae0*/  IADD3.X R229, R229, UR15, RZ, P0, !PT ;  /* 0x0000000fe5e57c10 */ /* 0x000fe400087fe4ff */
[----:B0-----:R-:W-:Y:S02]  /*4af0*/  IADD3 R188, P1, R66, UR14, RZ ;  /* 0x0000000e42bc7c10 */ /* 0x001fe4000ff3e0ff */
[----:B------:R-:W-:Y:S02]  /*4b00*/  IADD3.X R217, R217, UR15, RZ, P4, !PT ;  /* 0x0000000fd9d97c10 */ /* 0x000fe4000a7fe4ff */
[----:B------:R-:W-:Y:S01]  /*4b10*/  SHF.R.S32.HI R243, RZ, 0x1f, R56 ;  /* 0x0000001ffff37819 */ /* 0x000fe20000011438 */
[----:B------:R0:W-:Y:S01]  /*4b20*/  STL [R1+0xc], R188 ;  /* 0x00000cbc01007387 */ /* 0x0001e20000100800 */
[----:B------:R-:W-:Y:S02]  /*4b30*/  IADD3 R244, P0, R56, UR14, RZ ;  /* 0x0000000e38f47c10 */ /* 0x000fe4000ff1e0ff */
[----:B------:R-:W-:-:S02]  /*4b40*/  CS2R R56, SRZ ;  /* 0x0000000000387805 */ /* 0x000fc4000001ff00 */
[----:B------:R-:W-:Y:S02]  /*4b50*/  IADD3.X R12, R12, UR15, RZ, P6, !PT ;  /* 0x0000000f0c0c7c10 */ /* 0x000fe4000b7fe4ff */
[----:B------:R-:W-:Y:S02]  /*4b60*/  SHF.R.S32.HI R231, RZ, 0x1f, R42 ;  /* 0x0000001fffe77819 */ /* 0x000fe4000001142a */
[----:B------:R-:W-:Y:S02]  /*4b70*/  IADD3 R232, P4, R42, UR14, RZ ;  /* 0x0000000e2ae87c10 */ /* 0x000fe4000ff9e0ff */
[----:B------:R-:W-:Y:S02]  /*4b80*/  IADD3.X R184, R184, UR15, RZ, P5, !PT ;  /* 0x0000000fb8b87c10 */ /* 0x000fe4000affe4ff */
[----:B------:R-:W-:Y:S02]  /*4b90*/  SHF.R.S32.HI R219, RZ, 0x1f, R36 ;  /* 0x0000001fffdb7819 */ /* 0x000fe40000011424 */
[----:B------:R-:W-:-:S02]  /*4ba0*/  IADD3 R220, P6, R36, UR14, RZ ;  /* 0x0000000e24dc7c10 */ /* 0x000fc4000ffde0ff */
[----:B------:R-:W-:Y:S02]  /*4bb0*/  SHF.R.S32.HI R186, RZ, 0x1f, R173 ;  /* 0x0000001fffba7819 */ /* 0x000fe400000114ad */
[----:B------:R-:W-:Y:S02]  /*4bc0*/  IADD3.X R172, R172, UR15, RZ, P3, !PT ;  /* 0x0000000facac7c10 */ /* 0x000fe40009ffe4ff */
[----:B------:R-:W-:Y:S02]  /*4bd0*/  SHF.R.S32.HI R11, RZ, 0x1f, R30 ;  /* 0x0000001fff0b7819 */ /* 0x000fe4000001141e */
[----:B------:R-:W-:Y:S02]  /*4be0*/  IADD3 R185, P5, R30, UR14, RZ ;  /* 0x0000000e1eb97c10 */ /* 0x000fe4000ffbe0ff */
[----:B------:R-:W-:Y:S02]  /*4bf0*/  IADD3 R173, P3, R173, UR14, RZ ;  /* 0x0000000eadad7c10 */ /* 0x000fe4000ff7e0ff */
[----:B------:R-:W-:-:S02]  /*4c00*/  IADD3.X R243, R243, UR15, RZ, P0, !PT ;  /* 0x0000000ff3f37c10 */ /* 0x000fc400087fe4ff */
        /* <DEDUP_REMOVED lines=10> */
[----:B------:R-:W-:Y:S02]  /*4cb0*/  CS2R R46, SRZ ;  /* 0x00000000002e7805 */ /* 0x000fe4000001ff00 */
[----:B------:R-:W-:Y:S02]  /*4cc0*/  IADD3.X R186, R186, UR15, RZ, P3, !PT ;  /* 0x0000000fbaba7c10 */ /* 0x000fe40009ffe4ff */
[----:B------:R-:W-:-:S02]  /*4cd0*/  SHF.R.S32.HI R221, RZ, 0x1f, R37 ;  /* 0x0000001fffdd7819 */ /* 0x000fc40000011425 */
[----:B------:R-:W-:Y:S02]  /*4ce0*/  IADD3 R222, P5, R37, UR14, RZ ;  /* 0x0000000e25de7c10 */ /* 0x000fe4000ffbe0ff */
[----:B------:R-:W-:Y:S02]  /*4cf0*/  CS2R R36, SRZ ;  /* 0x0000000000247805 */ /* 0x000fe4000001ff00 */
[----:B------:R-:W-:Y:S02]  /*4d00*/  SHF.R.S32.HI R10, RZ, 0x1f, R31 ;  /* 0x0000001fff0a7819 */ /* 0x000fe4000001141f */
[----:B------:R-:W-:Y:S02]  /*4d10*/  IADD3 R17, P3, R31, UR14, RZ ;  /* 0x0000000e1f117c10 */ /* 0x000fe4000ff7e0ff */
[----:B------:R-:W-:Y:S02]  /*4d20*/  IADD3.X R245, R245, UR15, RZ, P4, !PT ;  /* 0x0000000ff5f57c10 */ /* 0x000fe4000a7fe4ff */
[----:B------:R-:W-:-:S02]  /*4d30*/  IADD3.X R233, R233, UR15, RZ, P6, !PT ;  /* 0x0000000fe9e97c10 */ /* 0x000fc4000b7fe4ff */
[----:B0-----:R-:W-:Y:S02]  /*4d40*/  IADD3 R188, P4, R70, UR14, RZ ;  /* 0x0000000e46bc7c10 */ /* 0x001fe4000ff9e0ff */
[----:B------:R-:W-:Y:S02]  /*4d50*/  IADD3.X R221, R221, UR15, RZ, P5, !PT ;  /* 0x0000000fdddd7c10 */ /* 0x000fe4000affe4ff */
[----:B------:R-:W-:Y:S01]  /*4d60*/  SHF.R.S32.HI R247, RZ, 0x1f, R58 ;  /* 0x0000001ffff77819 */ /* 0x000fe2000001143a */
[----:B------:R0:W-:Y:S01]  /*4d70*/  STL [R1+0x1c], R188 ;  /* 0x00001cbc01007387 */ /* 0x0001e20000100800 */
[----:B------:R-:W-:Y:S02]  /*4d80*/  IADD3 R248, P6, R58, UR14, RZ ;  /* 0x0000000e3af87c10 */ /* 0x000fe4000ffde0ff */
[----:B------:R-:W-:Y:S02]  /*4d90*/  CS2R R58, SRZ ;  /* 0x00000000003a7805 */ /* 0x000fe4000001ff00 */
[----:B------:R-:W-:-:S02]  /*4da0*/  IADD3.X R10, R10, UR15, RZ, P3, !PT ;  /* 0x0000000f0a0a7c10 */ /* 0x000fc40009ffe4ff */
[----:B------:R-:W-:Y:S02]  /*4db0*/  SHF.R.S32.HI R235, RZ, 0x1f, R48 ;  /* 0x0000001fffeb7819 */ /* 0x000fe40000011430 */
[----:B------:R-:W-:Y:S02]  /*4dc0*/  IADD3 R236, P5, R48, UR14, RZ ;  /* 0x0000000e30ec7c10 */ /* 0x000fe4000ffbe0ff */
[----:B------:R-:W-:Y:S02]  /*4dd0*/  CS2R R48, SRZ ;  /* 0x0000000000307805 */ /* 0x000fe4000001ff00 */
[----:B------:R-:W-:Y:S02]  /*4de0*/  SHF.R.S32.HI R223, RZ, 0x1f, R38 ;  /* 0x0000001fffdf7819 */ /* 0x000fe40000011426 */
[----:B------:R-:W-:Y:S02]  /*4df0*/  IADD3 R224, P3, R38, UR14, RZ ;  /* 0x0000000e26e07c10 */ /* 0x000fe4000ff7e0ff */
[----:B------:R-:W-:-:S02]  /*4e00*/  CS2R R38, SRZ ;  /* 0x0000000000267805 */ /* 0x000fc4000001ff00 */
[----:B------:R-:W-:Y:S02]  /*4e10*/  IADD3.X R247, R247, UR15, RZ, P6, !PT ;  /* 0x0000000ff7f77c10 */ /* 0x000fe4000b7fe4ff */
[----:B------:R-:W-:Y:S02]  /*4e20*/  IADD3.X R235, R235, UR15, RZ, P5, !PT ;  /* 0x0000000febeb7c10 */ /* 0x000fe4000affe4ff */
[----:B0-----:R-:W-:Y:S02]  /*4e30*/  IADD3 R188, P6, R72, UR14, RZ ;  /* 0x0000000e48bc7c10 */ /* 0x001fe4000ffde0ff */
[----:B------:R-:W-:Y:S02]  /*4e40*/  IADD3.X R223, R223, UR15, RZ, P3, !PT ;  /* 0x0000000fdfdf7c10 */ /* 0x000fe40009ffe4ff */
[----:B------:R-:W-:Y:S01]  /*4e50*/  SHF.R.S32.HI R249, RZ, 0x1f, R60 ;  /* 0x0000001ffff97819 */ /* 0x000fe2000001143c */
[----:B------:R0:W-:Y:S01]  /*4e60*/  STL [R1+0x24], R188 ;  /* 0x000024bc01007387 */ /* 0x0001e20000100800 */
[----:B------:R-:W-:-:S02]  /*4e70*/  IADD3 R250, P5, R60, UR14, RZ ;  /* 0x0000000e3cfa7c10 */ /* 0x000fc4000ffbe0ff */
[----:B------:R-:W-:Y:S02]  /*4e80*/  CS2R R60, SRZ ;  /* 0x00000000003c7805 */ /* 0x000fe4000001ff00 */
[----:B------:R-:W-:Y:S02]  /*4e90*/  SHF.R.S32.HI R237, RZ, 0x1f, R50 ;  /* 0x0000001fffed7819 */ /* 0x000fe40000011432 */
[----:B------:R-:W-:Y:S02]  /*4ea0*/  IADD3 R238, P3, R50, UR14, RZ ;  /* 0x0000000e32ee7c10 */ /* 0x000fe4000ff7e0ff */
[----:B------:R-:W-:Y:S02]  /*4eb0*/  CS2R R50, SRZ ;  /* 0x0000000000327805 */ /* 0x000fe4000001ff00 */
[----:B------:R-:W-:Y:S02]  /*4ec0*/  IADD3.X R249, R249, UR15, RZ, P5, !PT ;  /* 0x0000000ff9f97c10 */ /* 0x000fe4000affe4ff */
[----:B------:R-:W-:-:S02]  /*4ed0*/  IADD3.X R237, R237, UR15, RZ, P3, !PT ;  /* 0x0000000feded7c10 */ /* 0x000fc40009ffe4ff */
[----:B0-----:R-:W-:Y:S02]  /*4ee0*/  IADD3 R188, P5, R74, UR14, RZ ;  /* 0x0000000e4abc7c10 */ /* 0x001fe4000ffbe0ff */
[----:B------:R-:W-:Y:S02]  /*4ef0*/  SHF.R.S32.HI R251, RZ, 0x1f, R62 ;  /* 0x0000001ffffb7819 */ /* 0x000fe4000001143e */
[----:B------:R-:W-:Y:S01]  /*4f00*/  IADD3 R252, P3, R62, UR14, RZ ;  /* 0x0000000e3efc7c10 */ /* 0x000fe2000ff7e0ff */
[----:B------:R0:W-:Y:S01]  /*4f10*/  STL [R1+0x2c], R188 ;  /* 0x00002cbc01007387 */ /* 0x0001e20000100800 */
[----:B------:R-:W-:Y:S02]  /*4f20*/  SHF.R.S32.HI R8, RZ, 0x1f, R64 ;  /* 0x0000001fff087819 */ /* 0x000fe40000011440 */
[----:B------:R-:W-:Y:S02]  /*4f30*/  CS2R R62, SRZ ;  /* 0x00000000003e7805 */ /* 0x000fe4000001ff00 */
[----:B------:R-:W-:-:S02]  /*4f40*/  IADD3.X R251, R251, UR15, RZ, P3, !PT ;  /* 0x0000000ffbfb7c10 */ /* 0x000fc40009ffe4ff */
[----:B------:R-:W-:Y:S02]  /*4f50*/  CS2R R64, SRZ ;  /* 0x0000000000407805 */ /* 0x000fe4000001ff00 */
[----:B------:R-:W-:Y:S02]  /*4f60*/  IADD3.X R189, R8, UR15, RZ, P2, !PT ;  /* 0x0000000f08bd7c10 */ /* 0x000fe400097fe4ff */
[----:B------:R-:W-:Y:S02]  /*4f70*/  SHF.R.S32.HI R24, RZ, 0x1f, R66 ;  /* 0x0000001fff187819 */ /* 0x000fe40000011442 */
[----:B------:R-:W-:Y:S02]  /*4f80*/  CS2R R66, SRZ ;  /* 0x0000000000427805 */ /* 0x000fe4000001ff00 */
[----:B------:R-:W-:Y:S02]  /*4f90*/  SHF.R.S32.HI R25, RZ, 0x1f, R68 ;  /* 0x0000001fff197819 */ /* 0x000fe40000011444 */
[----:B------:R-:W-:-:S02]  /*4fa0*/  CS2R R68, SRZ ;  /* 0x0000000000447805 */ /* 0x000fc4000001ff00 */
[----:B0-----:R-:W-:Y:S02]  /*4fb0*/  IADD3 R188, P3, R76, UR14, RZ ;  /* 0x0000000e4cbc7c10 */ /* 0x001fe4000ff7e0ff */
[----:B------:R-:W-:Y:S02]  /*4fc0*/  SHF.R.S32.HI R26, RZ, 0x1f, R70 ;  /* 0x0000001fff1a7819 */ /* 0x000fe40000011446 */
[----:B------:R-:W-:Y:S02]  /*4fd0*/  CS2R R70, SRZ ;  /* 0x0000000000467805 */ /* 0x000fe4000001ff00 */
[----:B------:R-:W-:Y:S01]  /*4fe0*/  SHF.R.S32.HI R27, RZ, 0x1f, R72 ;  /* 0x0000001fff1b7819 */ /* 0x000fe20000011448 */
[----:B------:R0:W-:Y:S01]  /*4ff0*/  STL [R1+0x34], R188 ;  /* 0x000034bc01007387 */ /* 0x0001e20000100800 */
[----:B------:R-:W-:Y:S02]  /*5000*/  SHF.R.S32.HI R28, RZ, 0x1f, R74 ;  /* 0x0000001fff1c7819 */ /* 0x000fe4000001144a */
[----:B------:R-:W-:-:S02]  /*5010*/  CS2R R72, SRZ ;  /* 0x0000000000487805 */ /* 0x000fc4000001ff00 */
[----:B------:R-:W-:Y:S01]  /*5020*/  SHF.R.S32.HI R29, RZ, 0x1f, R76 ;  /* 0x0000001fff1d7819 */ /* 0x000fe2000001144c */
[----:B------:R1:W-:Y:S01]  /*5030*/  STL [R1], R189 ;  /* 0x000000bd01007387 */ /* 0x0003e20000100800 */
[----:B------:R-:W-:Y:S02]  /*5040*/  SHF.R.S32.HI R30, RZ, 0x1f, R78 ;  /* 0x0000001fff1e7819 */ /* 0x000fe4000001144e */
[----:B------:R-:W-:Y:S02]  /*5050*/  CS2R R74, SRZ ;  /* 0x00000000004a7805 */ /* 0x000fe4000001ff00 */
[----:B------:R-:W-:Y:S02]  /*5060*/  SHF.R.S32.HI R8, RZ, 0x1f, R80 ;  /* 0x0000001fff087819 */ /* 0x000fe40000011450 */
[----:B------:R-:W-:Y:S02]  /*5070*/  CS2R R76, SRZ ;  /* 0x00000000004c7805 */ /* 0x000fe4000001ff00 */
[----:B------:R-:W-:-:S02]  /*5080*/  SHF.R.S32.HI R31, RZ, 0x1f, R7 ;  /* 0x0000001fff1f7819 */ /* 0x000fc40000011407 */
[----:B0-----:R-:W-:Y:S02]  /*5090*/  IADD3 R188, P2, R78, UR14, RZ ;  /* 0x0000000e4ebc7c10 */ /* 0x001fe4000ff5e0ff */
[----:B------:R-:W-:Y:S02]  /*50a0*/  CS2R R78, SRZ ;  /* 0x00000000004e7805 */ /* 0x000fe4000001ff00 */
[----:B------:R-:W-:Y:S02]  /*50b0*/  LOP3.LUT R2, R2, 0x760, RZ, 0xc0, !PT ;  /* 0x0000076002027812 */ /* 0x000fe400078ec0ff */
[----:B-1----:R-:W-:Y:S01]  /*50c0*/  IADD3.X R189, R24, UR15, RZ, P1, !PT ;  /* 0x0000000f18bd7c10 */ /* 0x002fe20008ffe4ff */
[----:B------:R0:W-:Y:S01]  /*50d0*/  STL [R1+0x3c], R188 ;  /* 0x00003cbc01007387 */ /* 0x0001e20000100800 */
[----:B------:R-:W-:Y:S02]  /*50e0*/  SHF.R.S32.HI R24, RZ, 0x1f, R82 ;  /* 0x0000001fff187819 */ /* 0x000fe40000011452 */
[----:B------:R-:W-:Y:S01]  /*50f0*/  LOP3.LUT R2, R2, 0x90, R43, 0xf8, !PT ;  /* 0x0000009002027812 */ /* 0x000fe200078ef82b */
[----:B------:R1:W-:Y:S01]  /*5100*/  STL [R1+0x8], R189 ;  /* 0x000008bd01007387 */ /* 0x0003e20000100800 */
[----:B------:R-:W-:-:S02]  /*5110*/  LOP3.LUT R5, R5, 0x1f, RZ, 0xc0, !PT ;  /* 0x0000001f05057812 */ /* 0x000fc400078ec0ff */
[----:B------:R-:W-:Y:S02]  /*5120*/  CS2R R42, SRZ ;  /* 0x00000000002a7805 */ /* 0x000fe4000001ff00 */
[----:B------:R-:W-:Y:S02]  /*5130*/  LOP3.LUT R2, R2, R187, RZ, 0xfc, !PT ;  /* 0x000000bb02027212 */ /* 0x000fe400078efcff */
[----:B0-----:R-:W-:Y:S02]  /*5140*/  IADD3 R188, P1, R80, UR14, RZ ;  /* 0x0000000e50bc7c10 */ /* 0x001fe4000ff3e0ff */
[----:B------:R-:W-:Y:S02]  /*5150*/  CS2R R80, SRZ ;  /* 0x0000000000507805 */ /* 0x000fe4000001ff00 */
[----:B-1----:R-:W-:Y:S01]  /*5160*/  IADD3.X R189, R25, UR15, RZ, P0, !PT ;  /* 0x0000000f19bd7c10 */ /* 0x002fe200087fe4ff */
[----:B------:R0:W-:Y:S01]  /*5170*/  STL [R1+0x44], R188 ;  /* 0x000044bc01007387 */ /* 0x0001e20000100800 */
[----:B------:R-:W-:-:S02]  /*5180*/  IADD3.X R8, R8, UR15, RZ, P1, !PT ;  /* 0x0000000f08087c10 */ /* 0x000fc40008ffe4ff */
[----:B------:R-:W-:Y:S01]  /*5190*/  SHF.R.S32.HI R25, RZ, 0x1f, R84 ;  /* 0x0000001fff197819 */ /* 0x000fe20000011454 */
[----:B------:R1:W-:Y:S01]  /*51a0*/  STL [R1+0x10], R189 ;  /* 0x000010bd01007387 */ /* 0x0003e20000100800 */
[----:B0-----:R-:W-:Y:S02]  /*51b0*/  IADD3 R188, P0, R82, UR14, RZ ;  /* 0x0000000e52bc7c10 */ /* 0x001fe4000ff1e0ff */
[----:B------:R-:W-:Y:S02]  /*51c0*/  CS2R R82, SRZ ;  /* 0x0000000000527805 */ /* 0x000fe4000001ff00 */
[----:B-1----:R-:W-:Y:S01]  /*51d0*/  IADD3.X R189, R26, UR15, RZ, P4, !PT ;  /* 0x0000000f1abd7c10 */ /* 0x002fe2000a7fe4ff */
[----:B------:R0:W-:Y:S01]  /*51e0*/  STL [R1+0x4c], R188 ;  /* 0x00004cbc01007387 */ /* 0x0001e20000100800 */
[----:B------:R-:W-:-:S03]  /*51f0*/  SHF.R.S32.HI R26, RZ, 0x1f, R86 ;  /* 0x0000001fff1a7819 */ /* 0x000fc60000011456 */
        /* <DEDUP_REMOVED lines=28> */
[----:B------:R0:W-:Y:S04]  /*53c0*/  STL [R1+0x74], R188 ;  /* 0x000074bc01007387 */ /* 0x0001e80000100800 */
[----:B------:R1:W-:Y:S01]  /*53d0*/  STL [R1+0x40], R8 ;  /* 0x0000400801007387 */ /* 0x0003e20000100800 */
[----:B0-----:R-:W-:-:S02]  /*53e0*/  IADD3 R188, P1, R94, UR14, RZ ;  /* 0x0000000e5ebc7c10 */ /* 0x001fc4000ff3e0ff */
[----:B------:R-:W-:Y:S02]  /*53f0*/  CS2R R94, SRZ ;  /* 0x00000000005e7805 */ /* 0x000fe4000001ff00 */
[----:B-1----:R-:W-:Y:S01]  /*5400*/  IADD3.X R8, R24, UR15, RZ, P0, !PT ;  /* 0x0000000f18087c10 */ /* 0x002fe200087fe4ff */
[----:B------:R0:W-:Y:S04]  /*5410*/  STL [R1+0x7c], R188 ;  /* 0x00007cbc01007387 */ /* 0x0001e80000100800 */
[----:B------:R1:W-:Y:S01]  /*5420*/  STL [R1+0x48], R8 ;  /* 0x0000480801007387 */ /* 0x0003e20000100800 */
[----:B0-----:R-:W-:Y:S02]  /*5430*/  IADD3 R188, P0, R7, UR14, RZ ;  /* 0x0000000e07bc7c10 */ /* 0x001fe4000ff1e0ff */
[----:B------:R-:W-:-:S02]  /*5440*/  SHF.R.S32.HI R7, RZ, 0x1f, R4 ;  /* 0x0000001fff077819 */ /* 0x000fc40000011404 */
[----:B-1----:R-:W-:Y:S01]  /*5450*/  IADD3.X R8, R25, UR15, RZ, P4, !PT ;  /* 0x0000000f19087c10 */ /* 0x002fe2000a7fe4ff */
[----:B------:R0:W-:Y:S01]  /*5460*/  STL [R1+0x84], R188 ;  /* 0x000084bc01007387 */ /* 0x0001e20000100800 */
[----:B------:R-:W-:-:S03]  /*5470*/  CS2R R24, SRZ ;  /* 0x0000000000187805 */ /* 0x000fc6000001ff00 */
[----:B------:R1:W-:Y:S01]  /*5480*/  STL [R1+0x50], R8 ;  /* 0x0000500801007387 */ /* 0x0003e20000100800 */
[----:B0-----:R-:W-:Y:S02]  /*5490*/  IADD3 R188, P4, R4, UR14, RZ ;  /* 0x0000000e04bc7c10 */ /* 0x001fe4000ff9e0ff */
[----:B------:R-:W-:Y:S02]  /*54a0*/  IADD3.X R4, R26, UR15, RZ, P6, !PT ;  /* 0x0000000f1a047c10 */ /* 0x000fe4000b7fe4ff */
[----:B------:R-:W-:Y:S02]  /*54b0*/  CS2R R26, SRZ ;  /* 0x00000000001a7805 */ /* 0x000fe4000001ff00 */
[----:B-1----:R-:W-:Y:S01]  /*54c0*/  IADD3 R8, P6, R0, UR12, RZ ;  /* 0x0000000c00087c10 */ /* 0x002fe2000ffde0ff */
[----:B------:R0:W-:Y:S01]  /*54d0*/  STL [R1+0x8c], R188 ;  /* 0x00008cbc01007387 */ /* 0x0001e20000100800 */
[----:B------:R-:W-:-:S03]  /*54e0*/  ULDC UR12, c[0x0][0x230] ;  /* 0x00008c00000c7ab9 */ /* 0x000fc60000000800 */
[----:B------:R1:W-:Y:S04]  /*54f0*/  STL [R1+0x58], R4 ;  /* 0x0000580401007387 */ /* 0x0003e80000100800 */
[----:B------:R2:W-:Y:S01]  /*5500*/  STL [R1+0x60], R189 ;  /* 0x000060bd01007387 */ /* 0x0005e20000100800 */
[----:B0-----:R-:W-:Y:S02]  /*5510*/  IADD3.X R188, R28, UR15, RZ, P3, !PT ;  /* 0x0000000f1cbc7c10 */ /* 0x001fe40009ffe4ff */
[----:B-1----:R-:W-:-:S03]  /*5520*/  IADD3.X R4, R29, UR15, RZ, P2, !PT ;  /* 0x0000000f1d047c10 */ /* 0x002fc600097fe4ff */
[----:B------:R0:W-:Y:S01]  /*5530*/  STL [R1+0x68], R188 ;  /* 0x000068bc01007387 */ /* 0x0001e20000100800 */
[----:B------:R-:W-:Y:S02]  /*5540*/  CS2R R28, SRZ ;  /* 0x00000000001c7805 */ /* 0x000fe4000001ff00 */
[----:B--2---:R-:W-:Y:S01]  /*5550*/  IADD3.X R189, R30, UR15, RZ, P1, !PT ;  /* 0x0000000f1ebd7c10 */ /* 0x004fe20008ffe4ff */
[----:B------:R1:W-:Y:S04]  /*5560*/  STL [R1+0x70], R4 ;  /* 0x0000700401007387 */ /* 0x0003e80000100800 */
[----:B------:R2:W-:Y:S01]  /*5570*/  STL [R1+0x78], R189 ;  /* 0x000078bd01007387 */ /* 0x0005e20000100800 */
[----:B0-----:R-:W-:Y:S02]  /*5580*/  IADD3.X R188, R31, UR15, RZ, P0, !PT ;  /* 0x0000000f1fbc7c10 */ /* 0x001fe400087fe4ff */
[----:B------:R-:W-:-:S02]  /*5590*/  CS2R R30, SRZ ;  /* 0x00000000001e7805 */ /* 0x000fc4000001ff00 */
[----:B-1----:R-:W-:Y:S01]  /*55a0*/  IADD3.X R4, R7, UR15, RZ, P4, !PT ;  /* 0x0000000f07047c10 */ /* 0x002fe2000a7fe4ff */
[----:B------:R0:W-:Y:S01]  /*55b0*/  STL [R1+0x80], R188 ;  /* 0x000080bc01007387 */ /* 0x0001e20000100800 */
[----:B------:R-:W-:Y:S01]  /*55c0*/  LEA.HI.X.SX32 R7, R0, UR13, 0x1, P6 ;  /* 0x0000000d00077c11 */ /* 0x000fe2000b0f0eff */
[----:B------:R-:W-:Y:S01]  /*55d0*/  USHF.L.U32 UR13, UR5, 0x5, URZ ;  /* 0x00000005050d7899 */ /* 0x000fe2000800063f */
[----:B------:R-:W1:Y:S01]  /*55e0*/  LDC R0, c[0x0][0x238] ;  /* 0x00008e00ff007b82 */ /* 0x000e620000000800 */
[----:B------:R3:W-:Y:S01]  /*55f0*/  STL [R1+0x88], R4 ;  /* 0x0000880401007387 */ /* 0x0007e20000100800 */
[C---:B--2---:R-:W-:Y:S01]  /*5600*/  LOP3.LUT R189, R187.reuse, 0x4, RZ, 0xfc, !PT ;  /* 0x00000004bbbd7812 */ /* 0x044fe200078efcff */
[----:B------:R-:W-:Y:S01]  /*5610*/  USHF.R.S32.HI UR14, URZ, 0x1f, UR13 ;  /* 0x0000001f3f0e7899 */ /* 0x000fe2000801140d */
[----:B0-----:R-:W-:Y:S02]  /*5620*/  LOP3.LUT R188, R187, 0x2, RZ, 0xfc, !PT ;  /* 0x00000002bbbc7812 */ /* 0x001fe400078efcff */
[----:B---3--:R-:W-:Y:S01]  /*5630*/  LOP3.LUT R4, R203, 0x10, RZ, 0x3c, !PT ;  /* 0x00000010cb047812 */ /* 0x008fe200078e3cff */
[----:B-1----:R-:W-:-:S02]  /*5640*/  IMAD R200, R200, R0, RZ ;  /* 0x00000000c8c87224 */ /* 0x002fc400078e02ff */
[-C--:B------:R-:W-:Y:S02]  /*5650*/  IMAD R199, R199, R0.reuse, RZ ;  /* 0x00000000c7c77224 */ /* 0x080fe400078e02ff */
[-C--:B------:R-:W-:Y:S01]  /*5660*/  IMAD R198, R198, R0.reuse, RZ ;  /* 0x00000000c6c67224 */ /* 0x080fe200078e02ff */
[----:B------:R-:W-:Y:S01]  /*5670*/  STL [R1+0xc8], R200 ;  /* 0x0000c8c801007387 */ /* 0x000fe20000100800 */
[-C--:B------:R-:W-:Y:S02]  /*5680*/  IMAD R197, R197, R0.reuse, RZ ;  /* 0x00000000c5c57224 */ /* 0x080fe400078e02ff */
[-C--:B------:R-:W-:Y:S01]  /*5690*/  IMAD R196, R196, R0.reuse, RZ ;  /* 0x00000000c4c47224 */ /* 0x080fe200078e02ff */
[----:B------:R-:W-:Y:S01]  /*56a0*/  STL [R1+0xc4], R199 ;  /* 0x0000c4c701007387 */ /* 0x000fe20000100800 */
[-C--:B------:R-:W-:Y:S02]  /*56b0*/  IMAD R195, R195, R0.reuse, RZ ;  /* 0x00000000c3c37224 */ /* 0x080fe400078e02ff */
[-C--:B------:R-:W-:Y:S01]  /*56c0*/  IMAD R194, R194, R0.reuse, RZ ;  /* 0x00000000c2c27224 */ /* 0x080fe200078e02ff */
[----:B------:R-:W-:Y:S01]  /*56d0*/  STL [R1+0xc0], R198 ;  /* 0x0000c0c601007387 */ /* 0x000fe20000100800 */
[----:B------:R-:W-:-:S02]  /*56e0*/  IMAD R193, R193, R0, RZ ;  /* 0x00000000c1c17224 */ /* 0x000fc400078e02ff */
        /* <DEDUP_REMOVED lines=8> */
[-C--:B------:R-:W-:Y:S01]  /*5770*/  IMAD R201, R187, R0.reuse, RZ ;  /* 0x00000000bbc97224 */ /* 0x080fe200078e02ff */
[----:B------:R-:W-:Y:S01]  /*5780*/  LOP3.LUT R187, R2, 0x10, RZ, 0x3c, !PT ;  /* 0x0000001002bb7812 */ /* 0x000fe200078e3cff */
[-C--:B------:R-:W-:Y:S01]  /*5790*/  IMAD R189, R189, R0.reuse, RZ ;  /* 0x00000000bdbd7224 */ /* 0x080fe200078e02ff */
[----:B------:R-:W-:Y:S01]  /*57a0*/  STL [R1+0xb0], R194 ;  /* 0x0000b0c201007387 */ /* 0x000fe20000100800 */
[----:B------:R-:W-:-:S03]  /*57b0*/  IMAD R0, R188, R0, RZ ;  /* 0x00000000bc007224 */ /* 0x000fc600078e02ff */
[----:B------:R-:W-:Y:S04]  /*57c0*/  STL [R1+0xac], R193 ;  /* 0x0000acc101007387 */ /* 0x000fe80000100800 */
[----:B------:R-:W-:Y:S04]  /*57d0*/  STL [R1+0xa8], R192 ;  /* 0x0000a8c001007387 */ /* 0x000fe80000100800 */
[----:B------:R-:W-:Y:S04]  /*57e0*/  STL [R1+0xa4], R191 ;  /* 0x0000a4bf01007387 */ /* 0x000fe80000100800 */
[----:B------:R-:W-:Y:S04]  /*57f0*/  STL [R1+0xa0], R190 ;  /* 0x0000a0be01007387 */ /* 0x000fe80000100800 */
[----:B------:R-:W-:Y:S04]  /*5800*/  STL [R1+0x9c], R189 ;  /* 0x00009cbd01007387 */ /* 0x000fe80000100800 */
[----:B------:R0:W-:Y:S04]  /*5810*/  STL [R1+0x98], R0 ;  /* 0x0000980001007387 */ /* 0x0001e80000100800 */
[----:B------:R1:W-:Y:S01]  /*5820*/  STL [R1+0x90], R187 ;  /* 0x000090bb01007387 */ /* 0x0003e20000100800 */
[----:B0-----:R-:W-:-:S05]  /*5830*/  IMAD R0, R5, UR5, RZ ;  /* 0x0000000505007c24 */ /* 0x001fca000f8e02ff */
[----:B-1----:R-:W-:-:S07]  /*5840*/  SHF.R.S32.HI R188, RZ, 0x1f, R0 ;  /* 0x0000001fffbc7819 */ /* 0x002fce0000011400 */
.L_x_1:
[----:B------:R-:W0:Y:S01]  /*5850*/  S2R R189, SR_TID.X ;  /* 0x0000000000bd7919 */ /* 0x000e220000002100 */
[----:B------:R-:W1:Y:S01]  /*5860*/  LDC R188, c[0x0][0x238] ;  /* 0x00008e00ffbc7b82 */ /* 0x000e620000000800 */
[----:B------:R-:W2:Y:S01]  /*5870*/  S2R R4, SR_TID.X ;  /* 0x0000000000047919 */ /* 0x000ea20000002100 */
[----:B------:R-:W-:Y:S01]  /*5880*/  PRMT R192, RZ, 0x7610, R192 ;  /* 0x00007610ffc07816 */ /* 0x000fe200000000c0 */
[----:B------:R-:W3:Y:S01]  /*5890*/  LDL R5, [R1+0x98] ;  /* 0x0000980001057983 */ /* 0x000ee20000100800 */
[----:B0-----:R-:W-:Y:S02]  /*58a0*/  SHF.R.U32.HI R189, RZ, 0x6, R189 ;  /* 0x00000006ffbd7819 */ /* 0x001fe400000116bd */
[----:B--2---:R-:W-:Y:S02]  /*58b0*/  SHF.R.U32.HI R4, RZ, 0x6, R4 ;  /* 0x00000006ff047819 */ /* 0x004fe40000011604 */
[----:B------:R-:W-:Y:S02]  /*58c0*/  SGXT.U32 R189, R189, 0x1 ;  /* 0x00000001bdbd781a */ /* 0x000fe40000000000 */
[----:B------:R-:W-:-:S03]  /*58d0*/  SGXT.U32 R4, R4, 0x1 ;  /* 0x000000010404781a */ /* 0x000fc60000000000 */
[----:B-1----:R-:W-:Y:S01]  /*58e0*/  IMAD R188, R189, R188, RZ ;  /* 0x000000bcbdbc7224 */ /* 0x002fe200078e02ff */
[----:B------:R-:W-:-:S04]  /*58f0*/  ISETP.GE.AND P0, PT, R4, UR12, PT ;  /* 0x0000000c04007c0c */ /* 0x000fc8000bf06270 */
[----:B------:R-:W-:-:S04]  /*5900*/  IADD3 R190, P1, R188, R8, RZ ;  /* 0x00000008bcbe7210 */ /* 0x000fc80007f3e0ff */
[----:B------:R-:W-:-:S05]  /*5910*/  LEA.HI.X.SX32 R191, R188, R7, 0x1, P1 ;  /* 0x00000007bcbf7211 */ /* 0x000fca00008f0eff */
[----:B------:R0:W2:Y:S04]  /*5920*/  @!P0 LDG.E.U8 R192, desc[UR10][R190.64] ;  /* 0x0000000abec08981 */ /* 0x0000a8000c1e1100 */
[----:B------:R-:W0:Y:S01]  /*5930*/  LDL R191, [R1+0x9c] ;  /* 0x00009c0001bf7983 */ /* 0x000e220000100800 */
[----:B------:R-:W-:-:S04]  /*5940*/  LOP3.LUT R189, R189, 0x2, RZ, 0xfc, !PT ;  /* 0x00000002bdbd7812 */ /* 0x000fc800078efcff */
[----:B------:R-:W-:Y:S02]  /*5950*/  ISETP.GE.AND P2, PT, R189, UR12, PT ;  /* 0x0000000cbd007c0c */ /* 0x000fe4000bf46270 */
[----:B------:R-:W1:Y:S01]  /*5960*/  S2R R189, SR_TID.X ;  /* 0x0000000000bd7919 */ /* 0x000e620000002100 */
[----:B------:R-:W-:Y:S02]  /*5970*/  PRMT R187, RZ, 0x7610, R187 ;  /* 0x00007610ffbb7816 */ /* 0x000fe400000000bb */
[----:B-1----:R-:W-:-:S04]  /*5980*/  SHF.R.U32.HI R189, RZ, 0x6, R189 ;  /* 0x00000006ffbd7819 */ /* 0x002fc800000116bd */
[----:B------:R-:W-:-:S04]  /*5990*/  SGXT.U32 R189, R189, 0x1 ;  /* 0x00000001bdbd781a */ /* 0x000fc80000000000 */
[----:B------:R-:W-:-:S04]  /*59a0*/  LOP3.LUT R189, R189, 0x4, RZ, 0xfc, !PT ;  /* 0x00000004bdbd7812 */ /* 0x000fc800078efcff */
[----:B------:R-:W-:Y:S02]  /*59b0*/  ISETP.GE.AND P3, PT, R189, UR12, PT ;  /* 0x0000000cbd007c0c */ /* 0x000fe4000bf66270 */
[----:B---3--:R-:W-:-:S04]  /*59c0*/  IADD3 R188, P1, R5, R8, RZ ;  /* 0x0000000805bc7210 */ /* 0x008fc80007f3e0ff */
[----:B------:R-:W-:-:S05]  /*59d0*/  LEA.HI.X.SX32 R189, R5, R7, 0x1, P1 ;  /* 0x0000000705bd7211 */ /* 0x000fca00008f0eff */
[----:B------:R1:W3:Y:S04]  /*59e0*/  @!P2 LDG.E.U8 R187, desc[UR10][R188.64] ;  /* 0x0000000abcbba981 */ /* 0x0002e8000c1e1100 */
[----:B------:R-:W1:Y:S01]  /*59f0*/  LDL R189, [R1+0xa0] ;  /* 0x0000a00001bd7983 */ /* 0x000e620000100800 */
[----:B0-----:R-:W-:-:S03]  /*5a00*/  IADD3 R190, P0, R191, R8, RZ ;  /* 0x00000008bfbe7210 */ /* 0x001fc60007f1e0ff */
[----:B------:R-:W4:Y:S01]  /*5a10*/  LDL R191, [R1+0x9c] ;  /* 0x00009c0001bf7983 */ /* 0x000f220000100800 */
[----:B------:R-:W0:Y:S01]  /*5a20*/  S2R R5, SR_TID.X ;  /* 0x0000000000057919 */ /* 0x000e220000002100 */
[----:B------:R-:W-:Y:S02]  /*5a30*/  PRMT R193, RZ, 0x7610, R193 ;  /* 0x00007610ffc17816 */ /* 0x000fe400000000c1 */
[----:B----4-:R-:W-:Y:S02]  /*5a40*/  LEA.HI.X.SX32 R191, R191, R7, 0x1, P0 ;  /* 0x00000007bfbf7211 */ /* 0x010fe400000f0eff */
[----:B-1----:R-:W-:Y:S02]  /*5a50*/  IADD3 R188, P0, R189, R8, RZ ;  /* 0x00000008bdbc7210 */ /* 0x002fe40007f1e0ff */
[----:B------:R-:W4:Y:S01]  /*5a60*/  LDL R189, [R1+0xa0] ;  /* 0x0000a00001bd7983 */ /* 0x000f220000100800 */
[----:B0-----:R-:W-:-:S03]  /*5a70*/  SHF.R.U32.HI R5, RZ, 0x6, R5 ;  /* 0x00000006ff057819 */ /* 0x001fc60000011605 */
[----:B------:R0:W3:Y:S01]  /*5a80*/  @!P3 LDG.E.U8 R193, desc[UR10][R190.64] ;  /* 0x0000000abec1b981 */ /* 0x0000e2000c1e1100 */
[----:B------:R-:W-:-:S04]  /*5a90*/  SGXT.U32 R5, R5, 0x1 ;  /* 0x000000010505781a */ /* 0x000fc80000000000 */
[----:B------:R-:W-:-:S04]  /*5aa0*/  LOP3.LUT R5, R5, 0x6, RZ, 0xfc, !PT ;  /* 0x0000000605057812 */ /* 0x000fc800078efcff */
[----:B------:R-:W-:Y:S02]  /*5ab0*/  ISETP.GE.AND P1, PT, R5, UR12, PT ;  /* 0x0000000c05007c0c */ /* 0x000fe4000bf26270 */
[----:B0-----:R-:W-:Y:S01]  /*5ac0*/  PRMT R190, RZ, 0x7610, R190 ;  /* 0x00007610ffbe7816 */ /* 0x001fe200000000be */
[----:B------:R-:W2:Y:S01]  /*5ad0*/  LDL R5, [R1+0xac] ;  /* 0x0000ac0001057983 */ /* 0x000ea20000100800 */
[----:B----4-:R-:W-:-:S09]  /*5ae0*/  LEA.HI.X.SX32 R189, R189, R7, 0x1, P0 ;  /* 0x00000007bdbd7211 */ /* 0x010fd200000f0eff */
[----:B------:R0:W4:Y:S02]  /*5af0*/  @!P1 LDG.E.U8 R190, desc[UR10][R188.64] ;  /* 0x0000000abcbe9981 */ /* 0x000124000c1e1100 */
[----:B0-----:R-:W0:Y:S02]  /*5b00*/  S2R R189, SR_TID.X ;  /* 0x0000000000bd7919 */ /* 0x001e240000002100 */
[----:B0-----:R-:W-:-:S04]  /*5b10*/  SHF.R.U32.HI R189, RZ, 0x6, R189 ;  /* 0x00000006ffbd7819 */ /* 0x001fc800000116bd */
[----:B------:R-:W-:-:S04]  /*5b20*/  SGXT.U32 R189, R189, 0x1 ;  /* 0x00000001bdbd781a */ /* 0x000fc80000000000 */
[----:B------:R-:W-:Y:S02]  /*5b30*/  LOP3.LUT R188, R189, 0x8, RZ, 0xfc, !PT ;  /* 0x00000008bdbc7812 */ /* 0x000fe400078efcff */
[----:B------:R-:W3:Y:S02]  /*5b40*/  LDL R189, [R1+0xa4] ;  /* 0x0000a40001bd7983 */ /* 0x000ee40000100800 */
[----:B------:R-:W-:Y:S02]  /*5b50*/  ISETP.GE.AND P1, PT, R188, UR12, PT ;  /* 0x0000000cbc007c0c */ /* 0x000fe4000bf26270 */
[----:B---3--:R-:W-:Y:S02]  /*5b60*/  IADD3 R188, P0, R189, R8, RZ ;  /* 0x00000008bdbc7210 */ /* 0x008fe40007f1e0ff */
[----:B------:R-:W3:Y:S01]  /*5b70*/  LDL R189, [R1+0xa4] ;  /* 0x0000a40001bd7983 */ /* 0x000ee20000100800 */
[----:B------:R-:W-:Y:S02]  /*5b80*/  PRMT R191, RZ, 0x7610, R191 ;  /* 0x00007610ffbf7816 */ /* 0x000fe400000000bf */
[----:B---3--:R-:W-:-:S06]  /*5b90*/  LEA.HI.X.SX32 R189, R189, R7, 0x1, P0 ;  /* 0x00000007bdbd7211 */ /* 0x008fcc00000f0eff */
[----:B------:R0:W3:Y:S02]  /*5ba0*/  @!P1 LDG.E.U8 R191, desc[UR10][R188.64] ;  /* 0x0000000abcbf9981 */ /* 0x0000e4000c1e1100 */
[----:B0-----:R-:W0:Y:S02]  /*5bb0*/  S2R R189, SR_TID.X ;  /* 0x0000000000bd7919 */ /* 0x001e240000002100 */
[----:B0-----:R-:W-:-:S04]  /*5bc0*/  SHF.R.U32.HI R189, RZ, 0x6, R189 ;  /* 0x00000006ffbd7819 */ /* 0x001fc800000116bd */
[----:B------:R-:W-:-:S04]  /*5bd0*/  SGXT.U32 R189, R189, 0x1 ;  /* 0x00000001bdbd781a */ /* 0x000fc80000000000 */
[----:B------:R-:W-:Y:S02]  /*5be0*/  LOP3.LUT R188, R189, 0xa, RZ, 0xfc, !PT ;  /* 0x0000000abdbc7812 */ /* 0x000fe400078efcff */
[----:B------:R-:W2:Y:S02]  /*5bf0*/  LDL R189, [R1+0xa8] ;  /* 0x0000a80001bd7983 */ /* 0x000ea40000100800 */
[----:B------:R-:W-:Y:S02]  /*5c00*/  ISETP.GE.AND P1, PT, R188, UR12, PT ;  /* 0x0000000cbc007c0c */ /* 0x000fe4000bf26270 */
[----:B--2---:R-:W-:Y:S02]  /*5c10*/  IADD3 R188, P0, R189, R8, RZ ;  /* 0x00000008bdbc7210 */ /* 0x004fe40007f1e0ff */
[----:B------:R-:W2:Y:S01]  /*5c20*/  LDL R189, [R1+0xa8] ;  /* 0x0000a80001bd7983 */ /* 0x000ea20000100800 */
[----:B------:R-:W-:Y:S02]  /*5c30*/  PRMT R194, RZ, 0x7610, R194 ;  /* 0x00007610ffc27816 */ /* 0x000fe400000000c2 */
[----:B------:R-:W-:-:S02]  /*5c40*/  PRMT R195, RZ, 0x7610, R195 ;  /* 0x00007610ffc37816 */ /* 0x000fc400000000c3 */
[----:B------:R-:W-:Y:S02]  /*5c50*/  PRMT R196, RZ, 0x7610, R196 ;  /* 0x00007610ffc47816 */ /* 0x000fe400000000c4 */
[----:B--2---:R-:W-:-:S05]  /*5c60*/  LEA.HI.X.SX32 R189, R189, R7, 0x1, P0 ;  /* 0x00000007bdbd7211 */ /* 0x004fca00000f0eff */
[----:B------:R0:W2:Y:S02]  /*5c70*/  @!P1 LDG.E.U8 R194, desc[UR10][R188.64] ;  /* 0x0000000abcc29981 */ /* 0x0000a4000c1e1100 */
[----:B0-----:R-:W0:Y:S01]  /*5c80*/  S2R R189, SR_TID.X ;  /* 0x0000000000bd7919 */ /* 0x001e220000002100 */
[----:B------:R-:W-:Y:S02]  /*5c90*/  IADD3 R188, P0, R5, R8, RZ ;  /* 0x0000000805bc7210 */ /* 0x000fe40007f1e0ff */
[----:B0-----:R-:W-:-:S04]  /*5ca0*/  SHF.R.U32.HI R189, RZ, 0x6, R189 ;  /* 0x00000006ffbd7819 */ /* 0x001fc800000116bd */
[----:B------:R-:W-:-:S04]  /*5cb0*/  SGXT.U32 R189, R189, 0x1 ;  /* 0x00000001bdbd781a */ /* 0x000fc80000000000 */
[----:B------:R-:W-:-:S04]  /*5cc0*/  LOP3.LUT R189, R189, 0xc, RZ, 0xfc, !PT ;  /* 0x0000000cbdbd7812 */ /* 0x000fc800078efcff */
[----:B------:R-:W-:Y:S01]  /*5cd0*/  ISETP.GE.AND P1, PT, R189, UR12, PT ;  /* 0x0000000cbd007c0c */ /* 0x000fe2000bf26270 */
[----:B------:R-:W-:-:S05]  /*5ce0*/  IMAD.MOV.U32 R189, RZ, RZ, R5 ;  /* 0x000000ffffbd7224 */ /* 0x000fca00078e0005 */
[----:B------:R-:W-:-:S07]  /*5cf0*/  LEA.HI.X.SX32 R189, R189, R7, 0x1, P0 ;  /* 0x00000007bdbd7211 */ /* 0x000fce00000f0eff */
[----:B------:R0:W2:Y:S02]  /*5d00*/  @!P1 LDG.E.U8 R195, desc[UR10][R188.64] ;  /* 0x0000000abcc39981 */ /* 0x0000a4000c1e1100 */
[----:B0-----:R-:W0:Y:S01]  /*5d10*/  S2R R188, SR_TID.X ;  /* 0x0000000000bc7919 */ /* 0x001e220000002100 */
[----:B------:R-:W1:Y:S01]  /*5d20*/  LDC R189, c[0x0][0x238] ;  /* 0x00008e00ffbd7b82 */ /* 0x000e620000000800 */
[----:B------:R-:W4:Y:S01]  /*5d30*/  S2R R5, SR_TID.X ;  /* 0x0000000000057919 */ /* 0x000f220000002100 */
[----:B0-----:R-:W-:-:S05]  /*5d40*/  LEA.HI R188, R188, 0xe, RZ, 0x1a ;  /* 0x0000000ebcbc7811 */ /* 0x001fca00078fd0ff */
[----:B-1----:R-:W-:-:S05]  /*5d50*/  IMAD R189, R188, R189, RZ ;  /* 0x000000bdbcbd7224 */ /* 0x002fca00078e02ff */
[----:B------:R-:W-:Y:S02]  /*5d60*/  IADD3 R188, P0, R189, R8, RZ ;  /* 0x00000008bdbc7210 */ /* 0x000fe40007f1e0ff */
[----:B------:R-:W0:Y:S01]  /*5d70*/  LDC R189, c[0x0][0x238] ;  /* 0x00008e00ffbd7b82 */ /* 0x000e220000000800 */
[----:B----4-:R-:W-:-:S04]  /*5d80*/  LEA.HI R5, R5, 0xe, RZ, 0x1a ;  /* 0x0000000e05057811 */ /* 0x010fc800078fd0ff */
[C---:B------:R-:W-:Y:S01]  /*5d90*/  ISETP.GE.AND P1, PT, R5.reuse, UR12, PT ;  /* 0x0000000c05007c0c */ /* 0x040fe2000bf26270 */
[----:B0-----:R-:W-:-:S05]  /*5da0*/  IMAD R189, R5, R189, RZ ;  /* 0x000000bd05bd7224 */ /* 0x001fca00078e02ff */
[----:B------:R-:W-:-:S07]  /*5db0*/  LEA.HI.X.SX32 R189, R189, R7, 0x1, P0 ;  /* 0x00000007bdbd7211 */ /* 0x000fce00000f0eff */
        /* <DEDUP_REMOVED lines=21> */
[----:B--2---:R-:W-:-:S06]  /*5f10*/  LEA.HI.X.SX32 R189, R189, R7, 0x1, P0 ;  /* 0x00000007bdbd7211 */ /* 0x004fcc00000f0eff */
[----:B------:R0:W2:Y:S02]  /*5f20*/  @!P1 LDG.E.U8 R198, desc[UR10][R188.64] ;  /* 0x0000000abcc69981 */ /* 0x0000a4000c1e1100 */
[----:B0-----:R-:W0:Y:S02]  /*5f30*/  S2R R189, SR_TID.X ;  /* 0x0000000000bd7919 */ /* 0x001e240000002100 */
[----:B0-----:R-:W-:-:S04]  /*5f40*/  SHF.R.U32.HI R189, RZ, 0x6, R189 ;  /* 0x00000006ffbd7819 */ /* 0x001fc800000116bd */
[----:B------:R-:W-:-:S04]  /*5f50*/  SGXT.U32 R189, R189, 0x1 ;  /* 0x00000001bdbd781a */ /* 0x000fc80000000000 */
[----:B------:R-:W-:Y:S02]  /*5f60*/  LOP3.LUT R188, R189, 0x14, RZ, 0xfc, !PT ;  /* 0x00000014bdbc7812 */ /* 0x000fe400078efcff */
[----:B------:R-:W4:Y:S02]  /*5f70*/  LDL R189, [R1+0xb8] ;  /* 0x0000b80001bd7983 */ /* 0x000f240000100800 */
[----:B------:R-:W-:Y:S02]  /*5f80*/  ISETP.GE.AND P1, PT, R188, UR12, PT ;  /* 0x0000000cbc007c0c */ /* 0x000fe4000bf26270 */
[----:B----4-:R-:W-:Y:S02]  /*5f90*/  IADD3 R188, P0, R189, R8, RZ ;  /* 0x00000008bdbc7210 */ /* 0x010fe40007f1e0ff */
[----:B------:R-:W4:Y:S01]  /*5fa0*/  LDL R189, [R1+0xb8] ;  /* 0x0000b80001bd7983 */ /* 0x000f220000100800 */
[----:B------:R-:W-:Y:S02]  /*5fb0*/  PRMT R199, RZ, 0x7610, R199 ;  /* 0x00007610ffc77816 */ /* 0x000fe400000000c7 */
[----:B----4-:R-:W-:-:S06]  /*5fc0*/  LEA.HI.X.SX32 R189, R189, R7, 0x1, P0 ;  /* 0x00000007bdbd7211 */ /* 0x010fcc00000f0eff */
[----:B------:R0:W4:Y:S04]  /*5fd0*/  @!P1 LDG.E.U8 R199, desc[UR10][R188.64] ;  /* 0x0000000abcc79981 */ /* 0x000128000c1e1100 */
[----:B------:R-:W0:Y:S01]  /*5fe0*/  LDL R189, [R1+0xbc] ;  /* 0x0000bc0001bd7983 */ /* 0x000e220000100800 */
[----:B------:R-:W-:-:S04]  /*5ff0*/  LOP3.LUT R4, R4, 0x16, RZ, 0xfc, !PT ;  /* 0x0000001604047812 */ /* 0x000fc800078efcff */
[----:B------:R-:W-:Y:S02]  /*6000*/  ISETP.GE.AND P1, PT, R4, UR12, PT ;  /* 0x0000000c04007c0c */ /* 0x000fe4000bf26270 */
[----:B------:R-:W-:Y:S01]  /*6010*/  PRMT R200, RZ, 0x7610, R200 ;  /* 0x00007610ffc87816 */ /* 0x000fe200000000c8 */
[----:B------:R-:W3:Y:S01]  /*6020*/  LDL R4, [R1+0xc8] ;  /* 0x0000c80001047983 */ /* 0x000ee20000100800 */
[----:B0-----:R-:W-:-:S03]  /*6030*/  IADD3 R188, P0, R189, R8, RZ ;  /* 0x00000008bdbc7210 */ /* 0x001fc60007f1e0ff */
[----:B------:R-:W2:Y:S02]  /*6040*/  LDL R189, [R1+0xbc] ;  /* 0x0000bc0001bd7983 */ /* 0x000ea40000100800 */
[----:B--2---:R-:W-:-:S05]  /*6050*/  LEA.HI.X.SX32 R189, R189, R7, 0x1, P0 ;  /* 0x00000007bdbd7211 */ /* 0x004fca00000f0eff */
        /* <DEDUP_REMOVED lines=21> */
[----:B------:R-:W-:Y:S01]  /*61b0*/  PRMT R203, RZ, 0x7610, R203 ;  /* 0x00007610ffcb7816 */ /* 0x000fe200000000cb */
[----:B------:R-:W0:Y:S01]  /*61c0*/  S2R R5, SR_TID.X ;  /* 0x0000000000057919 */ /* 0x000e220000002100 */
[----:B------:R-:W-:Y:S01]  /*61d0*/  PRMT R204, RZ, 0x7610, R204 ;  /* 0x00007610ffcc7816 */ /* 0x000fe200000000cc */
[----:B------:R1:W-:Y:S01]  /*61e0*/  STL [R1+0xe4], R8 ;  /* 0x0000e40801007387 */ /* 0x0003e20000100800 */
[----:B0-----:R-:W-:-:S02]  /*61f0*/  LOP3.LUT R5, R5, 0x1f, RZ, 0xc0, !PT ;  /* 0x0000001f05057812 */ /* 0x001fc400078ec0ff */
[----:B---3--:R-:W-:-:S05]  /*6200*/  LEA.HI.X.SX32 R189, R189, R7, 0x1, P0 ;  /* 0x00000007bdbd7211 */ /* 0x008fca00000f0eff */
[----:B------:R0:W3:Y:S02]  /*6210*/  @!P1 LDG.E.U8 R202, desc[UR10][R188.64] ;  /* 0x0000000abcca9981 */ /* 0x0000e4000c1e1100 */
        /* <DEDUP_REMOVED lines=8> */
[----:B------:R0:W3:Y:S02]  /*62a0*/  @!P1 LDG.E.U8 R203, desc[UR10][R188.64] ;  /* 0x0000000abccb9981 */ /* 0x0000e4000c1e1100 */
[----:B0-----:R-:W0:Y:S01]  /*62b0*/  S2R R188, SR_TID.X ;  /* 0x0000000000bc7919 */ /* 0x001e220000002100 */
[----:B------:R-:W2:Y:S01]  /*62c0*/  LDC R189, c[0x0][0x238] ;  /* 0x00008e00ffbd7b82 */ /* 0x000ea20000000800 */
[----:B------:R-:W4:Y:S01]  /*62d0*/  S2R R4, SR_TID.X ;  /* 0x0000000000047919 */ /* 0x000f220000002100 */
[----:B0-----:R-:W-:-:S05]  /*62e0*/  LEA.HI R188, R188, 0x1e, RZ, 0x1a ;  /* 0x0000001ebcbc7811 */ /* 0x001fca00078fd0ff */
[----:B--2---:R-:W-:-:S05]  /*62f0*/  IMAD R189, R188, R189, RZ ;  /* 0x000000bdbcbd7224 */ /* 0x004fca00078e02ff */
[----:B------:R-:W-:Y:S02]  /*6300*/  IADD3 R188, P0, R189, R8, RZ ;  /* 0x00000008bdbc7210 */ /* 0x000fe40007f1e0ff */
[----:B------:R-:W0:Y:S01]  /*6310*/  LDC R189, c[0x0][0x238] ;  /* 0x00008e00ffbd7b82 */ /* 0x000e220000000800 */
[----:B----4-:R-:W-:Y:S01]  /*6320*/  LEA.HI R4, R4, 0x1e, RZ, 0x1a ;  /* 0x0000001e04047811 */ /* 0x010fe200078fd0ff */
[----:B-1----:R-:W2:Y:S03]  /*6330*/  LDL R8, [R1+0x78] ;  /* 0x0000780001087983 */ /* 0x002ea60000100800 */
[C---:B------:R-:W-:Y:S01]  /*6340*/  ISETP.GE.AND P1, PT, R4.reuse, UR12, PT ;  /* 0x0000000c04007c0c */ /* 0x040fe2000bf26270 */
[----:B------:R1:W-:Y:S01]  /*6350*/  STL [R1+0xd4], R7 ;  /* 0x0000d40701007387 */ /* 0x0003e20000100800 */
[----:B0-----:R-:W-:-:S05]  /*6360*/  IMAD R189, R4, R189, RZ ;  /* 0x000000bd04bd7224 */ /* 0x001fca00078e02ff */
[----:B------:R-:W-:Y:S02]  /*6370*/  LEA.HI.X.SX32 R189, R189, R7, 0x1, P0 ;  /* 0x00000007bdbd7211 */ /* 0x000fe400000f0eff */
[----:B-1----:R-:W4:Y:S04]  /*6380*/  LDL.LU R7, [R1+0x68] ;  /* 0x0000680001077983 */ /* 0x002f280000300800 */
[----:B------:R0:W3:Y:S01]  /*6390*/  @!P1 LDG.E.U8 R204, desc[UR10][R188.64] ;  /* 0x0000000abccc9981 */ /* 0x0000e2000c1e1100 */
[----:B------:R-:W-:Y:S01]  /*63a0*/  ISETP.GE.AND P0, PT, R5, UR12, PT ;  /* 0x0000000c05007c0c */ /* 0x000fe2000bf06270 */
[----:B------:R-:W-:Y:S06]  /*63b0*/  BAR.SYNC.DEFER_BLOCKING 0x0 ;  /* 0x0000000000007b1d */ /* 0x000fec0000010000 */
[----:B------:R-:W0:Y:S04]  /*63c0*/  LDL R189, [R1+0x8c] ;  /* 0x00008c0001bd7983 */ /* 0x000e280000100800 */
[----:B------:R-:W2:Y:S01]  /*63d0*/  LDL.LU R5, [R1+0x88] ;  /* 0x0000880001057983 */ /* 0x000ea20000300800 */
[----:B------:R-:W-:-:S02]  /*63e0*/  PRMT R205, RZ, 0x7610, R205 ;  /* 0x00007610ffcd7816 */ /* 0x000fc400000000cd */
[----:B0-----:R-:W-:Y:S02]  /*63f0*/  IADD3 R188, P1, R0, R189, RZ ;  /* 0x000000bd00bc7210 */ /* 0x001fe40007f3e0ff */
[----:B------:R-:W-:-:S05]  /*6400*/  SHF.R.S32.HI R189, RZ, 0x1f, R0 ;  /* 0x0000001fffbd7819 */ /* 0x000fca0000011400 */
[----:B--2---:R-:W-:Y:S01]  /*6410*/  IMAD.X R189, R189, 0x1, R5, P1 ;  /* 0x00000001bdbd7824 */ /* 0x004fe200008e0605 */
[----:B------:R0:W-:Y:S04]  /*6420*/  STL [R1+0xd8], R5 ;  /* 0x0000d80501007387 */ /* 0x0001e80000100800 */
[----:B------:R1:W2:Y:S04]  /*6430*/  @!P0 LDG.E.U8 R205, desc[UR10][R188.64] ;  /* 0x0000000abccd8981 */ /* 0x0002a8000c1e1100 */
[----:B------:R-:W1:Y:S01]  /*6440*/  LDL R189, [R1+0x7c] ;  /* 0x00007c0001bd7983 */ /* 0x000e620000100800 */
[----:B0-----:R-:W-:-:S02]  /*6450*/  SHF.R.S32.HI R5, RZ, 0x1f, R0 ;  /* 0x0000001fff057819 */ /* 0x001fc40000011400 */
[----:B------:R-:W-:Y:S02]  /*6460*/  PRMT R206, RZ, 0x7610, R206 ;  /* 0x00007610ffce7816 */ /* 0x000fe400000000ce */
[----:B-1----:R-:W-:-:S05]  /*6470*/  IADD3 R188, P1, R0, R189, RZ ;  /* 0x000000bd00bc7210 */ /* 0x002fca0007f3e0ff */
[----:B------:R-:W-:Y:S02]  /*6480*/  IMAD.X R189, R5, 0x1, R8, P1 ;  /* 0x0000000105bd7824 */ /* 0x000fe400008e0608 */
[----:B------:R-:W3:Y:S04]  /*6490*/  LDL.LU R8, [R1+0x48] ;  /* 0x0000480001087983 */ /* 0x000ee80000300800 */
[----:B------:R0:W2:Y:S04]  /*64a0*/  @!P0 LDG.E.U8 R206, desc[UR10][R188.64] ;  /* 0x0000000abcce8981 */ /* 0x0000a8000c1e1100 */
[----:B------:R-:W0:Y:S01]  /*64b0*/  LDL R189, [R1+0x6c] ;  /* 0x00006c0001bd7983 */ /* 0x000e220000100800 */
[----:B------:R-:W-:-:S03]  /*64c0*/  PRMT R207, RZ, 0x7610, R207 ;  /* 0x00007610ffcf7816 */ /* 0x000fc600000000cf */
[----:B----4-:R1:W-:Y:S01]  /*64d0*/  STL [R1+0xe0], R7 ;  /* 0x0000e00701007387 */ /* 0x0103e20000100800 */
[----:B0-----:R-:W-:-:S05]  /*64e0*/  IADD3 R188, P1, R0, R189, RZ ;  /* 0x000000bd00bc7210 */ /* 0x001fca0007f3e0ff */
[----:B------:R-:W-:Y:S02]  /*64f0*/  IMAD.X R189, R5, 0x1, R7, P1 ;  /* 0x0000000105bd7824 */ /* 0x000fe400008e0607 */
[----:B-1----:R-:W4:Y:S04]  /*6500*/  LDL R7, [R1+0x4c] ;  /* 0x00004c0001077983 */ /* 0x002f280000100800 */
[----:B------:R0:W2:Y:S04]  /*6510*/  @!P0 LDG.E.U8 R207, desc[UR10][R188.64] ;  /* 0x0000000abccf8981 */ /* 0x0000a8000c1e1100 */
[----:B------:R-:W0:Y:S02]  /*6520*/  LDL R189, [R1+0x5c] ;  /* 0x00005c0001bd7983 */ /* 0x000e240000100800 */
[----:B0-----:R-:W-:-:S02]  /*6530*/  IADD3 R188, P1, R0, R189, RZ ;  /* 0x000000bd00bc7210 */ /* 0x001fc40007f3e0ff */
[----:B------:R-:W3:Y:S01]  /*6540*/  LDL R189, [R1+0x58] ;  /* 0x0000580001bd7983 */ /* 0x000ee20000100800 */
[----:B------:R-:W-:Y:S02]  /*6550*/  PRMT R208, RZ, 0x7610, R208 ;  /* 0x00007610ffd07816 */ /* 0x000fe400000000d0 */
[----:B------:R-:W-:Y:S02]  /*6560*/  PRMT R209, RZ, 0x7610, R209 ;  /* 0x00007610ffd17816 */ /* 0x000fe400000000d1 */
[----:B------:R-:W-:Y:S01]  /*6570*/  PRMT R210, RZ, 0x7610, R210 ;  /* 0x00007610ffd27816 */ /* 0x000fe200000000d2 */
[----:B---3--:R-:W-:-:S05]  /*6580*/  IMAD.X R189, R5, 0x1, R189, P1 ;  /* 0x0000000105bd7824 */ /* 0x008fca00008e06bd */
[----:B------:R0:W3:Y:S02]  /*6590*/  @!P0 LDG.E.U8 R208, desc[UR10][R188.64] ;  /* 0x0000000abcd08981 */ /* 0x0000e4000c1e1100 */
[----:B0-----:R-:W-:-:S05]  /*65a0*/  IADD3 R188, P1, R0, R3, RZ ;  /* 0x0000000300bc7210 */ /* 0x001fca0007f3e0ff */
[----:B------:R-:W-:-:S05]  /*65b0*/  IMAD.X R189, R5, 0x1, R152, P1 ;  /* 0x0000000105bd7824 */ /* 0x000fca00008e0698 */
[----:B------:R4:W3:Y:S02]  /*65c0*/  @!P0 LDG.E.U8 R209, desc[UR10][R188.64] ;  /* 0x0000000abcd18981 */ /* 0x0008e4000c1e1100 */
[----:B----4-:R-:W-:Y:S02]  /*65d0*/  IADD3 R188, P1, R0, R7, RZ ;  /* 0x0000000700bc7210 */ /* 0x010fe40007f3e0ff */
[----:B------:R-:W4:Y:S03]  /*65e0*/  LDL R7, [R1+0xc] ;  /* 0x00000c0001077983 */ /* 0x000f260000100800 */
[----:B------:R-:W-:Y:S02]  /*65f0*/  IMAD.X R189, R5, 0x1, R8, P1 ;  /* 0x0000000105bd7824 */ /* 0x000fe400008e0608 */
[----:B------:R-:W2:Y:S04]  /*6600*/  LDL R5, [R1+0x8] ;  /* 0x0000080001057983 */ /* 0x000ea80000100800 */
[----:B------:R0:W-:Y:S04]  /*6610*/  STL [R1+0xec], R8 ;  /* 0x0000ec0801007387 */ /* 0x0001e80000100800 */
[----:B------:R1:W3:Y:S04]  /*6620*/  @!P0 LDG.E.U8 R210, desc[UR10][R188.64] ;  /* 0x0000000abcd28981 */ /* 0x0002e8000c1e1100 */
[----:B------:R-:W1:Y:S01]  /*6630*/  LDL R189, [R1+0x3c] ;  /* 0x00003c0001bd7983 */ /* 0x000e620000100800 */
[----:B0-----:R-:W-:-:S02]  /*6640*/  SHF.R.S32.HI R8, RZ, 0x1f, R0 ;  /* 0x0000001fff087819 */ /* 0x001fc40000011400 */
[----:B-1----:R-:W-:Y:S02]  /*6650*/  IADD3 R188, P1, R0, R189, RZ ;  /* 0x000000bd00bc7210 */ /* 0x002fe40007f3e0ff */
[----:B------:R-:W4:Y:S01]  /*6660*/  LDL R189, [R1+0x38] ;  /* 0x0000380001bd7983 */ /* 0x000f220000100800 */
[----:B------:R-:W-:Y:S02]  /*6670*/  PRMT R211, RZ, 0x7610, R211 ;  /* 0x00007610ffd37816 */ /* 0x000fe400000000d3 */
[----:B----4-:R-:W-:-:S05]  /*6680*/  IMAD.X R189, R8, 0x1, R189, P1 ;  /* 0x0000000108bd7824 */ /* 0x010fca00008e06bd */
[----:B------:R0:W4:Y:S04]  /*6690*/  @!P0 LDG.E.U8 R211, desc[UR10][R188.64] ;  /* 0x0000000abcd38981 */ /* 0x000128000c1e1100 */
[----:B------:R-:W0:Y:S02]  /*66a0*/  LDL R189, [R1+0x2c] ;  /* 0x00002c0001bd7983 */ /* 0x000e240000100800 */
[----:B0-----:R-:W-:Y:S02]  /*66b0*/  IADD3 R188, P1, R0, R189, RZ ;  /* 0x000000bd00bc7210 */ /* 0x001fe40007f3e0ff */
[----:B------:R-:W2:Y:S04]  /*66c0*/  LDL R189, [R1+0x28] ;  /* 0x0000280001bd7983 */ /* 0x000ea80000100800 */
[----:B-----5:R0:W-:Y:S02]  /*66d0*/  STS.U8 [R2+UR9+0x2000], R192 ;  /* 0x002000c002007988 */ /* 0x0201e40008000009 */
[----:B0-----:R-:W-:Y:S01]  /*66e0*/  PRMT R192, RZ, 0x7610, R192 ;  /* 0x00007610ffc07816 */ /* 0x001fe200000000c0 */
[----:B--2---:R-:W-:-:S05]  /*66f0*/  IMAD.X R189, R8, 0x1, R189, P1 ;  /* 0x0000000108bd7824 */ /* 0x004fca00008e06bd */
[----:B------:R0:W2:Y:S04]  /*6700*/  @!P0 LDG.E.U8 R192, desc[UR10][R188.64] ;  /* 0x0000000abcc08981 */ /* 0x0000a8000c1e1100 */
[----:B------:R-:W0:Y:S02]  /*6710*/  LDL R189, [R1+0x1c] ;  /* 0x00001c0001bd7983 */ /* 0x000e240000100800 */
[----:B0-----:R-:W-:Y:S02]  /*6720*/  IADD3 R188, P1, R0, R189, RZ ;  /* 0x000000bd00bc7210 */ /* 0x001fe40007f3e0ff */
[----:B------:R-:W3:Y:S04]  /*6730*/  LDL R189, [R1+0x18] ;  /* 0x0000180001bd7983 */ /* 0x000ee80000100800 */
[----:B------:R0:W-:Y:S02]  /*6740*/  STS.U8 [R2+UR9+0x2002], R187 ;  /* 0x002002bb02007988 */ /* 0x0001e40008000009 */
[----:B0-----:R-:W-:Y:S01]  /*6750*/  PRMT R187, RZ, 0x7610, R187 ;  /* 0x00007610ffbb7816 */ /* 0x001fe200000000bb */
[----:B---3--:R-:W-:-:S05]  /*6760*/  IMAD.X R189, R8, 0x1, R189, P1 ;  /* 0x0000000108bd7824 */ /* 0x008fca00008e06bd */
[----:B------:R0:W3:Y:S02]  /*6770*/  @!P0 LDG.E.U8 R187, desc[UR10][R188.64] ;  /* 0x0000000abcbb8981 */ /* 0x0000e4000c1e1100 */
[----:B0-----:R-:W-:-:S05]  /*6780*/  IADD3 R188, P1, R0, R7, RZ ;  /* 0x0000000700bc7210 */ /* 0x001fca0007f3e0ff */
[----:B------:R-:W-:Y:S02]  /*6790*/  IMAD.X R189, R8, 0x1, R5, P1 ;  /* 0x0000000108bd7824 */ /* 0x000fe400008e0605 */
[----:B------:R-:W4:Y:S04]  /*67a0*/  LDL R5, [R1+0x90] ;  /* 0x0000900001057983 */ /* 0x000f280000100800 */
[----:B------:R0:W-:Y:S02]  /*67b0*/  STS.U8 [R2+UR9+0x2004], R193 ;  /* 0x002004c102007988 */ /* 0x0001e40008000009 */
[----:B0-----:R-:W-:Y:S02]  /*67c0*/  PRMT R193, RZ, 0x7610, R193 ;  /* 0x00007610ffc17816 */ /* 0x001fe400000000c1 */
[----:B------:R0:W-:Y:S04]  /*67d0*/  STS.U8 [R2+UR9+0x2006], R190 ;  /* 0x002006be02007988 */ /* 0x0001e80008000009 */
[----:B------:R1:W3:Y:S01]  /*67e0*/  @!P0 LDG.E.U8 R193, desc[UR10][R188.64] ;  /* 0x0000000abcc18981 */ /* 0x0002e2000c1e1100 */
[----:B0-----:R-:W-:-:S02]  /*67f0*/  PRMT R190, RZ, 0x7610, R190 ;  /* 0x00007610ffbe7816 */ /* 0x001fc400000000be */
[----:B-1----:R-:W-:-:S05]  /*6800*/  IADD3 R188, P1, R0, R252, RZ ;  /* 0x000000fc00bc7210 */ /* 0x002fca0007f3e0ff */
[----:B------:R-:W-:Y:S01]  /*6810*/  IMAD.X R189, R8, 0x1, R251, P1 ;  /* 0x0000000108bd7824 */ /* 0x000fe200008e06fb */
[----:B------:R0:W-:Y:S04]  /*6820*/  STS.U8 [R2+UR9+0x2008], R191 ;  /* 0x002008bf02007988 */ /* 0x0001e80008000009 */
[----:B------:R1:W3:Y:S04]  /*6830*/  @!P0 LDG.E.U8 R190, desc[UR10][R188.64] ;  /* 0x0000000abcbe8981 */ /* 0x0002e8000c1e1100 */
[----:B------:R-:W-:Y:S01]  /*6840*/  STS.U8 [R2+UR9+0x200a], R194 ;  /* 0x00200ac202007988 */ /* 0x000fe20008000009 */
[----:B0-----:R-:W-:-:S03]  /*6850*/  PRMT R191, RZ, 0x7610, R191 ;  /* 0x00007610ffbf7816 */ /* 0x001fc600000000bf */
[----:B------:R-:W-:Y:S01]  /*6860*/  STS.U8 [R2+UR9+0x200c], R195 ;  /* 0x00200cc302007988 */ /* 0x000fe20008000009 */
[----:B-1----:R-:W-:-:S03]  /*6870*/  IADD3 R188, P1, R0, R248, RZ ;  /* 0x000000f800bc7210 */ /* 0x002fc60007f3e0ff */
[----:B------:R-:W-:Y:S04]  /*6880*/  STS.U8 [R2+UR9+0x200e], R196 ;  /* 0x00200ec402007988 */ /* 0x000fe80008000009 */
[----:B------:R-:W-:Y:S01]  /*6890*/  STL [R1+0x100], R251 ;  /* 0x000100fb01007387 */ /* 0x000fe20000100800 */
[----:B------:R-:W-:-:S03]  /*68a0*/  IMAD.X R189, R8, 0x1, R247, P1 ;  /* 0x0000000108bd7824 */ /* 0x000fc600008e06f7 */
[----:B------:R0:W-:Y:S04]  /*68b0*/  STL [R1+0x104], R247 ;  /* 0x000104f701007387 */ /* 0x0001e80000100800 */
[----:B------:R-:W-:Y:S04]  /*68c0*/  STL [R1+0xd0], R2 ;  /* 0x0000d00201007387 */ /* 0x000fe80000100800 */
[----:B------:R1:W3:Y:S04]  /*68d0*/  @!P0 LDG.E.U8 R191, desc[UR10][R188.64] ;  /* 0x0000000abcbf8981 */ /* 0x0002e8000c1e1100 */
[----:B0-----:R-:W3:Y:S04]  /*68e0*/  LDL R247, [R1+0x70] ;  /* 0x0000700001f77983 */ /* 0x001ee80000100800 */
[----:B------:R-:W3:Y:S01]  /*68f0*/  LDL.LU R7, [R1+0x84] ;  /* 0x0000840001077983 */ /* 0x000ee20000300800 */
[----:B-1----:R-:W-:-:S02]  /*6900*/  IADD3 R188, P1, R0, R244, RZ ;  /* 0x000000f400bc7210 */ /* 0x002fc40007f3e0ff */
[----:B------:R-:W-:-:S03]  /*6910*/  PRMT R194, RZ, 0x7610, R194 ;  /* 0x00007610ffc27816 */ /* 0x000fc600000000c2 */
[----:B------:R-:W-:-:S05]  /*6920*/  IMAD.X R189, R8, 0x1, R243, P1 ;  /* 0x0000000108bd7824 */ /* 0x000fca00008e06f3 */
[----:B------:R0:W3:Y:S01]  /*6930*/  @!P0 LDG.E.U8 R194, desc[UR10][R188.64] ;  /* 0x0000000abcc28981 */ /* 0x0000e2000c1e1100 */
[----:B------:R-:W-:Y:S02]  /*6940*/  PRMT R195, RZ, 0x7610, R195 ;  /* 0x00007610ffc37816 */ /* 0x000fe400000000c3 */
[----:B0-----:R-:W-:-:S05]  /*6950*/  IADD3 R188, P1, R0, R240, RZ ;  /* 0x000000f000bc7210 */ /* 0x001fca0007f3e0ff */
[----:B------:R-:W-:-:S05]  /*6960*/  IMAD.X R189, R8, 0x1, R239, P1 ;  /* 0x0000000108bd7824 */ /* 0x000fca00008e06ef */
[----:B------:R0:W3:Y:S01]  /*6970*/  @!P0 LDG.E.U8 R195, desc[UR10][R188.64] ;  /* 0x0000000abcc38981 */ /* 0x0000e2000c1e1100 */
[----:B------:R-:W-:Y:S02]  /*6980*/  PRMT R196, RZ, 0x7610, R196 ;  /* 0x00007610ffc47816 */ /* 0x000fe400000000c4 */
[----:B0-----:R-:W-:-:S05]  /*6990*/  IADD3 R188, P1, R0, R236, RZ ;  /* 0x000000ec00bc7210 */ /* 0x001fca0007f3e0ff */
[----:B------:R-:W-:-:S05]  /*69a0*/  IMAD.X R189, R8, 0x1, R235, P1 ;  /* 0x0000000108bd7824 */ /* 0x000fca00008e06eb */
[----:B------:R0:W3:Y:S02]  /*69b0*/  @!P0 LDG.E.U8 R196, desc[UR10][R188.64] ;  /* 0x0000000abcc48981 */ /* 0x0000e4000c1e1100 */
[----:B0-----:R-:W-:-:S05]  /*69c0*/  IADD3 R188, P1, R0, R232, RZ ;  /* 0x000000e800bc7210 */ /* 0x001fca0007f3e0ff */
[----:B------:R-:W-:Y:S01]  /*69d0*/  IMAD.X R189, R8, 0x1, R231, P1 ;  /* 0x0000000108bd7824 */ /* 0x000fe200008e06e7 */
[----:B----4-:R-:W-:Y:S04]  /*69e0*/  STS.U8 [R5+UR9+0x2000], R197 ;  /* 0x002000c505007988 */ /* 0x010fe80008000009 */
[----:B------:R-:W-:Y:S04]  /*69f0*/  STS.U8 [R5+UR9+0x2002], R198 ;  /* 0x002002c605007988 */ /* 0x000fe80008000009 */
[----:B------:R-:W-:Y:S04]  /*6a00*/  STS.U8 [R5+UR9+0x2004], R199 ;  /* 0x002004c705007988 */ /* 0x000fe80008000009 */
[----:B------:R-:W-:Y:S04]  /*6a10*/  STS.U8 [R5+UR9+0x2006], R200 ;  /* 0x002006c805007988 */ /* 0x000fe80008000009 */
[----:B------:R-:W-:Y:S04]  /*6a20*/  STS.U8 [R5+UR9+0x2008], R201 ;  /* 0x002008c905007988 */ /* 0x000fe80008000009 */
[----:B------:R-:W-:Y:S04]  /*6a30*/  STS.U8 [R5+UR9+0x200a], R202 ;  /* 0x00200aca05007988 */ /* 0x000fe80008000009 */
[----:B------:R-:W-:Y:S04]  /*6a40*/  STS.U8 [R5+UR9+0x200c], R203 ;  /* 0x00200ccb05007988 */ /* 0x000fe80008000009 */
[----:B------:R0:W-:Y:S04]  /*6a50*/  STS.U8 [R5+UR9+0x200e], R204 ;  /* 0x00200ecc05007988 */ /* 0x0001e80008000009 */
[----:B0-----:R-:W4:Y:S04]  /*6a60*/  LDL.LU R5, [R1+0x60] ;  /* 0x0000600001057983 */ /* 0x001f280000300800 */
[----:B------:R-:W4:Y:S01]  /*6a70*/  LDL.LU R2, [R1+0x80] ;  /* 0x0000800001027983 */ /* 0x000f220000300800 */
[----:B------:R-:W-:-:S06]  /*6a80*/  PRMT R197, RZ, 0x7610, R197 ;  /* 0x00007610ffc57816 */ /* 0x000fcc00000000c5 */
[----:B------:R0:W4:Y:S01]  /*6a90*/  @!P0 LDG.E.U8 R197, desc[UR10][R188.64] ;  /* 0x0000000abcc58981 */ /* 0x000122000c1e1100 */
[----:B------:R-:W-:Y:S02]  /*6aa0*/  PRMT R198, RZ, 0x7610, R198 ;  /* 0x00007610ffc67816 */ /* 0x000fe400000000c6 */
[----:B0-----:R-:W-:-:S05]  /*6ab0*/  IADD3 R188, P1, R0, R228, RZ ;  /* 0x000000e400bc7210 */ /* 0x001fca0007f3e0ff */
[----:B------:R-:W-:-:S05]  /*6ac0*/  IMAD.X R189, R8, 0x1, R227, P1 ;  /* 0x0000000108bd7824 */ /* 0x000fca00008e06e3 */
        /* <DEDUP_REMOVED lines=11> */
[----:B------:R-:W-:Y:S01]  /*6b80*/  IMAD.X R189, R8, 0x1, R215, P1 ;  /* 0x0000000108bd7824 */ /* 0x000fe200008e06d7 */
[----:B------:R-:W0:Y:S04]  /*6b90*/  S2R R251, SR_TID.X ;  /* 0x0000000000fb7919 */ /* 0x000e280000002100 */
[----:B------:R1:W4:Y:S01]  /*6ba0*/  @!P0 LDG.E.U8 R201, desc[UR10][R188.64] ;  /* 0x0000000abcc98981 */ /* 0x000322000c1e1100 */
[----:B------:R-:W-:Y:S02]  /*6bb0*/  PRMT R202, RZ, 0x7610, R202 ;  /* 0x00007610ffca7816 */ /* 0x000fe400000000ca */
[----:B-1----:R-:W-:-:S05]  /*6bc0*/  IADD3 R188, P1, R0, R212, RZ ;  /* 0x000000d400bc7210 */ /* 0x002fca0007f3e0ff */
[----:B------:R-:W-:-:S05]  /*6bd0*/  IMAD.X R189, R8, 0x1, R9, P1 ;  /* 0x0000000108bd7824 */ /* 0x000fca00008e0609 */
[----:B------:R1:W4:Y:S01]  /*6be0*/  @!P0 LDG.E.U8 R202, desc[UR10][R188.64] ;  /* 0x0000000abcca8981 */ /* 0x000322000c1e1100 */
[----:B------:R-:W-:Y:S02]  /*6bf0*/  PRMT R203, RZ, 0x7610, R203 ;  /* 0x00007610ffcb7816 */ /* 0x000fe400000000cb */
[----:B-1----:R-:W-:-:S05]  /*6c00*/  IADD3 R188, P1, R0, R185, RZ ;  /* 0x000000b900bc7210 */ /* 0x002fca0007f3e0ff */
[----:B------:R-:W-:-:S05]  /*6c10*/  IMAD.X R189, R8, 0x1, R11, P1 ;  /* 0x0000000108bd7824 */ /* 0x000fca00008e060b */
[----:B------:R1:W4:Y:S01]  /*6c20*/  @!P0 LDG.E.U8 R203, desc[UR10][R188.64] ;  /* 0x0000000abccb8981 */ /* 0x000322000c1e1100 */
[----:B------:R-:W-:Y:S02]  /*6c30*/  PRMT R204, RZ, 0x7610, R204 ;  /* 0x00007610ffcc7816 */ /* 0x000fe400000000cc */
[----:B-1----:R-:W-:-:S05]  /*6c40*/  IADD3 R188, P1, R0, R181, RZ ;  /* 0x000000b500bc7210 */ /* 0x002fca0007f3e0ff */
[----:B------:R-:W-:Y:S01]  /*6c50*/  IMAD.X R189, R8, 0x1, R13, P1 ;  /* 0x0000000108bd7824 */ /* 0x000fe200008e060d */
[----:B0-----:R-:W-:-:S04]  /*6c60*/  LOP3.LUT R251, R251, 0x7f, RZ, 0xc0, !PT ;  /* 0x0000007ffbfb7812 */ /* 0x001fc800078ec0ff */
[----:B------:R0:W4:Y:S04]  /*6c70*/  @!P0 LDG.E.U8 R204, desc[UR10][R188.64] ;  /* 0x0000000abccc8981 */ /* 0x000128000c1e1100 */
[----:B------:R1:W-:Y:S01]  /*6c80*/  STS.U8 [R251+UR9], R205 ;  /* 0x000000cdfb007988 */ /* 0x0003e20008000009 */
[----:B0-----:R-:W-:Y:S02]  /*6c90*/  IADD3 R188, P1, R0, R177, RZ ;  /* 0x000000b100bc7210 */ /* 0x001fe40007f3e0ff */
[----:B-1----:R-:W-:-:S03]  /*6ca0*/  PRMT R205, RZ, 0x7610, R205 ;  /* 0x00007610ffcd7816 */ /* 0x002fc600000000cd */
[----:B------:R-:W-:Y:S01]  /*6cb0*/  IMAD.X R189, R8, 0x1, R15, P1 ;  /* 0x0000000108bd7824 */ /* 0x000fe200008e060f */
[----:B------:R0:W-:Y:S04]  /*6cc0*/  STS.U8 [R251+UR9+0x100], R206 ;  /* 0x000100cefb007988 */ /* 0x0001e80008000009 */
[----:B------:R1:W4:Y:S01]  /*6cd0*/  @!P0 LDG.E.U8 R205, desc[UR10][R188.64] ;  /* 0x0000000abccd8981 */ /* 0x000322000c1e1100 */
[----:B0-----:R-:W-:Y:S02]  /*6ce0*/  PRMT R206, RZ, 0x7610, R206 ;  /* 0x00007610ffce7816 */ /* 0x001fe400000000ce */
[----:B-1----:R-:W-:-:S05]  /*6cf0*/  IADD3 R188, P1, R0, R173, RZ ;  /* 0x000000ad00bc7210 */ /* 0x002fca0007f3e0ff */
        /* <DEDUP_REMOVED lines=21> */
[----:B--2---:R0:W-:Y:S04]  /*6e50*/  STS.U8 [R251+UR9+0x600], R192 ;  /* 0x000600c0fb007988 */ /* 0x0041e80008000009 */
[----:B------:R1:W2:Y:S01]  /*6e60*/  @!P0 LDG.E.U8 R211, desc[UR10][R188.64] ;  /* 0x0000000abcd38981 */ /* 0x0002a2000c1e1100 */
[----:B0-----:R-:W-:Y:S02]  /*6e70*/  PRMT R192, RZ, 0x7610, R192 ;  /* 0x00007610ffc07816 */ /* 0x001fe400000000c0 */
[----:B-1----:R-:W-:-:S05]  /*6e80*/  IADD3 R188, P1, R0, R153, RZ ;  /* 0x0000009900bc7210 */ /* 0x002fca0007f3e0ff */
[----:B------:R-:W-:Y:S01]  /*6e90*/  IMAD.X R189, R8, 0x1, R166, P1 ;  /* 0x0000000108bd7824 */ /* 0x000fe200008e06a6 */
[----:B---3--:R0:W-:Y:S04]  /*6ea0*/  STS.U8 [R251+UR9+0x700], R187 ;  /* 0x000700bbfb007988 */ /* 0x0081e80008000009 */
[----:B------:R1:W3:Y:S01]  /*6eb0*/  @!P0 LDG.E.U8 R192, desc[UR10][R188.64] ;  /* 0x0000000abcc08981 */ /* 0x0002e2000c1e1100 */
[----:B0-----:R-:W-:Y:S02]  /*6ec0*/  PRMT R187, RZ, 0x7610, R187 ;  /* 0x00007610ffbb7816 */ /* 0x001fe400000000bb */
[----:B-1----:R-:W-:-:S05]  /*6ed0*/  IADD3 R188, P1, R0, R22, RZ ;  /* 0x0000001600bc7210 */ /* 0x002fca0007f3e0ff */
[----:B------:R-:W-:Y:S01]  /*6ee0*/  IMAD.X R189, R8, 0x1, R162, P1 ;  /* 0x0000000108bd7824 */ /* 0x000fe200008e06a2 */
[----:B------:R0:W-:Y:S04]  /*6ef0*/  STS.U8 [R251+UR9+0x800], R193 ;  /* 0x000800c1fb007988 */ /* 0x0001e80008000009 */
        /* <DEDUP_REMOVED lines=12> */
[----:B-1----:R-:W-:Y:S01]  /*6fc0*/  IADD3 R188, P1, R0, R7, RZ ;  /* 0x0000000700bc7210 */ /* 0x002fe20007f3e0ff */
[----:B------:R0:W-:Y:S04]  /*6fd0*/  STL [R1+0xf0], R7 ;  /* 0x0000f00701007387 */ /* 0x0001e80000100800 */
[----:B----4-:R-:W-:-:S05]  /*6fe0*/  IMAD.X R189, R8, 0x1, R2, P1 ;  /* 0x0000000108bd7824 */ /* 0x010fca00008e0602 */
[----:B------:R1:W4:Y:S04]  /*6ff0*/  @!P0 LDG.E.U8 R191, desc[UR10][R188.64] ;  /* 0x0000000abcbf8981 */ /* 0x000328000c1e1100 */
[----:B0-----:R-:W2:Y:S04]  /*7000*/  LDL.LU R7, [R1+0x64] ;  /* 0x0000640001077983 */ /* 0x001ea80000300800 */
[----:B------:R0:W-:Y:S04]  /*7010*/  STL [R1+0xdc], R2 ;  /* 0x0000dc0201007387 */ /* 0x0001e80000100800 */
[----:B0-----:R-:W3:Y:S04]  /*7020*/  LDL.LU R2, [R1+0x50] ;  /* 0x0000500001027983 */ /* 0x001ee80000300800 */
[----:B------:R-:W1:Y:S04]  /*7030*/  LDL R189, [R1+0x74] ;  /* 0x0000740001bd7983 */ /* 0x000e680000100800 */
[----:B------:R0:W-:Y:S02]  /*7040*/  STS.U8 [R251+UR9+0xb00], R194 ;  /* 0x000b00c2fb007988 */ /* 0x0001e40008000009 */
[----:B0-----:R-:W-:-:S02]  /*7050*/  PRMT R194, RZ, 0x7610, R194 ;  /* 0x00007610ffc27816 */ /* 0x001fc400000000c2 */
[----:B-1----:R-:W-:-:S05]  /*7060*/  IADD3 R188, P1, R0, R189, RZ ;  /* 0x000000bd00bc7210 */ /* 0x002fca0007f3e0ff */
[----:B------:R-:W-:Y:S02]  /*7070*/  IMAD.X R189, R8, 0x1, R247, P1 ;  /* 0x0000000108bd7824 */ /* 0x000fe400008e06f7 */
[----:B------:R-:W4:Y:S04]  /*7080*/  LDL R247, [R1+0x44] ;  /* 0x0000440001f77983 */ /* 0x000f280000100800 */
[----:B------:R-:W4:Y:S04]  /*7090*/  LDL.LU R8, [R1+0x30] ;  /* 0x0000300001087983 */ /* 0x000f280000300800 */
[----:B------:R0:W4:Y:S04]  /*70a0*/  @!P0 LDG.E.U8 R194, desc[UR10][R188.64] ;  /* 0x0000000abcc28981 */ /* 0x000128000c1e1100 */
[----:B--2---:R1:W-:Y:S01]  /*70b0*/  STL [R1+0xf8], R7 ;  /* 0x0000f80701007387 */ /* 0x0043e20000100800 */
[----:B0-----:R-:W-:-:S03]  /*70c0*/  IADD3 R188, P1, R0, R7, RZ ;  /* 0x0000000700bc7210 */ /* 0x001fc60007f3e0ff */
[----:B-1----:R-:W2:Y:S01]  /*70d0*/  LDL R7, [R1+0x54] ;  /* 0x0000540001077983 */ /* 0x002ea20000100800 */
[----:B------:R-:W-:-:S03]  /*70e0*/  SHF.R.S32.HI R189, RZ, 0x1f, R0 ;  /* 0x0000001fffbd7819 */ /* 0x000fc60000011400 */
[----:B------:R0:W-:Y:S02]  /*70f0*/  STL [R1+0xe8], R5 ;  /* 0x0000e80501007387 */ /* 0x0001e40000100800 */
[----:B------:R-:W-:Y:S02]  /*7100*/  IMAD.X R189, R189, 0x1, R5, P1 ;  /* 0x00000001bdbd7824 */ /* 0x000fe400008e0605 */
[----:B0-----:R-:W4:Y:S04]  /*7110*/  LDL.LU R5, [R1+0x40] ;  /* 0x0000400001057983 */ /* 0x001f280000300800 */
[----:B------:R0:W-:Y:S02]  /*7120*/  STS.U8 [R251+UR9+0xc00], R195 ;  /* 0x000c00c3fb007988 */ /* 0x0001e40008000009 */
[----:B0-----:R-:W-:-:S02]  /*7130*/  PRMT R195, RZ, 0x7610, R195 ;  /* 0x00007610ffc37816 */ /* 0x001fc400000000c3 */
[----:B------:R0:W-:Y:S04]  /*7140*/  STS.U8 [R251+UR9+0xd00], R196 ;  /* 0x000d00c4fb007988 */ /* 0x0001e80008000009 */
[----:B------:R1:W4:Y:S01]  /*7150*/  @!P0 LDG.E.U8 R195, desc[UR10][R188.64] ;  /* 0x0000000abcc38981 */ /* 0x000322000c1e1100 */
[----:B0-----:R-:W-:Y:S02]  /*7160*/  PRMT R196, RZ, 0x7610, R196 ;  /* 0x00007610ffc47816 */ /* 0x001fe400000000c4 */
[----:B-1----:R-:W-:Y:S01]  /*7170*/  SHF.R.S32.HI R189, RZ, 0x1f, R0 ;  /* 0x0000001fffbd7819 */ /* 0x002fe20000011400 */
[----:B------:R0:W-:Y:S02]  /*7180*/  STS.U8 [R251+UR9+0xe00], R197 ;  /* 0x000e00c5fb007988 */ /* 0x0001e40008000009 */
[----:B0-----:R-:W-:-:S02]  /*7190*/  PRMT R197, RZ, 0x7610, R197 ;  /* 0x00007610ffc57816 */ /* 0x001fc400000000c5 */
[----:B--2---:R-:W-:Y:S02]  /*71a0*/  IADD3 R188, P1, R0, R7, RZ ;  /* 0x0000000700bc7210 */ /* 0x004fe40007f3e0ff */
[----:B------:R-:W2:Y:S03]  /*71b0*/  LDL.LU R7, [R1+0x10] ;  /* 0x0000100001077983 */ /* 0x000ea60000300800 */
[----:B---3--:R-:W-:-:S05]  /*71c0*/  IMAD.X R189, R189, 0x1, R2, P1 ;  /* 0x00000001bdbd7824 */ /* 0x008fca00008e0602 */
[----:B------:R4:W3:Y:S04]  /*71d0*/  @!P0 LDG.E.U8 R196, desc[UR10][R188.64] ;  /* 0x0000000abcc48981 */ /* 0x0008e8000c1e1100 */
[----:B------:R0:W-:Y:S01]  /*71e0*/  STL [R1+0xf4], R2 ;  /* 0x0000f40201007387 */ /* 0x0001e20000100800 */
[----:B----4-:R-:W-:Y:S02]  /*71f0*/  IADD3 R188, P1, R0, R247, RZ ;  /* 0x000000f700bc7210 */ /* 0x010fe40007f3e0ff */
[----:B------:R-:W-:Y:S01]  /*7200*/  SHF.R.S32.HI R189, RZ, 0x1f, R0 ;  /* 0x0000001fffbd7819 */ /* 0x000fe20000011400 */
[----:B0-----:R-:W4:Y:S04]  /*7210*/  LDL.LU R2, [R1+0x20] ;  /* 0x0000200001027983 */ /* 0x001f280000300800 */
[----:B------:R-:W-:Y:S01]  /*7220*/  IMAD.X R189, R189, 0x1, R5, P1 ;  /* 0x00000001bdbd7824 */ /* 0x000fe200008e0605 */
[----:B------:R-:W3:Y:S04]  /*7230*/  LDL.LU R247, [R1+0x4] ;  /* 0x0000040001f77983 */ /* 0x000ee80000300800 */
[----:B------:R-:W2:Y:S04]  /*7240*/  LDL.LU R251, [R1+0x14] ;  /* 0x0000140001fb7983 */ /* 0x000ea80000300800 */
[----:B------:R0:W-:Y:S04]  /*7250*/  STL [R1+0xfc], R5 ;  /* 0x0000fc0501007387 */ /* 0x0001e80000100800 */
[----:B------:R1:W3:Y:S04]  /*7260*/  @!P0 LDG.E.U8 R197, desc[UR10][R188.64] ;  /* 0x0000000abcc58981 */ /* 0x0002e8000c1e1100 */
[----:B0-----:R-:W3:Y:S04]  /*7270*/  LDL.LU R5, [R1] ;  /* 0x0000000001057983 */ /* 0x001ee80000300800 */
[----:B------:R-:W4:Y:S01]  /*7280*/  LDL R189, [R1+0x34] ;  /* 0x0000340001bd7983 */ /* 0x000f220000100800 */
[----:B-1----:R-:W0:Y:S02]  /*7290*/  S2R R188, SR_TID.X ;  /* 0x0000000000bc7919 */ /* 0x002e240000002100 */
[----:B0-----:R-:W-:-:S05]  /*72a0*/  LOP3.LUT R188, R188, 0x7f, RZ, 0xc0, !PT ;  /* 0x0000007fbcbc7812 */ /* 0x001fca00078ec0ff */
[----:B------:R0:W-:Y:S02]  /*72b0*/  STS.U8 [R188+UR9+0xf00], R198 ;  /* 0x000f00c6bc007988 */ /* 0x0001e40008000009 */
[----:B0-----:R-:W-:Y:S02]  /*72c0*/  PRMT R198, RZ, 0x7610, R198 ;  /* 0x00007610ffc67816 */ /* 0x001fe400000000c6 */
[----:B----4-:R-:W-:Y:S02]  /*72d0*/  IADD3 R188, P1, R0, R189, RZ ;  /* 0x000000bd00bc7210 */ /* 0x010fe40007f3e0ff */
[----:B------:R-:W-:-:S05]  /*72e0*/  SHF.R.S32.HI R189, RZ, 0x1f, R0 ;  /* 0x0000001fffbd7819 */ /* 0x000fca0000011400 */
[----:B------:R-:W-:-:S05]  /*72f0*/  IMAD.X R189, R189, 0x1, R8, P1 ;  /* 0x00000001bdbd7824 */ /* 0x000fca00008e0608 */
[----:B------:R0:W4:Y:S04]  /*7300*/  @!P0 LDG.E.U8 R198, desc[UR10][R188.64] ;  /* 0x0000000abcc68981 */ /* 0x000128000c1e1100 */
[----:B------:R-:W2:Y:S01]  /*7310*/  LDL R189, [R1+0x24] ;  /* 0x0000240001bd7983 */ /* 0x000ea20000100800 */
[----:B0-----:R-:W0:Y:S02]  /*7320*/  S2R R188, SR_TID.X ;  /* 0x0000000000bc7919 */ /* 0x001e240000002100 */
[----:B0-----:R-:W-:-:S05]  /*7330*/  LOP3.LUT R188, R188, 0x7f, RZ, 0xc0, !PT ;  /* 0x0000007fbcbc7812 */ /* 0x001fca00078ec0ff */
[----:B------:R0:W-:Y:S02]  /*7340*/  STS.U8 [R188+UR9+0x1000], R199 ;  /* 0x001000c7bc007988 */ /* 0x0001e40008000009 */
[----:B0-----:R-:W-:Y:S02]  /*7350*/  PRMT R199, RZ, 0x7610, R199 ;  /* 0x00007610ffc77816 */ /* 0x001fe400000000c7 */
[----:B--2---:R-:W-:Y:S02]  /*7360*/  IADD3 R188, P1, R0, R189, RZ ;  /* 0x000000bd00bc7210 */ /* 0x004fe40007f3e0ff */
[----:B------:R-:W-:-:S05]  /*7370*/  SHF.R.S32.HI R189, RZ, 0x1f, R0 ;  /* 0x0000001fffbd7819 */ /* 0x000fca0000011400 */
[----:B------:R-:W-:-:S05]  /*7380*/  IMAD.X R189, R189, 0x1, R2, P1 ;  /* 0x00000001bdbd7824 */ /* 0x000fca00008e0602 */
[----:B------:R0:W2:Y:S02]  /*7390*/  @!P0 LDG.E.U8 R199, desc[UR10][R188.64] ;  /* 0x0000000abcc78981 */ /* 0x0000a4000c1e1100 */
[----:B0-----:R-:W0:Y:S01]  /*73a0*/  S2R R189, SR_TID.X ;  /* 0x0000000000bd7919 */ /* 0x001e220000002100 */
[----:B------:R-:W-:Y:S02]  /*73b0*/  IADD3 R188, P1, R0, R251, RZ ;  /* 0x000000fb00bc7210 */ /* 0x000fe40007f3e0ff */
[----:B0-----:R-:W-:-:S05]  /*73c0*/  LOP3.LUT R189, R189, 0x7f, RZ, 0xc0, !PT ;  /* 0x0000007fbdbd7812 */ /* 0x001fca00078ec0ff */
[----:B------:R0:W-:Y:S02]  /*73d0*/  STS.U8 [R189+UR9+0x1100], R200 ;  /* 0x001100c8bd007988 */ /* 0x0001e40008000009 */
[----:B0-----:R-:W-:Y:S02]  /*73e0*/  SHF.R.S32.HI R189, RZ, 0x1f, R0 ;  /* 0x0000001fffbd7819 */ /* 0x001fe40000011400 */
[----:B------:R-:W-:-:S03]  /*73f0*/  PRMT R200, RZ, 0x7610, R200 ;  /* 0x00007610ffc87816 */ /* 0x000fc600000000c8 */
[----:B------:R-:W-:-:S05]  /*7400*/  IMAD.X R189, R189, 0x1, R7, P1 ;  /* 0x00000001bdbd7824 */ /* 0x000fca00008e0607 */
[----:B------:R0:W2:Y:S02]  /*7410*/  @!P0 LDG.E.U8 R200, desc[UR10][R188.64] ;  /* 0x0000000abcc88981 */ /* 0x0000a4000c1e1100 */
[----:B0-----:R-:W0:Y:S01]  /*7420*/  S2R R189, SR_TID.X ;  /* 0x0000000000bd7919 */ /* 0x001e220000002100 */
[----:B---3--:R-:W-:Y:S02]  /*7430*/  IADD3 R188, P1, R0, R247, RZ ;  /* 0x000000f700bc7210 */ /* 0x008fe40007f3e0ff */
[----:B0-----:R-:W-:-:S05]  /*7440*/  LOP3.LUT R189, R189, 0x7f, RZ, 0xc0, !PT ;  /* 0x0000007fbdbd7812 */ /* 0x001fca00078ec0ff */
[----:B------:R0:W-:Y:S02]  /*7450*/  STS.U8 [R189+UR9+0x1200], R201 ;  /* 0x001200c9bd007988 */ /* 0x0001e40008000009 */
[----:B0-----:R-:W-:Y:S02]  /*7460*/  SHF.R.S32.HI R189, RZ, 0x1f, R0 ;  /* 0x0000001fffbd7819 */ /* 0x001fe40000011400 */
[----:B------:R-:W-:-:S03]  /*7470*/  PRMT R201, RZ, 0x7610, R201 ;  /* 0x00007610ffc97816 */ /* 0x000fc600000000c9 */
[----:B------:R-:W-:-:S05]  /*7480*/  IMAD.X R189, R189, 0x1, R5, P1 ;  /* 0x00000001bdbd7824 */ /* 0x000fca00008e0605 */
[----:B------:R0:W3:Y:S02]  /*7490*/  @!P0 LDG.E.U8 R201, desc[UR10][R188.64] ;  /* 0x0000000abcc98981 */ /* 0x0000e4000c1e1100 */
[----:B0-----:R-:W0:Y:S01]  /*74a0*/  S2R R189, SR_TID.X ;  /* 0x0000000000bd7919 */ /* 0x001e220000002100 */
[----:B------:R-:W-:Y:S02]  /*74b0*/  IADD3 R188, P1, R0, R250, RZ ;  /* 0x000000fa00bc7210 */ /* 0x000fe40007f3e0ff */
        /* <DEDUP_REMOVED lines=87> */
[----:B------:R-:W-:Y:S01]  /*7a30*/  IADD3 R188, P1, R0, R183, RZ ;  /* 0x000000b700bc7210 */ /* 0x000fe20007f3e0ff */
[----:B------:R-:W1:Y:S01]  /*7a40*/  S2R R4, SR_TID.X ;  /* 0x0000000000047919 */ /* 0x000e620000002100 */
        /* <DEDUP_REMOVED lines=8> */
[----:B-1----:R-:W-:-:S04]  /*7ad0*/  LOP3.LUT R4, R4, 0x7f, RZ, 0xc0, !PT ;  /* 0x0000007f04047812 */ /* 0x002fc800078ec0ff */
[----:B------:R-:W-:Y:S02]  /*7ae0*/  LOP3.LUT R4, R4, 0x10, RZ, 0x3c, !PT ;  /* 0x0000001004047812 */ /* 0x000fe400078e3cff */
[----:B0-----:R-:W-:-:S05]  /*7af0*/  LOP3.LUT R189, R189, 0x7f, RZ, 0xc0, !PT ;  /* 0x0000007fbdbd7812 */ /* 0x001fca00078ec0ff */
[----:B------:R0:W-:Y:S02]  /*7b00*/  STS.U8 [R189+UR9+0x1f00], R190 ;  /* 0x001f00bebd007988 */ /* 0x0001e40008000009 */
[----:B0-----:R-:W-:Y:S02]  /*7b10*/  SHF.R.S32.HI R189, RZ, 0x1f, R0 ;  /* 0x0000001fffbd7819 */ /* 0x001fe40000011400 */
[----:B------:R-:W-:-:S03]  /*7b20*/  PRMT R190, RZ, 0x7610, R190 ;  /* 0x00007610ffbe7816 */ /* 0x000fc600000000be */
[----:B------:R-:W-:Y:S01]  /*7b30*/  IMAD.X R189, R189, 0x1, R14, P1 ;  /* 0x00000001bdbd7824 */ /* 0x000fe200008e060e */
[----:B------:R0:W-:Y:S04]  /*7b40*/  STS.U8 [R4+UR9+0x80], R191 ;  /* 0x000080bf04007988 */ /* 0x0001e80008000009 */
[----:B------:R1:W3:Y:S01]  /*7b50*/  @!P0 LDG.E.U8 R190, desc[UR10][R188.64] ;  /* 0x0000000abcbe8981 */ /* 0x0002e2000c1e1100 */
[----:B0-----:R-:W-:Y:S02]  /*7b60*/  PRMT R191, RZ, 0x7610, R191 ;  /* 0x00007610ffbf7816 */ /* 0x001fe400000000bf */
[----:B-1----:R-:W-:Y:S02]  /*7b70*/  IADD3 R188, P1, R0, R175, RZ ;  /* 0x000000af00bc7210 */ /* 0x002fe40007f3e0ff */
[----:B------:R-:W-:-:S05]  /*7b80*/  SHF.R.S32.HI R189, RZ, 0x1f, R0 ;  /* 0x0000001fffbd7819 */ /* 0x000fca0000011400 */
        /* <DEDUP_REMOVED lines=25> */
[----:B----4-:R0:W-:Y:S04]  /*7d20*/  STS.U8 [R4+UR9+0x580], R198 ;  /* 0x000580c604007988 */ /* 0x0101e80008000009 */
[----:B------:R1:W4:Y:S01]  /*7d30*/  @!P0 LDG.E.U8 R197, desc[UR10][R188.64] ;  /* 0x0000000abcc58981 */ /* 0x000322000c1e1100 */
[----:B0-----:R-:W-:Y:S02]  /*7d40*/  PRMT R198, RZ, 0x7610, R198 ;  /* 0x00007610ffc67816 */ /* 0x001fe400000000c6 */
[----:B-1----:R-:W-:Y:S02]  /*7d50*/  IADD3 R188, P1, R0, R155, RZ ;  /* 0x0000009b00bc7210 */ /* 0x002fe40007f3e0ff */
[----:B------:R-:W-:-:S05]  /*7d60*/  SHF.R.S32.HI R189, RZ, 0x1f, R0 ;  /* 0x0000001fffbd7819 */ /* 0x000fca0000011400 */
[----:B------:R-:W-:Y:S01]  /*7d70*/  IMAD.X R189, R189, 0x1, R168, P1 ;  /* 0x00000001bdbd7824 */ /* 0x000fe200008e06a8 */
[----:B--2---:R0:W-:Y:S04]  /*7d80*/  STS.U8 [R4+UR9+0x680], R199 ;  /* 0x000680c704007988 */ /* 0x0041e80008000009 */
[----:B------:R1:W2:Y:S01]  /*7d90*/  @!P0 LDG.E.U8 R198, desc[UR10][R188.64] ;  /* 0x0000000abcc68981 */ /* 0x0002a2000c1e1100 */
[----:B0-----:R-:W-:Y:S02]  /*7da0*/  PRMT R199, RZ, 0x7610, R199 ;  /* 0x00007610ffc77816 */ /* 0x001fe400000000c7 */
[----:B-1----:R-:W-:Y:S02]  /*7db0*/  IADD3 R188, P1, R0, R23, RZ ;  /* 0x0000001700bc7210 */ /* 0x002fe40007f3e0ff */
[----:B------:R-:W-:-:S05]  /*7dc0*/  SHF.R.S32.HI R189, RZ, 0x1f, R0 ;  /* 0x0000001fffbd7819 */ /* 0x000fca0000011400 */
[----:B------:R-:W-:Y:S01]  /*7dd0*/  IMAD.X R189, R189, 0x1, R164, P1 ;  /* 0x00000001bdbd7824 */ /* 0x000fe200008e06a4 */
[----:B------:R0:W-:Y:S04]  /*7de0*/  STS.U8 [R4+UR9+0x780], R200 ;  /* 0x000780c804007988 */ /* 0x0001e80008000009 */
[----:B------:R1:W2:Y:S01]  /*7df0*/  @!P0 LDG.E.U8 R199, desc[UR10][R188.64] ;  /* 0x0000000abcc78981 */ /* 0x0002a2000c1e1100 */
[----:B0-----:R-:W-:Y:S02]  /*7e00*/  PRMT R200, RZ, 0x7610, R200 ;  /* 0x00007610ffc87816 */ /* 0x001fe400000000c8 */
[----:B-1----:R-:W-:Y:S02]  /*7e10*/  IADD3 R188, P1, R0, R21, RZ ;  /* 0x0000001500bc7210 */ /* 0x002fe40007f3e0ff */
[----:B------:R-:W-:-:S05]  /*7e20*/  SHF.R.S32.HI R189, RZ, 0x1f, R0 ;  /* 0x0000001fffbd7819 */ /* 0x000fca0000011400 */
[----:B------:R-:W-:Y:S01]  /*7e30*/  IMAD.X R189, R189, 0x1, R160, P1 ;  /* 0x00000001bdbd7824 */ /* 0x000fe200008e06a0 */
[----:B---3--:R0:W-:Y:S04]  /*7e40*/  STS.U8 [R4+UR9+0x880], R201 ;  /* 0x000880c904007988 */ /* 0x0081e80008000009 */
[----:B------:R1:W3:Y:S01]  /*7e50*/  @!P0 LDG.E.U8 R200, desc[UR10][R188.64] ;  /* 0x0000000abcc88981 */ /* 0x0002e2000c1e1100 */
[----:B0-----:R-:W-:Y:S02]  /*7e60*/  PRMT R201, RZ, 0x7610, R201 ;  /* 0x00007610ffc97816 */ /* 0x001fe400000000c9 */
[----:B-1----:R-:W-:Y:S02]  /*7e70*/  IADD3 R188, P1, R0, R19, RZ ;  /* 0x0000001300bc7210 */ /* 0x002fe40007f3e0ff */
[----:B------:R-:W-:-:S05]  /*7e80*/  SHF.R.S32.HI R189, RZ, 0x1f, R0 ;  /* 0x0000001fffbd7819 */ /* 0x000fca0000011400 */
[----:B------:R-:W-:Y:S01]  /*7e90*/  IMAD.X R189, R189, 0x1, R156, P1 ;  /* 0x00000001bdbd7824 */ /* 0x000fe200008e069c */
[----:B------:R0:W-:Y:S04]  /*7ea0*/  STS.U8 [R4+UR9+0x1f80], R209 ;  /* 0x001f80d104007988 */ /* 0x0001e80008000009 */
[----:B------:R1:W3:Y:S04]  /*7eb0*/  @!P0 LDG.E.U8 R201, desc[UR10][R188.64] ;  /* 0x0000000abcc98981 */ /* 0x0002e8000c1e1100 */
[----:B------:R1:W-:Y:S04]  /*7ec0*/  STS.U8 [R4+UR9+0x980], R202 ;  /* 0x000980ca04007988 */ /* 0x0003e80008000009 */
[----:B------:R-:W4:Y:S04]  /*7ed0*/  LDL.LU R188, [R1+0x2c] ;  /* 0x00002c0001bc7983 */ /* 0x000f280000300800 */
[----:B------:R-:W2:Y:S04]  /*7ee0*/  LDL.LU R189, [R1+0x34] ;  /* 0x0000340001bd7983 */ /* 0x000ea80000300800 */
[----:B0-----:R-:W3:Y:S04]  /*7ef0*/  LDL.LU R209, [R1+0x24] ;  /* 0x0000240001d17983 */ /* 0x001ee80000300800 */
[----:B-1----:R-:W4:Y:S04]  /*7f00*/  LDL.LU R202, [R1+0x1c] ;  /* 0x00001c0001ca7983 */ /* 0x002f280000300800 */
[----:B------:R0:W-:Y:S04]  /*7f10*/  STS.U8 [R4+UR9+0xa80], R203 ;  /* 0x000a80cb04007988 */ /* 0x0001e80008000009 */
[----:B0-----:R-:W2:Y:S01]  /*7f20*/  LDL.LU R203, [R1+0xc] ;  /* 0x00000c0001cb7983 */ /* 0x001ea20000300800 */
[----:B------:R-:W-:-:S04]  /*7f30*/  IADD3 R21, P2, R21, UR13, RZ ;  /* 0x0000000d15157c10 */ /* 0x000fc8000ff5e0ff */
[----:B------:R-:W-:Y:S02]  /*7f40*/  IADD3.X R160, R160, UR14, RZ, P2, !PT ;  /* 0x0000000ea0a07c10 */ /* 0x000fe400097fe4ff */
[----:B------:R-:W-:Y:S02]  /*7f50*/  IADD3 R161, P2, R161, UR13, RZ ;  /* 0x0000000da1a17c10 */ /* 0x000fe4000ff5e0ff */
[----:B------:R-:W-:Y:S02]  /*7f60*/  IADD3 R22, P3, R22, UR13, RZ ;  /* 0x0000000d16167c10 */ /* 0x000fe4000ff7e0ff */
[----:B------:R-:W-:Y:S02]  /*7f70*/  IADD3 R23, P4, R23, UR13, RZ ;  /* 0x0000000d17177c10 */ /* 0x000fe4000ff9e0ff */
[----:B------:R-:W-:Y:S02]  /*7f80*/  IADD3.X R174, R174, UR14, RZ, P2, !PT ;  /* 0x0000000eaeae7c10 */ /* 0x000fe400097fe4ff */
[----:B------:R-:W-:-:S02]  /*7f90*/  IADD3 R175, P2, R175, UR13, RZ ;  /* 0x0000000dafaf7c10 */ /* 0x000fc4000ff5e0ff */
[----:B------:R-:W-:Y:S02]  /*7fa0*/  IADD3.X R162, R162, UR14, RZ, P3, !PT ;  /* 0x0000000ea2a27c10 */ /* 0x000fe40009ffe4ff */
[----:B------:R-:W-:Y:S02]  /*7fb0*/  IADD3 R163, P3, R163, UR13, RZ ;  /* 0x0000000da3a37c10 */ /* 0x000fe4000ff7e0ff */
[----:B------:R-:W-:Y:S02]  /*7fc0*/  IADD3.X R164, R164, UR14, RZ, P4, !PT ;  /* 0x0000000ea4a47c10 */ /* 0x000fe4000a7fe4ff */
        /* <DEDUP_REMOVED lines=15> */
[----:B------:R-:W-:Y:S01]  /*80c0*/  IADD3.X R213, R213, UR14, RZ, P3, !PT ;  /* 0x0000000ed5d57c10 */ /* 0x000fe20009ffe4ff */
[----:B------:R0:W-:Y:S01]  /*80d0*/  STS.U8 [R4+UR9+0x1080], R210 ;  /* 0x001080d204007988 */ /* 0x0001e20008000009 */
[----:B------:R-:W-:Y:S02]  /*80e0*/  IADD3 R228, P3, R228, UR13, RZ ;  /* 0x0000000de4e47c10 */ /* 0x000fe4000ff7e0ff */
[----:B------:R-:W-:Y:S01]  /*80f0*/  IADD3.X R215, R215, UR14, RZ, P4, !PT ;  /* 0x0000000ed7d77c10 */ /* 0x000fe2000a7fe4ff */
[----:B------:R1:W-:Y:S01]  /*8100*/  STS.U8 [R4+UR9+0x1180], R211 ;  /* 0x001180d304007988 */ /* 0x0003e20008000009 */
[----:B------:R-:W-:Y:S02]  /*8110*/  IADD3 R230, P4, R230, UR13, RZ ;  /* 0x0000000de6e67c10 */ /* 0x000fe4000ff9e0ff */
[----:B------:R-:W-:Y:S01]  /*8120*/  IADD3.X R239, R239, UR14, RZ, P2, !PT ;  /* 0x0000000eefef7c10 */ /* 0x000fe200097fe4ff */
[----:B------:R1:W-:Y:S01]  /*8130*/  STS.U8 [R4+UR9+0x1280], R192 ;  /* 0x001280c004007988 */ /* 0x0003e20008000009 */
[----:B------:R-:W-:-:S03]  /*8140*/  IADD3 R247, P2, R247, UR13, RZ ;  /* 0x0000000df7f77c10 */ /* 0x000fc6000ff5e0ff */
[----:B0-----:R-:W3:Y:S01]  /*8150*/  LDL.LU R210, [R1+0x54] ;  /* 0x0000540001d27983 */ /* 0x001ee20000300800 */
[----:B------:R-:W-:-:S03]  /*8160*/  IADD3.X R227, R227, UR14, RZ, P3, !PT ;  /* 0x0000000ee3e37c10 */ /* 0x000fc60009ffe4ff */
[----:B-1----:R-:W3:Y:S01]  /*8170*/  LDL.LU R211, [R1+0x18] ;  /* 0x0000180001d37983 */ /* 0x002ee20000300800 */
[----:B------:R-:W-:-:S03]  /*8180*/  IADD3 R242, P3, R242, UR13, RZ ;  /* 0x0000000df2f27c10 */ /* 0x000fc6000ff7e0ff */
[----:B------:R-:W3:Y:S01]  /*8190*/  LDL.LU R192, [R1+0x4c] ;  /* 0x00004c0001c07983 */ /* 0x000ee20000300800 */
[----:B------:R-:W-:-:S03]  /*81a0*/  IADD3.X R229, R229, UR14, RZ, P4, !PT ;  /* 0x0000000ee5e57c10 */ /* 0x000fc6000a7fe4ff */
[----:B------:R0:W-:Y:S01]  /*81b0*/  STS.U8 [R4+UR9+0x1380], R187 ;  /* 0x001380bb04007988 */ /* 0x0001e20008000009 */
[----:B------:R-:W-:-:S03]  /*81c0*/  IADD3 R244, P4, R244, UR13, RZ ;  /* 0x0000000df4f47c10 */ /* 0x000fc6000ff9e0ff */
[----:B------:R1:W-:Y:S01]  /*81d0*/  STS.U8 [R4+UR9+0x1480], R193 ;  /* 0x001480c104007988 */ /* 0x0003e20008000009 */
[----:B------:R-:W-:-:S03]  /*81e0*/  IADD3.X R241, R241, UR14, RZ, P3, !PT ;  /* 0x0000000ef1f17c10 */ /* 0x000fc60009ffe4ff */
[----:B------:R1:W-:Y:S04]  /*81f0*/  STS.U8 [R4+UR9+0x1580], R190 ;  /* 0x001580be04007988 */ /* 0x0003e80008000009 */
[----:B0-----:R-:W3:Y:S04]  /*8200*/  LDL.LU R187, [R1+0x44] ;  /* 0x0000440001bb7983 */ /* 0x001ee80000300800 */
[----:B-1----:R-:W3:Y:S04]  /*8210*/  LDL.LU R193, [R1+0x8] ;  /* 0x0000080001c17983 */ /* 0x002ee80000300800 */
[----:B------:R-:W3:Y:S01]  /*8220*/  LDL.LU R190, [R1+0x3c] ;  /* 0x00003c0001be7983 */ /* 0x000ee20000300800 */
[----:B------:R-:W-:-:S03]  /*8230*/  IADD3.X R243, R243, UR14, RZ, P4, !PT ;  /* 0x0000000ef3f37c10 */ /* 0x000fc6000a7fe4ff */
[----:B------:R0:W-:Y:S01]  /*8240*/  STL [R1+0x4], R247 ;  /* 0x000004f701007387 */ /* 0x0001e20000100800 */
[----:B------:R-:W-:-:S03]  /*8250*/  IADD3 R251, P4, R251, UR13, RZ ;  /* 0x0000000dfbfb7c10 */ /* 0x000fc6000ff9e0ff */
[----:B------:R1:W-:Y:S04]  /*8260*/  STS.U8 [R4+UR9+0xf80], R208 ;  /* 0x000f80d004007988 */ /* 0x0003e80008000009 */
[----:B------:R1:W-:Y:S04]  /*8270*/  STS.U8 [R4+UR9+0xe80], R207 ;  /* 0x000e80cf04007988 */ /* 0x0003e80008000009 */
[----:B0-----:R-:W3:Y:S04]  /*8280*/  LDL.LU R247, [R1+0x104] ;  /* 0x0001040001f77983 */ /* 0x001ee80000300800 */
[----:B-1----:R-:W3:Y:S04]  /*8290*/  LDL.LU R208, [R1+0x5c] ;  /* 0x00005c0001d07983 */ /* 0x002ee80000300800 */
[----:B------:R0:W-:Y:S04]  /*82a0*/  STS.U8 [R4+UR9+0xd80], R206 ;  /* 0x000d80ce04007988 */ /* 0x0001e80008000009 */
[----:B------:R-:W3:Y:S04]  /*82b0*/  LDL.LU R207, [R1+0x28] ;  /* 0x0000280001cf7983 */ /* 0x000ee80000300800 */
[----:B------:R1:W-:Y:S04]  /*82c0*/  STS.U8 [R4+UR9+0xc80], R205 ;  /* 0x000c80cd04007988 */ /* 0x0003e80008000009 */
[----:B0-----:R-:W3:Y:S04]  /*82d0*/  LDL.LU R206, [R1+0x6c] ;  /* 0x00006c0001ce7983 */ /* 0x001ee80000300800 */
[----:B------:R0:W-:Y:S04]  /*82e0*/  STS.U8 [R4+UR9+0xb80], R204 ;  /* 0x000b80cc04007988 */ /* 0x0001e80008000009 */
[----:B-1----:R-:W3:Y:S04]  /*82f0*/  LDL.LU R205, [R1+0x38] ;  /* 0x0000380001cd7983 */ /* 0x002ee80000300800 */
[----:B0-----:R-:W3:Y:S01]  /*8300*/  LDL.LU R204, [R1+0x74] ;  /* 0x0000740001cc7983 */ /* 0x001ee20000300800 */
[----:B--2---:R-:W-:-:S05]  /*8310*/  IADD3 R203, P3, R203, UR13, RZ ;  /* 0x0000000dcbcb7c10 */ /* 0x004fca000ff7e0ff */
[----:B------:R0:W-:Y:S04]  /*8320*/  STL [R1+0xc], R203 ;  /* 0x00000ccb01007387 */ /* 0x0001e80000100800 */
[----:B0-----:R-:W2:Y:S04]  /*8330*/  LDL.LU R203, [R1+0x7c] ;  /* 0x00007c0001cb7983 */ /* 0x001ea80000300800 */
[----:B------:R0:W-:Y:S04]  /*8340*/  STL [R1+0x14], R251 ;  /* 0x000014fb01007387 */ /* 0x0001e80000100800 */
[----:B0-----:R-:W2:Y:S01]  /*8350*/  LDL.LU R251, [R1+0x100] ;  /* 0x0001000001fb7983 */ /* 0x001ea20000300800 */
[----:B------:R-:W-:-:S02]  /*8360*/  IADD3 R3, P5, R3, UR13, RZ ;  /* 0x0000000d03037c10 */ /* 0x000fc4000ffbe0ff */
[----:B------:R-:W-:Y:S02]  /*8370*/  IADD3 R18, P6, R18, UR13, RZ ;  /* 0x0000000d12127c10 */ /* 0x000fe4000ffde0ff */
[----:B------:R-:W-:Y:S02]  /*8380*/  IADD3 R19, P0, R19, UR13, RZ ;  /* 0x0000000d13137c10 */ /* 0x000fe4000ff1e0ff */
[----:B------:R-:W-:Y:S02]  /*8390*/  IADD3.X R152, R152, UR14, RZ, P5, !PT ;  /* 0x0000000e98987c10 */ /* 0x000fe4000affe4ff */
[----:B------:R-:W-:Y:S02]  /*83a0*/  IADD3 R153, P5, R153, UR13, RZ ;  /* 0x0000000d99997c10 */ /* 0x000fe4000ffbe0ff */
[----:B------:R-:W-:Y:S02]  /*83b0*/  IADD3 R20, P1, R20, UR13, RZ ;  /* 0x0000000d14147c10 */ /* 0x000fe4000ff3e0ff */
[----:B------:R-:W-:-:S02]  /*83c0*/  IADD3.X R154, R154, UR14, RZ, P6, !PT ;  /* 0x0000000e9a9a7c10 */ /* 0x000fc4000b7fe4ff */
[----:B------:R-:W-:Y:S02]  /*83d0*/  IADD3 R155, P6, R155, UR13, RZ ;  /* 0x0000000d9b9b7c10 */ /* 0x000fe4000ffde0ff */
[----:B------:R-:W-:Y:S02]  /*83e0*/  IADD3.X R156, R156, UR14, RZ, P0, !PT ;  /* 0x0000000e9c9c7c10 */ /* 0x000fe400087fe4ff */
[----:B------:R-:W-:Y:S02]  /*83f0*/  IADD3 R157, P0, R157, UR13, RZ ;  /* 0x0000000d9d9d7c10 */ /* 0x000fe4000ff1e0ff */
[----:B------:R-:W-:Y:S02]  /*8400*/  IADD3.X R166, R166, UR14, RZ, P5, !PT ;  /* 0x0000000ea6a67c10 */ /* 0x000fe4000affe4ff */
[----:B------:R-:W-:Y:S02]  /*8410*/  IADD3.X R158, R158, UR14, RZ, P1, !PT ;  /* 0x0000000e9e9e7c10 */ /* 0x000fe40008ffe4ff */
[----:B------:R-:W-:-:S02]  /*8420*/  IADD3 R167, P5, R167, UR13, RZ ;  /* 0x0000000da7a77c10 */ /* 0x000fc4000ffbe0ff */
[----:B------:R-:W-:Y:S02]  /*8430*/  IADD3 R159, P1, R159, UR13, RZ ;  /* 0x0000000d9f9f7c10 */ /* 0x000fe4000ff3e0ff */
[----:B------:R-:W-:Y:S02]  /*8440*/  IADD3.X R168, R168, UR14, RZ, P6, !PT ;  /* 0x0000000ea8a87c10 */ /* 0x000fe4000b7fe4ff */
[----:B------:R-:W-:Y:S02]  /*8450*/  IADD3 R169, P6, R169, UR13, RZ ;  /* 0x0000000da9a97c10 */ /* 0x000fe4000ffde0ff */
[----:B------:R-:W-:Y:S02]  /*8460*/  IADD3.X R170, R170, UR14, RZ, P0, !PT ;  /* 0x0000000eaaaa7c10 */ /* 0x000fe400087fe4ff */
[----:B------:R-:W-:Y:S02]  /*8470*/  IADD3 R171, P0, R171, UR13, RZ ;  /* 0x0000000dabab7c10 */ /* 0x000fe4000ff1e0ff */
[----:B------:R-:W-:-:S02]  /*8480*/  IADD3.X R180, R180, UR14, RZ, P5, !PT ;  /* 0x0000000eb4b47c10 */ /* 0x000fc4000affe4ff */
[----:B------:R-:W-:Y:S02]  /*8490*/  IADD3.X R172, R172, UR14, RZ, P1, !PT ;  /* 0x0000000eacac7c10 */ /* 0x000fe40008ffe4ff */
[----:B------:R-:W-:Y:S02]  /*84a0*/  IADD3 R181, P5, R181, UR13, RZ ;  /* 0x0000000db5b57c10 */ /* 0x000fe4000ffbe0ff */
[----:B------:R-:W-:Y:S02]  /*84b0*/  IADD3 R173, P1, R173, UR13, RZ ;  /* 0x0000000dadad7c10 */ /* 0x000fe4000ff3e0ff */
[----:B------:R-:W-:Y:S02]  /*84c0*/  IADD3.X R182, R182, UR14, RZ, P6, !PT ;  /* 0x0000000eb6b67c10 */ /* 0x000fe4000b7fe4ff */
[----:B------:R-:W-:Y:S02]  /*84d0*/  IADD3 R183, P6, R183, UR13, RZ ;  /* 0x0000000db7b77c10 */ /* 0x000fe4000ffde0ff */
[----:B------:R-:W-:-:S02]  /*84e0*/  IADD3.X R184, R184, UR14, RZ, P0, !PT ;  /* 0x0000000eb8b87c10 */ /* 0x000fc400087fe4ff */
[----:B------:R-:W-:Y:S02]  /*84f0*/  IADD3 R185, P0, R185, UR13, RZ ;  /* 0x0000000db9b97c10 */ /* 0x000fe4000ff1e0ff */
[----:B------:R-:W-:Y:S02]  /*8500*/  IADD3.X R13, R13, UR14, RZ, P5, !PT ;  /* 0x0000000e0d0d7c10 */ /* 0x000fe4000affe4ff */
        /* <DEDUP_REMOVED lines=25> */
[----:B----4-:R-:W-:Y:S02]  /*86a0*/  IADD3 R202, P5, R202, UR13, RZ ;  /* 0x0000000dcaca7c10 */ /* 0x010fe4000ffbe0ff */
[----:B------:R-:W-:Y:S02]  /*86b0*/  IADD3 R252, P1, R252, UR13, RZ ;  /* 0x0000000dfcfc7c10 */ /* 0x000fe4000ff3e0ff */
[----:B---3--:R-:W-:-:S02]  /*86c0*/  IADD3.X R247, R247, UR14, RZ, P6, !PT ;  /* 0x0000000ef7f77c10 */ /* 0x008fc4000b7fe4ff */
[----:B------:R-:W-:Y:S02]  /*86d0*/  IADD3 R209, P6, R209, UR13, RZ ;  /* 0x0000000dd1d17c10 */ /* 0x000fe4000ffde0ff */
[----:B------:R-:W-:Y:S01]  /*86e0*/  IADD3.X R249, R249, UR14, RZ, P0, !PT ;  /* 0x0000000ef9f97c10 */ /* 0x000fe200087fe4ff */
[----:B------:R0:W-:Y:S01]  /*86f0*/  STL [R1+0x1c], R202 ;  /* 0x00001cca01007387 */ /* 0x0001e20000100800 */
[----:B------:R-:W-:Y:S02]  /*8700*/  IADD3 R188, P0, R188, UR13, RZ ;  /* 0x0000000dbcbc7c10 */ /* 0x000fe4000ff1e0ff */
[----:B------:R-:W-:Y:S02]  /*8710*/  IADD3.X R5, R5, UR14, RZ, P2, !PT ;  /* 0x0000000e05057c10 */ /* 0x000fe400097fe4ff */
[----:B------:R-:W-:Y:S01]  /*8720*/  IADD3 R190, P2, R190, UR13, RZ ;  /* 0x0000000dbebe7c10 */ /* 0x000fe2000ff5e0ff */
[----:B0-----:R-:W3:Y:S04]  /*8730*/  LDL.LU R202, [R1+0x8c] ;  /* 0x00008c0001ca7983 */ /* 0x001ee80000300800 */
[----:B------:R0:W-:Y:S01]  /*8740*/  STL [R1+0x24], R209 ;  /* 0x000024d101007387 */ /* 0x0001e20000100800 */
[----:B------:R-:W-:-:S02]  /*8750*/  IADD3.X R7, R7, UR14, RZ, P4, !PT ;  /* 0x0000000e07077c10 */ /* 0x000fc4000a7fe4ff */
[----:B------:R-:W-:Y:S01]  /*8760*/  IADD3.X R193, R193, UR14, RZ, P3, !PT ;  /* 0x0000000ec1c17c10 */ /* 0x000fe20009ffe4ff */
[----:B0-----:R-:W4:Y:S04]  /*8770*/  LDL.LU R209, [R1+0x58] ;  /* 0x0000580001d17983 */ /* 0x001f280000300800 */
[----:B------:R0:W-:Y:S04]  /*8780*/  STL [R1+0x2c], R188 ;  /* 0x00002cbc01007387 */ /* 0x0001e80000100800 */
[----:B0-----:R-:W4:Y:S01]  /*8790*/  LDL.LU R188, [R1+0x70] ;  /* 0x0000700001bc7983 */ /* 0x001f220000300800 */
[----:B--2---:R-:W-:-:S02]  /*87a0*/  IADD3.X R251, R251, UR14, RZ, P1, !PT ;  /* 0x0000000efbfb7c10 */ /* 0x004fc40008ffe4ff */
[----:B------:R-:W-:-:S05]  /*87b0*/  IADD3 R189, P1, R189, UR13, RZ ;  /* 0x0000000dbdbd7c10 */ /* 0x000fca000ff3e0ff */
[----:B------:R0:W-:Y:S04]  /*87c0*/  STL [R1+0x34], R189 ;  /* 0x000034bd01007387 */ /* 0x0001e80000100800 */
[----:B0-----:R-:W2:Y:S04]  /*87d0*/  LDL.LU R189, [R1+0x78] ;  /* 0x0000780001bd7983 */ /* 0x001ea80000300800 */
[----:B------:R0:W-:Y:S04]  /*87e0*/  STL [R1], R5 ;  /* 0x0000000501007387 */ /* 0x0001e80000100800 */
[----:B0-----:R-:W3:Y:S04]  /*87f0*/  LDL.LU R5, [R1+0xfc] ;  /* 0x0000fc0001057983 */ /* 0x001ee80000300800 */
[----:B------:R-:W-:Y:S04]  /*8800*/  STL [R1+0x3c], R190 ;  /* 0x00003cbe01007387 */ /* 0x000fe80000100800 */
[----:B------:R0:W-:Y:S04]  /*8810*/  STL [R1+0x10], R7 ;  /* 0x0000100701007387 */ /* 0x0001e80000100800 */
[----:B------:R-:W-:Y:S04]  /*8820*/  STL [R1+0x8], R193 ;  /* 0x000008c101007387 */ /* 0x000fe80000100800 */
[----:B0-----:R-:W4:Y:S01]  /*8830*/  LDL.LU R7, [R1+0xf8] ;  /* 0x0000f80001077983 */ /* 0x001f220000300800 */
[----:B------:R-:W-:-:S02]  /*8840*/  IADD3 R187, P3, R187, UR13, RZ ;  /* 0x0000000dbbbb7c10 */ /* 0x000fc4000ff7e0ff */
[----:B------:R-:W-:Y:S02]  /*8850*/  IADD3 R192, P4, R192, UR13, RZ ;  /* 0x0000000dc0c07c10 */ /* 0x000fe4000ff9e0ff */
[----:B------:R-:W-:Y:S02]  /*8860*/  IADD3.X R2, R2, UR14, RZ, P6, !PT ;  /* 0x0000000e02027c10 */ /* 0x000fe4000b7fe4ff */
[----:B------:R-:W-:Y:S01]  /*8870*/  IADD3.X R211, R211, UR14, RZ, P5, !PT ;  /* 0x0000000ed3d37c10 */ /* 0x000fe2000affe4ff */
[----:B------:R0:W-:Y:S01]  /*8880*/  STL [R1+0x44], R187 ;  /* 0x000044bb01007387 */ /* 0x0001e20000100800 */
[----:B------:R-:W-:Y:S02]  /*8890*/  IADD3 R210, P5, R210, UR13, RZ ;  /* 0x0000000dd2d27c10 */ /* 0x000fe4000ffbe0ff */
[----:B------:R-:W-:Y:S01]  /*88a0*/  IADD3.X R207, R207, UR14, RZ, P0, !PT ;  /* 0x0000000ecfcf7c10 */ /* 0x000fe200087fe4ff */
[----:B------:R-:W-:Y:S01]  /*88b0*/  STL [R1+0x4c], R192 ;  /* 0x00004cc001007387 */ /* 0x000fe20000100800 */
[----:B------:R-:W-:-:S03]  /*88c0*/  IADD3 R208, P6, R208, UR13, RZ ;  /* 0x0000000dd0d07c10 */ /* 0x000fc6000ffde0ff */
[----:B------:R1:W-:Y:S01]  /*88d0*/  STL [R1+0x20], R2 ;  /* 0x0000200201007387 */ /* 0x0003e20000100800 */
[----:B------:R-:W-:Y:S01]  /*88e0*/  IADD3.X R8, R8, UR14, RZ, P1, !PT ;  /* 0x0000000e08087c10 */ /* 0x000fe20008ffe4ff */
[----:B------:R-:W-:Y:S01]  /*88f0*/  UMOV UR5, 0xc0000010 ;  /* 0xc000001000057882 */ /* 0x000fe20000000000 */
[----:B------:R-:W-:Y:S01]  /*8900*/  IADD3.X R205, R205, UR14, RZ, P2, !PT ;  /* 0x0000000ecdcd7c10 */ /* 0x000fe200097fe4ff */
[----:B------:R-:W-:Y:S01]  /*8910*/  STL [R1+0x18], R211 ;  /* 0x000018d301007387 */ /* 0x000fe20000100800 */
[----:B------:R-:W-:Y:S01]  /*8920*/  UMOV UR7, 0xc0000010 ;  /* 0xc000001000077882 */ /* 0x000fe20000000000 */
[----:B0-----:R-:W0:Y:S02]  /*8930*/  LDC R187, c[0x0][0x238] ;  /* 0x00008e00ffbb7b82 */ /* 0x001e240000000800 */
[----:B-1----:R-:W2:Y:S04]  /*8940*/  LDL.LU R2, [R1+0xf4] ;  /* 0x0000f40001027983 */ /* 0x002ea80000300800 */
[----:B------:R-:W-:Y:S01]  /*8950*/  STL [R1+0x54], R210 ;  /* 0x000054d201007387 */ /* 0x000fe20000100800 */
[----:B----4-:R-:W-:-:S05]  /*8960*/  IADD3 R7, P0, R7, UR13, RZ ;  /* 0x0000000d07077c10 */ /* 0x010fca000ff1e0ff */
[----:B------:R1:W-:Y:S04]  /*8970*/  STL [R1+0x64], R7 ;  /* 0x0000640701007387 */ /* 0x0003e80000100800 */
[----:B------:R-:W-:Y:S04]  /*8980*/  STL [R1+0x5c], R208 ;  /* 0x00005cd001007387 */ /* 0x000fe80000100800 */
[----:B-1----:R-:W4:Y:S04]  /*8990*/  LDL.LU R7, [R1+0xf0] ;  /* 0x0000f00001077983 */ /* 0x002f280000300800 */
[----:B------:R-:W-:Y:S04]  /*89a0*/  STL [R1+0x28], R207 ;  /* 0x000028cf01007387 */ /* 0x000fe80000100800 */
[----:B------:R1:W-:Y:S04]  /*89b0*/  STL [R1+0x30], R8 ;  /* 0x0000300801007387 */ /* 0x0003e80000100800 */
[----:B-1----:R-:W4:Y:S01]  /*89c0*/  LDL.LU R8, [R1+0xec] ;  /* 0x0000ec0001087983 */ /* 0x002f220000300800 */
[----:B------:R-:W-:-:S02]  /*89d0*/  IADD3 R206, P1, R206, UR13, RZ ;  /* 0x0000000dcece7c10 */ /* 0x000fc4000ff3e0ff */
[----:B---3--:R-:W-:-:S03]  /*89e0*/  IADD3.X R5, R5, UR14, RZ, P3, !PT ;  /* 0x0000000e05057c10 */ /* 0x008fc60009ffe4ff */
[----:B------:R-:W-:Y:S04]  /*89f0*/  STL [R1+0x6c], R206 ;  /* 0x00006cce01007387 */ /* 0x000fe80000100800 */
[----:B------:R1:W-:Y:S04]  /*8a00*/  STL [R1+0x40], R5 ;  /* 0x0000400501007387 */ /* 0x0003e80000100800 */
[----:B------:R-:W-:Y:S04]  /*8a10*/  STL [R1+0x38], R205 ;  /* 0x000038cd01007387 */ /* 0x000fe80000100800 */
[----:B-1----:R-:W3:Y:S01]  /*8a20*/  LDL.LU R5, [R1+0xe8] ;  /* 0x0000e80001057983 */ /* 0x002ee20000300800 */
[----:B------:R-:W-:-:S02]  /*8a30*/  IADD3 R204, P2, R204, UR13, RZ ;  /* 0x0000000dcccc7c10 */ /* 0x000fc4000ff5e0ff */
[----:B------:R-:W-:-:S03]  /*8a40*/  IADD3 R203, P3, R203, UR13, RZ ;  /* 0x0000000dcbcb7c10 */ /* 0x000fc6000ff7e0ff */
[----:B------:R-:W-:Y:S01]  /*8a50*/  STL [R1+0x74], R204 ;  /* 0x000074cc01007387 */ /* 0x000fe20000100800 */
[----:B--2---:R-:W-:Y:S02]  /*8a60*/  IADD3.X R2, R2, UR14, RZ, P5, !PT ;  /* 0x0000000e02027c10 */ /* 0x004fe4000affe4ff */
[----:B------:R-:W-:Y:S02]  /*8a70*/  IADD3 R202, P5, R202, UR13, RZ ;  /* 0x0000000dcaca7c10 */ /* 0x000fe4000ffbe0ff */
[----:B----4-:R-:W-:Y:S02]  /*8a80*/  IADD3.X R8, R8, UR14, RZ, P4, !PT ;  /* 0x0000000e08087c10 */ /* 0x010fe4000a7fe4ff */
[----:B------:R-:W-:-:S03]  /*8a90*/  IADD3 R7, P4, R7, UR13, RZ ;  /* 0x0000000d07077c10 */ /* 0x000fc6000ff9e0ff */
[----:B------:R1:W-:Y:S04]  /*8aa0*/  STL [R1+0x48], R8 ;  /* 0x0000480801007387 */ /* 0x0003e80000100800 */
[----:B-1----:R-:W2:Y:S04]  /*8ab0*/  LDL.LU R8, [R1+0xe4] ;  /* 0x0000e40001087983 */ /* 0x002ea80000300800 */
[----:B------:R-:W-:Y:S04]  /*8ac0*/  STL [R1+0x7c], R203 ;  /* 0x00007ccb01007387 */ /* 0x000fe80000100800 */
[----:B------:R1:W-:Y:S04]  /*8ad0*/  STL [R1+0x84], R7 ;  /* 0x0000840701007387 */ /* 0x0003e80000100800 */
[----:B-1----:R-:W4:Y:S01]  /*8ae0*/  LDL.LU R7, [R1+0xe0] ;  /* 0x0000e00001077983 */ /* 0x002f220000300800 */
[----:B---3--:R-:W-:-:S02]  /*8af0*/  IADD3.X R5, R5, UR14, RZ, P0, !PT ;  /* 0x0000000e05057c10 */ /* 0x008fc400087fe4ff */
[----:B------:R-:W-:Y:S01]  /*8b00*/  IADD3.X R209, R209, UR14, RZ, P6, !PT ;  /* 0x0000000ed1d17c10 */ /* 0x000fe2000b7fe4ff */
[----:B------:R1:W-:Y:S04]  /*8b10*/  STL [R1+0x50], R2 ;  /* 0x0000500201007387 */ /* 0x0003e80000100800 */
[----:B-1----:R-:W3:Y:S04]  /*8b20*/  LDL.LU R2, [R1+0xdc] ;  /* 0x0000dc0001027983 */ /* 0x002ee80000300800 */
[----:B------:R-:W-:Y:S04]  /*8b30*/  STL [R1+0x8c], R202 ;  /* 0x00008cca01007387 */ /* 0x000fe80000100800 */
[----:B------:R1:W-:Y:S04]  /*8b40*/  STL [R1+0x60], R5 ;  /* 0x0000600501007387 */ /* 0x0003e80000100800 */
[----:B------:R-:W-:Y:S04]  /*8b50*/  STL [R1+0x58], R209 ;  /* 0x000058d101007387 */ /* 0x000fe80000100800 */
[----:B-1----:R-:W2:Y:S04]  /*8b60*/  LDL.LU R5, [R1+0xd8] ;  /* 0x0000d80001057983 */ /* 0x002ea80000300800 */
[----:B------:R-:W-:Y:S04]  /*8b70*/  STS.U8 [R4+UR9+0x1680], R191 ;  /* 0x001680bf04007988 */ /* 0x000fe80008000009 */
[----:B------:R-:W-:Y:S04]  /*8b80*/  STS.U8 [R4+UR9+0x1780], R194 ;  /* 0x001780c204007988 */ /* 0x000fe80008000009 */
[----:B------:R-:W-:Y:S04]  /*8b90*/  STS.U8 [R4+UR9+0x1880], R195 ;  /* 0x001880c304007988 */ /* 0x000fe80008000009 */
[----:B------:R-:W-:Y:S04]  /*8ba0*/  STS.U8 [R4+UR9+0x1980], R196 ;  /* 0x001980c404007988 */ /* 0x000fe80008000009 */
[----:B------:R-:W-:Y:S04]  /*8bb0*/  STS.U8 [R4+UR9+0x1a80], R197 ;  /* 0x001a80c504007988 */ /* 0x000fe80008000009 */
[----:B------:R-:W-:Y:S04]  /*8bc0*/  STS.U8 [R4+UR9+0x1b80], R198 ;  /* 0x001b80c604007988 */ /* 0x000fe80008000009 */
[----:B------:R-:W-:Y:S04]  /*8bd0*/  STS.U8 [R4+UR9+0x1c80], R199 ;  /* 0x001c80c704007988 */ /* 0x000fe80008000009 */
[----:B------:R-:W-:Y:S04]  /*8be0*/  STS.U8 [R4+UR9+0x1d80], R200 ;  /* 0x001d80c804007988 */ /* 0x000fe80008000009 */
[----:B------:R-:W-:Y:S01]  /*8bf0*/  STS.U8 [R4+UR9+0x1e80], R201 ;  /* 0x001e80c904007988 */ /* 0x000fe20008000009 */
[----:B------:R1:W-:Y:S06]  /*8c00*/  MEMBAR.ALL.CTA ;  /* 0x0000000000007992 */ /* 0x0003ec0000008000 */
[----:B-1----:R-:W1:Y:S02]  /*8c10*/  FENCE.VIEW.ASYNC.S ;  /* 0x00000000000073c6 */ /* 0x002e640000000000 */
[----:B-1----:R-:W-:Y:S06]  /*8c20*/  BAR.SYNC.DEFER_BLOCKING 0x0 ;  /* 0x0000000000007b1d */ /* 0x002fec0000010000 */
[----:B------:R-:W-:-:S06]  /*8c30*/  WARPGROUP.ARRIVE ;  /* 0x00000000000079c5 */ /* 0x000fcc0000000000 */
[----:B------:R-:W-:Y:S01]  /*8c40*/  QGMMA.64x256x32.F32.E5M2.E5M2 R24, gdesc[UR4], R24, gsb0 ;  /* 0x03e00000041879f3 */ /* 0x000fe20008003818 */
[----:B----4-:R-:W-:-:S05]  /*8c50*/  IADD3.X R7, R7, UR14, RZ, P1, !PT ;  /* 0x0000000e07077c10 */ /* 0x010fca0008ffe4ff */
[----:B------:R1:W-:Y:S04]  /*8c60*/  STL [R1+0x68], R7 ;  /* 0x0000680701007387 */ /* 0x0003e80000100800 */
[----:B-1----:R-:W4:Y:S01]  /*8c70*/  LDL.LU R7, [R1+0xd4] ;  /* 0x0000d40001077983 */ /* 0x002f220000300800 */
[----:B---3--:R-:W-:Y:S02]  /*8c80*/  IADD3.X R2, R2, UR14, RZ, P4, !PT ;  /* 0x0000000e02027c10 */ /* 0x008fe4000a7fe4ff */
[----:B------:R-:W-:Y:S02]  /*8c90*/  IADD3.X R188, R188, UR14, RZ, P2, !PT ;  /* 0x0000000ebcbc7c10 */ /* 0x000fe400097fe4ff */
[----:B------:R-:W-:Y:S01]  /*8ca0*/  IADD3.X R189, R189, UR14, RZ, P3, !PT ;  /* 0x0000000ebdbd7c10 */ /* 0x000fe20009ffe4ff */
[----:B------:R1:W-:Y:S04]  /*8cb0*/  STL [R1+0x80], R2 ;  /* 0x0000800201007387 */ /* 0x0003e80000100800 */
[----:B------:R-:W-:Y:S04]  /*8cc0*/  STL [R1+0x70], R188 ;  /* 0x000070bc01007387 */ /* 0x000fe80000100800 */
[----:B-1----:R1:W5:Y:S01]  /*8cd0*/  LDL.LU R2, [R1+0xd0] ;  /* 0x0000d00001027983 */ /* 0x0023620000300800 */
[----:B--2---:R-:W-:-:S03]  /*8ce0*/  IADD3.X R5, R5, UR14, RZ, P5, !PT ;  /* 0x0000000e05057c10 */ /* 0x004fc6000affe4ff */
[----:B------:R-:W-:Y:S04]  /*8cf0*/  STL [R1+0x78], R189 ;  /* 0x000078bd01007387 */ /* 0x000fe80000100800 */
[----:B------:R2:W-:Y:S02]  /*8d00*/  STL [R1+0x88], R5 ;  /* 0x0000880501007387 */ /* 0x0005e40000100800 */
[----:B--2---:R-:W2:Y:S01]  /*8d10*/  S2R R5, SR_TID.X ;  /* 0x0000000000057919 */ /* 0x004ea20000002100 */
[----:B------:R-:W-:-:S05]  /*8d20*/  VIADD R6, R6, 0xffffffff ;  /* 0xffffffff06067836 */ /* 0x000fca0000000000 */
[----:B------:R-:W-:Y:S01]  /*8d30*/  ISETP.NE.U32.AND P0, PT, R6, RZ, PT ;  /* 0x000000ff0600720c */ /* 0x000fe20003f05070 */
[----:B0-----:R-:W-:Y:S01]  /*8d40*/  IMAD.SHL.U32 R187, R187, 0x20, RZ ;  /* 0x00000020bbbb7824 */ /* 0x001fe200078e00ff */
[----:B------:R-:W-:-:S04]  /*8d50*/  UIADD3 UR12, UR12, -0x20, URZ ;  /* 0xffffffe00c0c7890 */ /* 0x000fc8000fffe03f */
[----:B------:R-:W-:Y:S02]  /*8d60*/  IADD3 R8, P6, R187, R8, RZ ;  /* 0x00000008bb087210 */ /* 0x000fe40007fde0ff */
[----:B--2---:R-:W-:Y:S01]  /*8d70*/  LOP3.LUT R5, R5, 0x1f, RZ, 0xc0, !PT ;  /* 0x0000001f05057812 */ /* 0x004fe200078ec0ff */
[----:B------:R-:W-:Y:S02]  /*8d80*/  WARPGROUP.DEPBAR.LE gsb0, 0x0 ;  /* 0x00008000000079c5 */ /* 0x000fe40000010000 */
[----:B----4-:R-:W-:Y:S02]  /*8d90*/  LEA.HI.X.SX32 R7, R187, R7, 0x1, P6 ;  /* 0x00000007bb077211 */ /* 0x010fe400030f0eff */
[----:B-1----:R-:W-:Y:S06]  /*8da0*/  @P0 BRA `(.L_x_1) ;  /* 0xffffffc800a80947 */ /* 0x002fec000383ffff */
.L_x_0:
[----:B------:R-:W2:Y:S01]  /*8db0*/  LDL.LU R187, [R1+0xcc] ;  /* 0x0000cc0001bb7983 */ /* 0x000ea20000300800 */
[----:B------:R-:W0:Y:S01]  /*8dc0*/  S2R R188, SR_TID.X ;  /* 0x0000000000bc7919 */ /* 0x000e220000002100 */
[----:B------:R-:W-:Y:S01]  /*8dd0*/  F2FP.SATFINITE.E5M2.F32.PACK_AB_MERGE_C R24, R25, R24, RZ ;  /* 0x000000181918723e */ /* 0x000fe200048060ff */
[----:B------:R-:W-:Y:S01]  /*8de0*/  ULDC.64 UR4, c[0x0][0x228] ;  /* 0x00008a0000047ab9 */ /* 0x000fe20000000a00 */
[----:B------:R-:W-:Y:S01]  /*8df0*/  F2FP.SATFINITE.E5M2.F32.PACK_AB_MERGE_C R26, R27, R26, RZ ;  /* 0x0000001a1b1a723e */ /* 0x000fe200048060ff */
[----:B------:R-:W3:Y:S01]  /*8e00*/  LDL.LU R153, [R1+0x94] ;  /* 0x0000940001997983 */ /* 0x000ee20000300800 */
[----:B------:R-:W-:Y:S01]  /*8e10*/  F2FP.SATFINITE.E5M2.F32.PACK_AB_MERGE_C R28, R29, R28, RZ ;  /* 0x0000001c1d1c723e */ /* 0x000fe200048060ff */
[----:B------:R-:W-:Y:S01]  /*8e20*/  ULDC UR6, c[0x0][0x22c] ;  /* 0x00008b0000067ab9 */ /* 0x000fe20000000800 */
[----:B-----5:R-:W1:Y:S01]  /*8e30*/  S2R R2, SR_TID.X ;  /* 0x0000000000027919 */ /* 0x020e620000002100 */
[----:B------:R-:W-:Y:S02]  /*8e40*/  F2FP.SATFINITE.E5M2.F32.PACK_AB_MERGE_C R30, R31, R30, RZ ;  /* 0x0000001e1f1e723e */ /* 0x000fe400048060ff */
[----:B------:R-:W-:-:S02]  /*8e50*/  F2FP.SATFINITE.E5M2.F32.PACK_AB_MERGE_C R32, R33, R32, RZ ;  /* 0x000000202120723e */ /* 0x000fc400048060ff */
[----:B------:R-:W-:Y:S02]  /*8e60*/  F2FP.SATFINITE.E5M2.F32.PACK_AB_MERGE_C R34, R35, R34, RZ ;  /* 0x000000222322723e */ /* 0x000fe400048060ff */
[----:B------:R-:W-:Y:S02]  /*8e70*/  F2FP.SATFINITE.E5M2.F32.PACK_AB_MERGE_C R40, R41, R40, RZ ;  /* 0x000000282928723e */ /* 0x000fe400048060ff */
[----:B------:R-:W-:Y:S02]  /*8e80*/  F2FP.SATFINITE.E5M2.F32.PACK_AB_MERGE_C R42, R43, R42, RZ ;  /* 0x0000002a2b2a723e */ /* 0x000fe400048060ff */
[----:B0-----:R-:W-:-:S04]  /*8e90*/  SHF.R.U32.HI R188, RZ, 0x6, R188 ;  /* 0x00000006ffbc7819 */ /* 0x001fc800000116bc */
[----:B------:R-:W-:Y:S01]  /*8ea0*/  SGXT.U32 R188, R188, 0x1 ;  /* 0x00000001bcbc781a */ /* 0x000fe20000000000 */
[C---:B-1----:R-:W-:Y:S02]  /*8eb0*/  IMAD.SHL.U32 R4, R2.reuse, 0x80, RZ ;  /* 0x0000008002047824 */ /* 0x042fe400078e00ff */
[----:B------:R-:W-:-:S03]  /*8ec0*/  IMAD.SHL.U32 R3, R2, 0x10, RZ ;  /* 0x0000001002037824 */ /* 0x000fc600078e00ff */
[----:B------:R-:W-:Y:S01]  /*8ed0*/  LOP3.LUT R6, R4, 0x400, RZ, 0xc0, !PT ;  /* 0x0000040004067812 */ /* 0x000fe200078ec0ff */
[----:B------:R-:W-:Y:S01]  /*8ee0*/  IMAD.SHL.U32 R4, R2, 0x8, RZ ;  /* 0x0000000802047824 */ /* 0x000fe200078e00ff */
[----:B------:R-:W-:-:S04]  /*8ef0*/  LOP3.LUT R3, R3, 0x70, RZ, 0xc0, !PT ;  /* 0x0000007003037812 */ /* 0x000fc800078ec0ff */
[----:B------:R-:W-:Y:S02]  /*8f00*/  IADD3 R3, R6, UR9, R3 ;  /* 0x0000000906037c10 */ /* 0x000fe4000fffe003 */
[----:B------:R-:W-:-:S05]  /*8f10*/  LOP3.LUT R4, R4, 0x380, RZ, 0xc0, !PT ;  /* 0x0000038004047812 */ /* 0x000fca00078ec0ff */
[----:B------:R-:W-:Y:S01]  /*8f20*/  IMAD.IADD R25, R4, 0x1, R3 ;  /* 0x0000000104197824 */ /* 0x000fe200078e0203 */
[----:B------:R-:W-:Y:S02]  /*8f30*/  F2FP.SATFINITE.E5M2.F32.PACK_AB_MERGE_C R44, R45, R44, RZ ;  /* 0x0000002c2d2c723e */ /* 0x000fe400048060ff */
[----:B------:R-:W-:Y:S02]  /*8f40*/  F2FP.SATFINITE.E5M2.F32.PACK_AB_MERGE_C R46, R47, R46, RZ ;  /* 0x0000002e2f2e723e */ /* 0x000fe400048060ff */
[----:B------:R-:W-:Y:S02]  /*8f50*/  F2FP.SATFINITE.E5M2.F32.PACK_AB_MERGE_C R48, R49, R48, RZ ;  /* 0x000000303130723e */ /* 0x000fe400048060ff */
[----:B------:R-:W-:Y:S02]  /*8f60*/  F2FP.SATFINITE.E5M2.F32.PACK_AB_MERGE_C R50, R51, R50, RZ ;  /* 0x000000323332723e */ /* 0x000fe400048060ff */
[----:B------:R-:W-:Y:S02]  /*8f70*/  LOP3.LUT R24, R24, 0xffff, RZ, 0xc0, !PT ;  /* 0x0000ffff18187812 */ /* 0x000fe400078ec0ff */
[----:B------:R-:W-:-:S02]  /*8f80*/  LOP3.LUT R26, R26, 0xffff, RZ, 0xc0, !PT ;  /* 0x0000ffff1a1a7812 */ /* 0x000fc400078ec0ff */
[----:B------:R-:W-:Y:S02]  /*8f90*/  LOP3.LUT R23, R28, 0xffff, RZ, 0xc0, !PT ;  /* 0x0000ffff1c177812 */ /* 0x000fe400078ec0ff */
[----:B------:R-:W-:Y:S02]  /*8fa0*/  LOP3.LUT R27, R30, 0xffff, RZ, 0xc0, !PT ;  /* 0x0000ffff1e1b7812 */ /* 0x000fe400078ec0ff */
[----:B------:R-:W-:Y:S02]  /*8fb0*/  LOP3.LUT R32, R32, 0xffff, RZ, 0xc0, !PT ;  /* 0x0000ffff20207812 */ /* 0x000fe400078ec0ff */
[----:B------:R-:W-:Y:S02]  /*8fc0*/  LOP3.LUT R34, R34, 0xffff, RZ, 0xc0, !PT ;  /* 0x0000ffff22227812 */ /* 0x000fe400078ec0ff */
[----:B------:R-:W-:Y:S02]  /*8fd0*/  LOP3.LUT R40, R40, 0xffff, RZ, 0xc0, !PT ;  /* 0x0000ffff28287812 */ /* 0x000fe400078ec0ff */
[----:B------:R-:W-:-:S02]  /*8fe0*/  LOP3.LUT R42, R42, 0xffff, RZ, 0xc0, !PT ;  /* 0x0000ffff2a2a7812 */ /* 0x000fc400078ec0ff */
[----:B------:R-:W-:Y:S02]  /*8ff0*/  LOP3.LUT R31, R44, 0xffff, RZ, 0xc0, !PT ;  /* 0x0000ffff2c1f7812 */ /* 0x000fe400078ec0ff */
[----:B------:R-:W-:Y:S02]  /*9000*/  LOP3.LUT R33, R46, 0xffff, RZ, 0xc0, !PT ;  /* 0x0000ffff2e217812 */ /* 0x000fe400078ec0ff */
[----:B------:R-:W-:Y:S02]  /*9010*/  LOP3.LUT R48, R48, 0xffff, RZ, 0xc0, !PT ;  /* 0x0000ffff30307812 */ /* 0x000fe400078ec0ff */
[----:B------:R-:W-:Y:S02]  /*9020*/  LOP3.LUT R50, R50, 0xffff, RZ, 0xc0, !PT ;  /* 0x0000ffff32327812 */ /* 0x000fe400078ec0ff */
[----:B------:R-:W-:Y:S02]  /*9030*/  F2FP.SATFINITE.E5M2.F32.PACK_AB_MERGE_C R56, R57, R56, RZ ;  /* 0x000000383938723e */ /* 0x000fe400048060ff */
[----:B------:R-:W-:-:S02]  /*9040*/  F2FP.SATFINITE.E5M2.F32.PACK_AB_MERGE_C R58, R59, R58, RZ ;  /* 0x0000003a3b3a723e */ /* 0x000fc400048060ff */
[----:B------:R-:W-:Y:S02]  /*9050*/  F2FP.SATFINITE.E5M2.F32.PACK_AB_MERGE_C R60, R61, R60, RZ ;  /* 0x0000003c3d3c723e */ /* 0x000fe400048060ff */
[----:B------:R-:W-:Y:S02]  /*9060*/  F2FP.SATFINITE.E5M2.F32.PACK_AB_MERGE_C R62, R63, R62, RZ ;  /* 0x0000003e3f3e723e */ /* 0x000fe400048060ff */
[----:B------:R-:W-:Y:S02]  /*9070*/  F2FP.SATFINITE.E5M2.F32.PACK_AB_MERGE_C R64, R65, R64, RZ ;  /* 0x000000404140723e */ /* 0x000fe400048060ff */
[----:B------:R-:W-:Y:S02]  /*9080*/  F2FP.SATFINITE.E5M2.F32.PACK_AB_MERGE_C R66, R67, R66, RZ ;  /* 0x000000424342723e */ /* 0x000fe400048060ff */
[----:B------:R-:W-:Y:S02]  /*9090*/  F2FP.SATFINITE.E5M2.F32.PACK_AB_MERGE_C R72, R73, R72, RZ ;  /* 0x000000484948723e */ /* 0x000fe400048060ff */
[----:B------:R-:W-:-:S02]  /*90a0*/  F2FP.SATFINITE.E5M2.F32.PACK_AB_MERGE_C R74, R75, R74, RZ ;  /* 0x0000004a4b4a723e */ /* 0x000fc400048060ff */
[----:B------:R-:W-:Y:S02]  /*90b0*/  F2FP.SATFINITE.E5M2.F32.PACK_AB_MERGE_C R76, R77, R76, RZ ;  /* 0x0000004c4d4c723e */ /* 0x000fe400048060ff */
[----:B------:R-:W-:Y:S02]  /*90c0*/  F2FP.SATFINITE.E5M2.F32.PACK_AB_MERGE_C R78, R79, R78, RZ ;  /* 0x0000004e4f4e723e */ /* 0x000fe400048060ff */
[----:B------:R-:W-:Y:S02]  /*90d0*/  F2FP.SATFINITE.E5M2.F32.PACK_AB_MERGE_C R80, R81, R80, RZ ;  /* 0x000000505150723e */ /* 0x000fe400048060ff */
[----:B------:R-:W-:Y:S02]  /*90e0*/  F2FP.SATFINITE.E5M2.F32.PACK_AB_MERGE_C R82, R83, R82, RZ ;  /* 0x000000525352723e */ /* 0x000fe400048060ff */
[----:B------:R-:W-:Y:S02]  /*90f0*/  PRMT R5, R24, 0x3340, R23 ;  /* 0x0000334018057816 */ /* 0x000fe40000000017 */
[----:B------:R-:W-:-:S02]  /*9100*/  PRMT R6, R26, 0x3340, R27 ;  /* 0x000033401a067816 */ /* 0x000fc4000000001b */
[----:B------:R-:W-:Y:S02]  /*9110*/  F2FP.SATFINITE.E5M2.F32.PACK_AB_MERGE_C R36, R37, R36, RZ ;  /* 0x000000242524723e */ /* 0x000fe400048060ff */
[--C-:B------:R-:W-:Y:S02]  /*9120*/  PRMT R8, R48, 0x3340, R1.reuse ;  /* 0x0000334030087816 */ /* 0x100fe40000000001 */
[----:B------:R-:W-:Y:S02]  /*9130*/  PRMT R10, R50, 0x3340, R1 ;  /* 0x00003340320a7816 */ /* 0x000fe40000000001 */
[----:B------:R-:W-:Y:S02]  /*9140*/  PRMT R7, R40, 0x3340, R31 ;  /* 0x0000334028077816 */ /* 0x000fe4000000001f */
[----:B------:R-:W-:Y:S02]  /*9150*/  PRMT R9, R42, 0x3340, R33 ;  /* 0x000033402a097816 */ /* 0x000fe40000000021 */
[----:B------:R-:W-:-:S02]  /*9160*/  F2FP.SATFINITE.E5M2.F32.PACK_AB_MERGE_C R38, R39, R38, RZ ;  /* 0x000000262726723e */ /* 0x000fc400048060ff */
        /* <DEDUP_REMOVED lines=24> */
[--C-:B------:R-:W-:Y:S02]  /*92f0*/  PRMT R12, R80, 0x3340, R1.reuse ;  /* 0x00003340500c7816 */ /* 0x100fe40000000001 */
[----:B------:R-:W-:Y:S02]  /*9300*/  PRMT R14, R82, 0x3340, R1 ;  /* 0x00003340520e7816 */ /* 0x000fe40000000001 */
[----:B------:R-:W-:Y:S02]  /*9310*/  PRMT R11, R72, 0x3340, R39 ;  /* 0x00003340480b7816 */ /* 0x000fe40000000027 */
[----:B------:R-:W-:Y:S02]  /*9320*/  PRMT R13, R74, 0x3340, R41 ;  /* 0x000033404a0d7816 */ /* 0x000fe40000000029 */
        /* <DEDUP_REMOVED lines=22> */
[--C-:B------:R-:W-:Y:S02]  /*9490*/  PRMT R16, R112, 0x3340, R1.reuse ;  /* 0x0000334070107816 */ /* 0x100fe40000000001 */
[----:B------:R-:W-:Y:S02]  /*94a0*/  PRMT R18, R114, 0x3340, R1 ;  /* 0x0000334072127816 */ /* 0x000fe40000000001 */
[----:B------:R-:W-:Y:S02]  /*94b0*/  PRMT R15, R104, 0x3340, R49 ;  /* 0x00003340680f7816 */ /* 0x000fe40000000031 */
[----:B------:R-:W-:-:S02]  /*94c0*/  PRMT R17, R106, 0x3340, R51 ;  /* 0x000033406a117816 */ /* 0x000fc40000000033 */
[----:B------:R-:W-:Y:S02]  /*94d0*/  F2FP.SATFINITE.E5M2.F32.PACK_AB_MERGE_C R54, R55, R54, RZ ;  /* 0x000000363736723e */ /* 0x000fe400048060ff */
        /* <DEDUP_REMOVED lines=9> */
[----:B------:R-:W-:Y:S02]  /*9570*/  PRMT R21, R138, 0x3340, R59 ;  /* 0x000033408a157816 */ /* 0x000fe4000000003b */
[----:B------:R-:W-:-:S02]  /*9580*/  PRMT R22, R146, 0x3340, R1 ;  /* 0x0000334092167816 */ /* 0x000fc40000000001 */
[----:B--2---:R-:W-:-:S04]  /*9590*/  LOP3.LUT R0, R187, UR8, R188, 0xfe, !PT ;  /* 0x00000008bb007c12 */ /* 0x004fc8000f8efebc */
[C---:B------:R-:W-:Y:S02]  /*95a0*/  LOP3.LUT R3, R0.reuse, 0xfe, RZ, 0xfc, !PT ;  /* 0x000000fe00037812 */ /* 0x040fe400078efcff */
[----:B------:R-:W-:Y:S02]  /*95b0*/  LOP3.LUT R4, R0, 0x2, RZ, 0xfc, !PT ;  /* 0x0000000200047812 */ /* 0x000fe400078efcff */
[----:B---3--:R-:W-:Y:S01]  /*95c0*/  ISETP.GE.AND P0, PT, R153, UR4, PT ;  /* 0x0000000499007c0c */ /* 0x008fe2000bf06270 */
[----:B------:R-:W-:-:S03]  /*95d0*/  ULDC UR4, c[0x0][0x22c] ;  /* 0x00008b0000047ab9 */ /* 0x000fc60000000800 */
[----:B------:R-:W-:Y:S01]  /*95e0*/  ISETP.LT.AND P1, PT, R3, UR6, !P0 ;  /* 0x0000000603007c0c */ /* 0x000fe2000c721270 */
[----:B------:R-:W-:Y:S01]  /*95f0*/  ULDC UR6, c[0x0][0x22c] ;  /* 0x00008b0000067ab9 */ /* 0x000fe20000000800 */
[----:B------:R-:W-:Y:S01]  /*9600*/  ISETP.LT.AND P3, PT, R4, UR4, !P0 ;  /* 0x0000000404007c0c */ /* 0x000fe2000c761270 */
[----:B------:R-:W-:Y:S01]  /*9610*/  ULDC UR4, c[0x0][0x22c] ;  /* 0x00008b0000047ab9 */ /* 0x000fe20000000800 */
[C---:B------:R-:W-:Y:S02]  /*9620*/  LOP3.LUT R4, R0.reuse, 0x4, RZ, 0xfc, !PT ;  /* 0x0000000400047812 */ /* 0x040fe400078efcff */
[----:B------:R-:W-:Y:S02]  /*9630*/  LOP3.LUT R3, R0, 0x6, RZ, 0xfc, !PT ;  /* 0x0000000600037812 */ /* 0x000fe400078efcff */
[----:B------:R-:W-:Y:S01]  /*9640*/  ISETP.LT.AND P4, PT, R4, UR4, !P0 ;  /* 0x0000000404007c0c */ /* 0x000fe2000c781270 */
[----:B------:R-:W-:Y:S01]  /*9650*/  ULDC UR4, c[0x0][0x244] ;  /* 0x0000910000047ab9 */ /* 0x000fe20000000800 */
[----:B------:R-:W-:Y:S01]  /*9660*/  ISETP.LT.AND P5, PT, R3, UR6, !P0 ;  /* 0x0000000603007c0c */ /* 0x000fe2000c7a1270 */
[----:B------:R-:W-:Y:S01]  /*9670*/  ULDC UR6, c[0x0][0x248] ;  /* 0x0000920000067ab9 */ /* 0x000fe20000000800 */
[----:B------:R-:W-:-:S02]  /*9680*/  PRMT R4, R32, 0x3340, R1 ;  /* 0x0000334020047816 */ /* 0x000fc40000000001 */
[----:B------:R-:W-:Y:S02]  /*9690*/  PRMT R3, R34, 0x3340, R1 ;  /* 0x0000334022037816 */ /* 0x000fe40000000001 */
[----:B------:R-:W-:Y:S02]  /*96a0*/  PRMT R5, R5, 0x5410, R4 ;  /* 0x0000541005057816 */ /* 0x000fe40000000004 */
[----:B------:R-:W-:Y:S02]  /*96b0*/  PRMT R6, R6, 0x5410, R3 ;  /* 0x0000541006067816 */ /* 0x000fe40000000003 */
[----:B------:R-:W-:Y:S02]  /*96c0*/  PRMT R4, R7, 0x5410, R8 ;  /* 0x0000541007047816 */ /* 0x000fe40000000008 */
[----:B------:R-:W-:Y:S02]  /*96d0*/  PRMT R3, R9, 0x5410, R10 ;  /* 0x0000541009037816 */ /* 0x000fe4000000000a */
        /* <DEDUP_REMOVED lines=23> */
[----:B------:R-:W-:Y:S02]  /*9850*/  SHF.R.U32.HI R15, RZ, 0x8, R24 ;  /* 0x00000008ff0f7819 */ /* 0x000fe40000011618 */
[----:B------:R-:W-:-:S02]  /*9860*/  SHF.R.U32.HI R18, RZ, 0x8, R26 ;  /* 0x00000008ff127819 */ /* 0x000fc4000001161a */
[----:B------:R-:W-:Y:S02]  /*9870*/  SHF.R.U32.HI R22, RZ, 0x8, R27 ;  /* 0x00000008ff167819 */ /* 0x000fe4000001161b */
        /* <DEDUP_REMOVED lines=11> */
[----:B------:R-:W-:Y:S02]  /*9930*/  PRMT R20, R136, 0x3340, R57 ;  /* 0x0000334088147816 */ /* 0x000fe40000000039 */
[----:B------:R-:W-:Y:S02]  /*9940*/  SHF.R.U32.HI R15, RZ, 0x8, R40 ;  /* 0x00000008ff0f7819 */ /* 0x000fe40000011628 */
[----:B------:R-:W-:Y:S02]  /*9950*/  SHF.R.U32.HI R18, RZ, 0x8, R42 ;  /* 0x00000008ff127819 */ /* 0x000fe4000001162a */
[----:B------:R-:W-:Y:S02]  /*9960*/  SHF.R.U32.HI R22, RZ, 0x8, R33 ;  /* 0x00000008ff167819 */ /* 0x000fe40000011621 */
[----:B------:R-:W-:Y:S02]  /*9970*/  PRMT R20, R20, 0x5410, R19 ;  /* 0x0000541014147816 */ /* 0x000fe40000000013 */
[----:B------:R-:W-:-:S02]  /*9980*/  LOP3.LUT R30, R15, 0xffff, RZ, 0xc0, !PT ;  /* 0x0000ffff0f1e7812 */ /* 0x000fc400078ec0ff */
[----:B------:R-:W-:Y:S02]  /*9990*/  SHF.R.U32.HI R19, RZ, 0x8, R23 ;  /* 0x00000008ff137819 */ /* 0x000fe40000011617 */
[----:B------:R-:W-:Y:S02]  /*99a0*/  LOP3.LUT R22, R22, 0xffff, RZ, 0xc0, !PT ;  /* 0x0000ffff16167812 */ /* 0x000fe400078ec0ff */
[----:B------:R-:W-:Y:S02]  /*99b0*/  LOP3.LUT R15, R18, 0xffff, RZ, 0xc0, !PT ;  /* 0x0000ffff120f7812 */ /* 0x000fe400078ec0ff */
[----:B------:R-:W-:Y:S02]  /*99c0*/  SHF.R.U32.HI R23, RZ, 0x8, R32 ;  /* 0x00000008ff177819 */ /* 0x000fe40000011620 */
[----:B------:R-:W-:Y:S02]  /*99d0*/  LOP3.LUT R19, R19, 0xffff, RZ, 0xc0, !PT ;  /* 0x0000ffff13137812 */ /* 0x000fe400078ec0ff */
[----:B------:R-:W-:-:S02]  /*99e0*/  PRMT R32, R15, 0x3340, R22 ;  /* 0x000033400f207816 */ /* 0x000fc40000000016 */
[----:B------:R-:W-:Y:S02]  /*99f0*/  SHF.R.U32.HI R15, RZ, 0x8, R56 ;  /* 0x00000008ff0f7819 */ /* 0x000fe40000011638 */
[----:B------:R-:W-:Y:S02]  /*9a00*/  SHF.R.U32.HI R18, RZ, 0x8, R58 ;  /* 0x00000008ff127819 */ /* 0x000fe4000001163a */
[----:B------:R-:W-:Y:S02]  /*9a10*/  SHF.R.U32.HI R22, RZ, 0x8, R37 ;  /* 0x00000008ff167819 */ /* 0x000fe40000011625 */
[----:B------:R-:W-:Y:S02]  /*9a20*/  SHF.R.U32.HI R24, RZ, 0x8, R34 ;  /* 0x00000008ff187819 */ /* 0x000fe40000011622 */
[----:B------:R-:W-:Y:S02]  /*9a30*/  PRMT R26, R26, 0x3340, R19 ;  /* 0x000033401a1a7816 */ /* 0x000fe40000000013 */
[----:B------:R-:W-:-:S02]  /*9a40*/  SHF.R.U32.HI R19, RZ, 0x8, R31 ;  /* 0x00000008ff137819 */ /* 0x000fc4000001161f */
[----:B------:R-:W-:Y:S02]  /*9a50*/  LOP3.LUT R34, R15, 0xffff, RZ, 0xc0, !PT ;  /* 0x0000ffff0f227812 */ /* 0x000fe400078ec0ff */
[----:B------:R-:W-:Y:S02]  /*9a60*/  LOP3.LUT R22, R22, 0xffff, RZ, 0xc0, !PT ;  /* 0x0000ffff16167812 */ /* 0x000fe400078ec0ff */
[----:B------:R-:W-:Y:S02]  /*9a70*/  LOP3.LUT R15, R18, 0xffff, RZ, 0xc0, !PT ;  /* 0x0000ffff120f7812 */ /* 0x000fe400078ec0ff */
[----:B------:R-:W-:Y:S02]  /*9a80*/  LOP3.LUT R19, R19, 0xffff, RZ, 0xc0, !PT ;  /* 0x0000ffff13137812 */ /* 0x000fe400078ec0ff */
[----:B------:R-:W-:Y:S02]  /*9a90*/  PRMT R37, R15, 0x3340, R22 ;  /* 0x000033400f257816 */ /* 0x000fe40000000016 */
[----:B------:R-:W-:-:S02]  /*9aa0*/  SHF.R.U32.HI R15, RZ, 0x8, R72 ;  /* 0x00000008ff0f7819 */ /* 0x000fc40000011648 */
[----:B------:R-:W-:Y:S02]  /*9ab0*/  SHF.R.U32.HI R18, RZ, 0x8, R74 ;  /* 0x00000008ff127819 */ /* 0x000fe4000001164a */
[----:B------:R-:W-:Y:S02]  /*9ac0*/  SHF.R.U32.HI R22, RZ, 0x8, R41 ;  /* 0x00000008ff167819 */ /* 0x000fe40000011629 */
[----:B------:R-:W-:Y:S02]  /*9ad0*/  PRMT R30, R30, 0x3340, R19 ;  /* 0x000033401e1e7816 */ /* 0x000fe40000000013 */
[----:B------:R-:W-:Y:S02]  /*9ae0*/  SHF.R.U32.HI R19, RZ, 0x8, R35 ;  /* 0x00000008ff137819 */ /* 0x000fe40000011623 */
[----:B------:R-:W-:Y:S02]  /*9af0*/  LOP3.LUT R42, R15, 0xffff, RZ, 0xc0, !PT ;  /* 0x0000ffff0f2a7812 */ /* 0x000fe400078ec0ff */
[----:B------:R-:W-:-:S02]  /*9b00*/  LOP3.LUT R22, R22, 0xffff, RZ, 0xc0, !PT ;  /* 0x0000ffff16167812 */ /* 0x000fc400078ec0ff */
[----:B------:R-:W-:Y:S02]  /*9b10*/  LOP3.LUT R15, R18, 0xffff, RZ, 0xc0, !PT ;  /* 0x0000ffff120f7812 */ /* 0x000fe400078ec0ff */
[----:B------:R-:W-:Y:S02]  /*9b20*/  LOP3.LUT R19, R19, 0xffff, RZ, 0xc0, !PT ;  /* 0x0000ffff13137812 */ /* 0x000fe400078ec0ff */
[----:B------:R-:W-:Y:S02]  /*9b30*/  PRMT R43, R15, 0x3340, R22 ;  /* 0x000033400f2b7816 */ /* 0x000fe40000000016 */
[----:B------:R-:W-:Y:S02]  /*9b40*/  SHF.R.U32.HI R15, RZ, 0x8, R88 ;  /* 0x00000008ff0f7819 */ /* 0x000fe40000011658 */
[----:B------:R-:W-:Y:S02]  /*9b50*/  PRMT R34, R34, 0x3340, R19 ;  /* 0x0000334022227816 */ /* 0x000fe40000000013 */
[----:B------:R-:W-:-:S02]  /*9b60*/  SHF.R.U32.HI R18, RZ, 0x8, R90 ;  /* 0x00000008ff127819 */ /* 0x000fc4000001165a */
[----:B------:R-:W-:Y:S02]  /*9b70*/  SHF.R.U32.HI R22, RZ, 0x8, R47 ;  /* 0x00000008ff167819 */ /* 0x000fe4000001162f */
[----:B------:R-:W-:Y:S02]  /*9b80*/  SHF.R.U32.HI R19, RZ, 0x8, R39 ;  /* 0x00000008ff137819 */ /* 0x000fe40000011627 */
[----:B------:R-:W-:Y:S02]  /*9b90*/  LOP3.LUT R46, R15, 0xffff, RZ, 0xc0, !PT ;  /* 0x0000ffff0f2e7812 */ /* 0x000fe400078ec0ff */
[----:B------:R-:W-:Y:S02]  /*9ba0*/  LOP3.LUT R22, R22, 0xffff, RZ, 0xc0, !PT ;  /* 0x0000ffff16167812 */ /* 0x000fe400078ec0ff */
[----:B------:R-:W-:Y:S02]  /*9bb0*/  LOP3.LUT R15, R18, 0xffff, RZ, 0xc0, !PT ;  /* 0x0000ffff120f7812 */ /* 0x000fe400078ec0ff */
[----:B------:R-:W-:-:S02]  /*9bc0*/  LOP3.LUT R19, R19, 0xffff, RZ, 0xc0, !PT ;  /* 0x0000ffff13137812 */ /* 0x000fc400078ec0ff */
[----:B------:R-:W-:Y:S02]  /*9bd0*/  LOP3.LUT R24, R24, 0xffff, RZ, 0xc0, !PT ;  /* 0x0000ffff18187812 */ /* 0x000fe400078ec0ff */
[----:B------:R-:W-:Y:S02]  /*9be0*/  PRMT R47, R15, 0x3340, R22 ;  /* 0x000033400f2f7816 */ /* 0x000fe40000000016 */
[----:B------:R-:W-:Y:S02]  /*9bf0*/  PRMT R42, R42, 0x3340, R19 ;  /* 0x000033402a2a7816 */ /* 0x000fe40000000013 */
[----:B------:R-:W-:Y:S02]  /*9c00*/  SHF.R.U32.HI R15, RZ, 0x8, R104 ;  /* 0x00000008ff0f7819 */ /* 0x000fe40000011668 */
[----:B------:R-:W-:Y:S02]  /*9c10*/  SHF.R.U32.HI R19, RZ, 0x8, R45 ;  /* 0x00000008ff137819 */ /* 0x000fe4000001162d */
[----:B------:R-:W-:-:S02]  /*9c20*/  SHF.R.U32.HI R18, RZ, 0x8, R106 ;  /* 0x00000008ff127819 */ /* 0x000fc4000001166a */
[----:B------:R-:W-:Y:S02]  /*9c30*/  SHF.R.U32.HI R22, RZ, 0x8, R51 ;  /* 0x00000008ff167819 */ /* 0x000fe40000011633 */
[----:B------:R-:W-:Y:S02]  /*9c40*/  PRMT R29, R24, 0x3340, R1 ;  /* 0x00003340181d7816 */ /* 0x000fe40000000001 */
[----:B------:R-:W-:Y:S02]  /*9c50*/  SHF.R.U32.HI R24, RZ, 0x8, R50 ;  /* 0x00000008ff187819 */ /* 0x000fe40000011632 */
        /* <DEDUP_REMOVED lines=10> */
[----:B------:R-:W-:Y:S02]  /*9d00*/  LOP3.LUT R23, R23, 0xffff, RZ, 0xc0, !PT ;  /* 0x0000ffff17177812 */ /* 0x000fe400078ec0ff */
[----:B------:R-:W-:Y:S02]  /*9d10*/  LOP3.LUT R19, R19, 0xffff, RZ, 0xc0, !PT ;  /* 0x0000ffff13137812 */ /* 0x000fe400078ec0ff */
[----:B------:R-:W-:Y:S02]  /*9d20*/  LOP3.LUT R58, R15, 0xffff, RZ, 0xc0, !PT ;  /* 0x0000ffff0f3a7812 */ /* 0x000fe400078ec0ff */
[----:B------:R-:W-:Y:S02]  /*9d30*/  LOP3.LUT R22, R22, 0xffff, RZ, 0xc0, !PT ;  /* 0x0000ffff16167812 */ /* 0x000fe400078ec0ff */
[----:B------:R-:W-:-:S02]  /*9d40*/  LOP3.LUT R15, R18, 0xffff, RZ, 0xc0, !PT ;  /* 0x0000ffff120f7812 */ /* 0x000fc400078ec0ff */
[----:B------:R-:W-:Y:S02]  /*9d50*/  PRMT R27, R23, 0x3340, R152 ;  /* 0x00003340171b7816 */ /* 0x000fe40000000098 */
[----:B------:R-:W-:Y:S02]  /*9d60*/  PRMT R50, R50, 0x3340, R19 ;  /* 0x0000334032327816 */ /* 0x000fe40000000013 */
[----:B------:R-:W-:Y:S02]  /*9d70*/  SHF.R.U32.HI R23, RZ, 0x8, R48 ;  /* 0x00000008ff177819 */ /* 0x000fe40000011630 */
        /* <DEDUP_REMOVED lines=10> */
[----:B------:R-:W-:Y:S02]  /*9e20*/  LOP3.LUT R15, R18, 0xffff, RZ, 0xc0, !PT ;  /* 0x0000ffff120f7812 */ /* 0x000fe400078ec0ff */
[----:B------:R-:W-:Y:S02]  /*9e30*/  PRMT R31, R23, 0x3340, R152 ;  /* 0x00003340171f7816 */ /* 0x000fe40000000098 */
[----:B------:R-:W-:Y:S02]  /*9e40*/  PRMT R58, R58, 0x3340, R19 ;  /* 0x000033403a3a7816 */ /* 0x000fe40000000013 */
[----:B------:R-:W-:Y:S02]  /*9e50*/  PRMT R33, R24, 0x3340, R1 ;  /* 0x0000334018217816 */ /* 0x000fe40000000001 */
[----:B------:R-:W-:-:S02]  /*9e60*/  SHF.R.U32.HI R23, RZ, 0x8, R64 ;  /* 0x00000008ff177819 */ /* 0x000fc40000011640 */
[----:B------:R-:W-:Y:S02]  /*9e70*/  SHF.R.U32.HI R19, RZ, 0x8, R57 ;  /* 0x00000008ff137819 */ /* 0x000fe40000011639 */
[----:B------:R-:W-:Y:S02]  /*9e80*/  SHF.R.U32.HI R24, RZ, 0x8, R66 ;  /* 0x00000008ff187819 */ /* 0x000fe40000011642 */
[----:B------:R-:W-:Y:S02]  /*9e90*/  PRMT R57, R15, 0x3340, R22 ;  /* 0x000033400f397816 */ /* 0x000fe40000000016 */
[----:B------:R-:W-:Y:S02]  /*9ea0*/  PRMT R27, R26, 0x5410, R27 ;  /* 0x000054101a1b7816 */ /* 0x000fe4000000001b */
[----:B------:R-:W-:Y:S02]  /*9eb0*/  PRMT R18, R28, 0x5410, R29 ;  /* 0x000054101c127816 */ /* 0x000fe4000000001d */
[----:B------:R-:W-:-:S02]  /*9ec0*/  LOP3.LUT R36, R36, 0xffff, RZ, 0xc0, !PT ;  /* 0x0000ffff24247812 */ /* 0x000fc400078ec0ff */
[----:B------:R-:W-:Y:S02]  /*9ed0*/  LOP3.LUT R15, R38, 0xffff, RZ, 0xc0, !PT ;  /* 0x0000ffff260f7812 */ /* 0x000fe400078ec0ff */
[----:B------:R-:W-:Y:S02]  /*9ee0*/  LOP3.LUT R23, R23, 0xffff, RZ, 0xc0, !PT ;  /* 0x0000ffff17177812 */ /* 0x000fe400078ec0ff */
[----:B------:R-:W-:Y:S02]  /*9ef0*/  LOP3.LUT R24, R24, 0xffff, RZ, 0xc0, !PT ;  /* 0x0000ffff18187812 */ /* 0x000fe400078ec0ff */
[----:B------:R-:W-:Y:S02]  /*9f00*/  PRMT R22, R30, 0x5410, R31 ;  /* 0x000054101e167816 */ /* 0x000fe4000000001f */
[--C-:B------:R-:W-:Y:S02]  /*9f10*/  PRMT R28, R5, 0x4210, R36.reuse ;  /* 0x00004210051c7816 */ /* 0x100fe40000000024 */
[----:B------:R-:W-:-:S02]  /*9f20*/  PRMT R29, R27, 0x5210, R36 ;  /* 0x000052101b1d7816 */ /* 0x000fc40000000024 */
[--C-:B------:R-:W-:Y:S02]  /*9f30*/  PRMT R30, R6, 0x4210, R15.reuse ;  /* 0x00004210061e7816 */ /* 0x100fe4000000000f */
[----:B------:R-:W-:Y:S01]  /*9f40*/  PRMT R31, R18, 0x5210, R15 ;  /* 0x00005210121f7816 */ /* 0x000fe2000000000f */
[----:B------:R-:W-:Y:S01]  /*9f50*/  BAR.SYNC.DEFER_BLOCKING 0x0 ;  /* 0x0000000000007b1d */ /* 0x000fe20000010000 */
[----:B------:R-:W-:Y:S02]  /*9f60*/  PRMT R35, R23, 0x3340, R152 ;  /* 0x0000334017237816 */ /* 0x000fe40000000098 */
[----:B------:R-:W-:Y:S02]  /*9f70*/  PRMT R40, R24, 0x3340, R1 ;  /* 0x0000334018287816 */ /* 0x000fe40000000001 */
[----:B------:R-:W-:Y:S02]  /*9f80*/  SHF.R.U32.HI R23, RZ, 0x8, R80 ;  /* 0x00000008ff177819 */ /* 0x000fe40000011650 */
[----:B------:R-:W-:-:S02]  /*9f90*/  SHF.R.U32.HI R24, RZ, 0x8, R82 ;  /* 0x00000008ff187819 */ /* 0x000fc40000011652 */
[----:B------:R-:W-:Y:S02]  /*9fa0*/  LOP3.LUT R23, R23, 0xffff, RZ, 0xc0, !PT ;  /* 0x0000ffff17177812 */ /* 0x000fe400078ec0ff */
[----:B------:R-:W-:Y:S02]  /*9fb0*/  LOP3.LUT R24, R24, 0xffff, RZ, 0xc0, !PT ;  /* 0x0000ffff18187812 */ /* 0x000fe400078ec0ff */
[----:B------:R-:W-:Y:S02]  /*9fc0*/  PRMT R39, R23, 0x3340, R152 ;  /* 0x0000334017277816 */ /* 0x000fe40000000098 */
[----:B------:R-:W-:Y:S02]  /*9fd0*/  PRMT R44, R24, 0x3340, R1 ;  /* 0x00003340182c7816 */ /* 0x000fe40000000001 */
[----:B------:R-:W-:Y:S01]  /*9fe0*/  SHF.R.U32.HI R23, RZ, 0x8, R96 ;  /* 0x00000008ff177819 */ /* 0x000fe20000011660 */
[----:B------:R-:W-:Y:S01]  /*9ff0*/  STSM.16.M88.4 [R25], R28 ;  /* 0x0000001c19007844 */ /* 0x000fe20000000200 */
[----:B------:R-:W-:-:S02]  /*a000*/  SHF.R.U32.HI R24, RZ, 0x8, R98 ;  /* 0x00000008ff187819 */ /* 0x000fc40000011662 */
[----:B------:R-:W-:Y:S02]  /*a010*/  LOP3.LUT R23, R23, 0xffff, RZ, 0xc0, !PT ;  /* 0x0000ffff17177812 */ /* 0x000fe400078ec0ff */
[----:B------:R-:W-:Y:S02]  /*a020*/  LOP3.LUT R24, R24, 0xffff, RZ, 0xc0, !PT ;  /* 0x0000ffff18187812 */ /* 0x000fe400078ec0ff */
[----:B------:R-:W-:Y:S02]  /*a030*/  PRMT R45, R23, 0x3340, R152 ;  /* 0x00003340172d7816 */ /* 0x000fe40000000098 */
[----:B------:R-:W-:Y:S02]  /*a040*/  PRMT R48, R24, 0x3340, R1 ;  /* 0x0000334018307816 */ /* 0x000fe40000000001 */
[----:B------:R-:W-:Y:S02]  /*a050*/  SHF.R.U32.HI R23, RZ, 0x8, R112 ;  /* 0x00000008ff177819 */ /* 0x000fe40000011670 */
[----:B------:R-:W-:-:S02]  /*a060*/  LOP3.LUT R2, R2, 0x7f, RZ, 0xc0, !PT ;  /* 0x0000007f02027812 */ /* 0x000fc400078ec0ff */
[----:B------:R-:W-:Y:S02]  /*a070*/  SHF.R.U32.HI R24, RZ, 0x8, R114 ;  /* 0x00000008ff187819 */ /* 0x000fe40000011672 */
[----:B------:R-:W-:Y:S02]  /*a080*/  PRMT R33, R32, 0x5410, R33 ;  /* 0x0000541020217816 */ /* 0x000fe40000000021 */
[----:B------:R-:W-:Y:S02]  /*a090*/  LOP3.LUT R56, R23, 0xffff, RZ, 0xc0, !PT ;  /* 0x0000ffff17387812 */ /* 0x000fe400078ec0ff */
[----:B------:R-:W-:Y:S02]  /*a0a0*/  LOP3.LUT R54, R54, 0xffff, RZ, 0xc0, !PT ;  /* 0x0000ffff36367812 */ /* 0x000fe400078ec0ff */
[----:B------:R-:W-:Y:S01]  /*a0b0*/  LEA R2, R2, UR9, 0x4 ;  /* 0x0000000902027c11 */ /* 0x000fe2000f8e20ff */
[----:B------:R-:W-:Y:S01]  /*a0c0*/  BAR.SYNC.DEFER_BLOCKING 0x0 ;  /* 0x0000000000007b1d */ /* 0x000fe20000010000 */
[----:B------:R-:W-:-:S02]  /*a0d0*/  LOP3.LUT R24, R24, 0xffff, RZ, 0xc0, !PT ;  /* 0x0000ffff18187812 */ /* 0x000fc400078ec0ff */
[----:B------:R-:W-:Y:S02]  /*a0e0*/  PRMT R26, R42, 0x5410, R39 ;  /* 0x000054102a1a7816 */ /* 0x000fe40000000027 */
[----:B------:R-:W-:Y:S02]  /*a0f0*/  PRMT R49, R56, 0x3340, R1 ;  /* 0x0000334038317816 */ /* 0x000fe40000000001 */
[----:B------:R-:W-:Y:S02]  /*a100*/  PRMT R41, R34, 0x5410, R35 ;  /* 0x0000541022297816 */ /* 0x000fe40000000023 */
[----:B------:R-:W-:Y:S02]  /*a110*/  PRMT R39, R33, 0x5210, R54 ;  /* 0x0000521021277816 */ /* 0x000fe40000000036 */
[----:B------:R-:W-:Y:S02]  /*a120*/  PRMT R56, R24, 0x3340, R1 ;  /* 0x0000334018387816 */ /* 0x000fe40000000001 */
[----:B------:R-:W-:-:S02]  /*a130*/  SHF.R.U32.HI R23, RZ, 0x8, R128 ;  /* 0x00000008ff177819 */ /* 0x000fc40000011680 */
[----:B------:R-:W-:Y:S02]  /*a140*/  SHF.R.U32.HI R24, RZ, 0x8, R130 ;  /* 0x00000008ff187819 */ /* 0x000fe40000011682 */
[----:B------:R-:W-:Y:S02]  /*a150*/  LOP3.LUT R60, R23, 0xffff, RZ, 0xc0, !PT ;  /* 0x0000ffff173c7812 */ /* 0x000fe400078ec0ff */
[----:B------:R-:W-:Y:S01]  /*a160*/  LOP3.LUT R24, R24, 0xffff, RZ, 0xc0, !PT ;  /* 0x0000ffff18187812 */ /* 0x000fe200078ec0ff */
[----:B------:R-:W0:Y:S01]  /*a170*/  LDS.128 R32, [R2] ;  /* 0x0000000002207984 */ /* 0x000e220000000c00 */
[--C-:B------:R-:W-:Y:S02]  /*a180*/  PRMT R53, R60, 0x3340, R1.reuse ;  /* 0x000033403c357816 */ /* 0x100fe40000000001 */
[----:B------:R-:W-:Y:S02]  /*a190*/  PRMT R60, R24, 0x3340, R1 ;  /* 0x00003340183c7816 */ /* 0x000fe40000000001 */
[----:B------:R-:W-:-:S02]  /*a1a0*/  SHF.R.U32.HI R23, RZ, 0x8, R144 ;  /* 0x00000008ff177819 */ /* 0x000fc40000011690 */
[----:B------:R-:W-:Y:S02]  /*a1b0*/  SHF.R.U32.HI R24, RZ, 0x8, R146 ;  /* 0x00000008ff187819 */ /* 0x000fe40000011692 */
[----:B------:R-:W-:Y:S02]  /*a1c0*/  LOP3.LUT R64, R23, 0xffff, RZ, 0xc0, !PT ;  /* 0x0000ffff17407812 */ /* 0x000fe400078ec0ff */
[----:B------:R-:W-:Y:S02]  /*a1d0*/  LOP3.LUT R24, R24, 0xffff, RZ, 0xc0, !PT ;  /* 0x0000ffff18187812 */ /* 0x000fe400078ec0ff */
[----:B------:R-:W-:Y:S02]  /*a1e0*/  LOP3.LUT R5, R52, 0xffff, RZ, 0xc0, !PT ;  /* 0x0000ffff34057812 */ /* 0x000fe400078ec0ff */
[--C-:B------:R-:W-:Y:S02]  /*a1f0*/  PRMT R23, R64, 0x3340, R1.reuse ;  /* 0x0000334040177816 */ /* 0x100fe40000000001 */
[----:B------:R-:W-:-:S02]  /*a200*/  PRMT R64, R24, 0x3340, R1 ;  /* 0x0000334018407816 */ /* 0x000fc40000000001 */
[----:B------:R-:W-:Y:S02]  /*a210*/  PRMT R24, R37, 0x5410, R40 ;  /* 0x0000541025187816 */ /* 0x000fe40000000028 */
[--C-:B------:R-:W-:Y:S02]  /*a220*/  PRMT R36, R4, 0x4210, R5.reuse ;  /* 0x0000421004247816 */ /* 0x100fe40000000005 */
[----:B------:R-:W-:Y:S02]  /*a230*/  PRMT R37, R22, 0x5210, R5 ;  /* 0x0000521016257816 */ /* 0x000fe40000000005 */
[----:B------:R-:W-:Y:S01]  /*a240*/  PRMT R38, R3, 0x4210, R54 ;  /* 0x0000421003267816 */ /* 0x000fe20000000036 */
[----:B------:R-:W-:Y:S06]  /*a250*/  BAR.SYNC.DEFER_BLOCKING 0x0 ;  /* 0x0000000000007b1d */ /* 0x000fec0000010000 */
[----:B------:R1:W-:Y:S02]  /*a260*/  STSM.16.M88.4 [R25], R36 ;  /* 0x0000002419007844 */ /* 0x0003e40000000200 */
[----:B------:R-:W-:Y:S01]  /*a270*/  BAR.SYNC.DEFER_BLOCKING 0x0 ;  /* 0x0000000000007b1d */ /* 0x000fe20000010000 */
[----:B------:R-:W-:-:S02]  /*a280*/  F2FP.SATFINITE.E5M2.F32.PACK_AB_MERGE_C R68, R69, R68, RZ ;  /* 0x000000444544723e */ /* 0x000fc400048060ff */
[----:B------:R-:W-:Y:S02]  /*a290*/  F2FP.SATFINITE.E5M2.F32.PACK_AB_MERGE_C R70, R71, R70, RZ ;  /* 0x000000464746723e */ /* 0x000fe400048060ff */
[----:B------:R-:W-:Y:S02]  /*a2a0*/  LOP3.LUT R19, R19, 0xffff, RZ, 0xc0, !PT ;  /* 0x0000ffff13137812 */ /* 0x000fe400078ec0ff */
[----:B------:R-:W-:Y:S01]  /*a2b0*/  LOP3.LUT R68, R68, 0xffff, RZ, 0xc0, !PT ;  /* 0x0000ffff44447812 */ /* 0x000fe200078ec0ff */
[----:B------:R-:W2:Y:S01]  /*a2c0*/  LDS.128 R28, [R2] ;  /* 0x00000000021c7984 */ /* 0x000ea20000000c00 */
[----:B------:R-:W-:Y:S02]  /*a2d0*/  LOP3.LUT R3, R70, 0xffff, RZ, 0xc0, !PT ;  /* 0x0000ffff46037812 */ /* 0x000fe400078ec0ff */
[----:B------:R-:W-:Y:S02]  /*a2e0*/  PRMT R62, R62, 0x3340, R19 ;  /* 0x000033403e3e7816 */ /* 0x000fe40000000013 */
[----:B------:R-:W-:-:S02]  /*a2f0*/  PRMT R19, R43, 0x5410, R44 ;  /* 0x000054102b137816 */ /* 0x000fc4000000002c */
[--C-:B------:R-:W-:Y:S02]  /*a300*/  PRMT R40, R9, 0x4210, R68.reuse ;  /* 0x0000421009287816 */ /* 0x100fe40000000044 */
[----:B------:R-:W-:Y:S02]  /*a310*/  PRMT R41, R41, 0x5210, R68 ;  /* 0x0000521029297816 */ /* 0x000fe40000000044 */
[--C-:B------:R-:W-:Y:S02]  /*a320*/  PRMT R42, R10, 0x4210, R3.reuse ;  /* 0x000042100a2a7816 */ /* 0x100fe40000000003 */
[----:B------:R-:W-:Y:S01]  /*a330*/  PRMT R43, R24, 0x5210, R3 ;  /* 0x00005210182b7816 */ /* 0x000fe20000000003 */
[----:B------:R-:W-:Y:S01]  /*a340*/  BAR.SYNC.DEFER_BLOCKING 0x0 ;  /* 0x0000000000007b1d */ /* 0x000fe20000010000 */
[----:B------:R-:W-:-:S05]  /*a350*/  F2FP.SATFINITE.E5M2.F32.PACK_AB_MERGE_C R86, R87, R86, RZ ;  /* 0x000000565756723e */ /* 0x000fca00048060ff */
[----:B------:R3:W-:Y:S01]  /*a360*/  STSM.16.M88.4 [R25], R40 ;  /* 0x0000002819007844 */ /* 0x0007e20000000200 */
[----:B------:R-:W-:-:S04]  /*a370*/  LOP3.LUT R86, R86, 0xffff, RZ, 0xc0, !PT ;  /* 0x0000ffff56567812 */ /* 0x000fc800078ec0ff */
[----:B-1----:R-:W-:Y:S01]  /*a380*/  PRMT R38, R7, 0x4210, R86 ;  /* 0x0000421007267816 */ /* 0x002fe20000000056 */
[----:B------:R-:W-:Y:S01]  /*a390*/  BAR.SYNC.DEFER_BLOCKING 0x0 ;  /* 0x0000000000007b1d */ /* 0x000fe20000010000 */
[----:B------:R-:W-:-:S04]  /*a3a0*/  F2FP.SATFINITE.E5M2.F32.PACK_AB_MERGE_C R84, R85, R84, RZ ;  /* 0x000000545554723e */ /* 0x000fc800048060ff */
[----:B------:R-:W-:Y:S01]  /*a3b0*/  LOP3.LUT R3, R84, 0xffff, RZ, 0xc0, !PT ;  /* 0x0000ffff54037812 */ /* 0x000fe200078ec0ff */
[----:B------:R-:W1:Y:S03]  /*a3c0*/  LDS.128 R4, [R2] ;  /* 0x0000000002047984 */ /* 0x000e660000000c00 */
[--C-:B------:R-:W-:Y:S02]  /*a3d0*/  PRMT R36, R8, 0x4210, R3.reuse ;  /* 0x0000421008247816 */ /* 0x100fe40000000003 */
[----:B------:R-:W-:Y:S02]  /*a3e0*/  PRMT R37, R26, 0x5210, R3 ;  /* 0x000052101a257816 */ /* 0x000fe40000000003 */
[----:B------:R-:W-:Y:S01]  /*a3f0*/  PRMT R39, R19, 0x5210, R86 ;  /* 0x0000521013277816 */ /* 0x000fe20000000056 */
[----:B------:R-:W-:Y:S01]  /*a400*/  BAR.SYNC.DEFER_BLOCKING 0x0 ;  /* 0x0000000000007b1d */ /* 0x000fe20000010000 */
[----:B------:R-:W-:-:S05]  /*a410*/  F2FP.SATFINITE.E5M2.F32.PACK_AB_MERGE_C R102, R103, R102, RZ ;  /* 0x000000666766723e */ /* 0x000fca00048060ff */
[----:B------:R4:W-:Y:S01]  /*a420*/  STSM.16.M88.4 [R25], R36 ;  /* 0x0000002419007844 */ /* 0x0009e20000000200 */
[----:B------:R-:W-:-:S04]  /*a430*/  LOP3.LUT R102, R102, 0xffff, RZ, 0xc0, !PT ;  /* 0x0000ffff66667812 */ /* 0x000fc800078ec0ff */
[----:B---3--:R-:W-:Y:S01]  /*a440*/  PRMT R42, R11, 0x4210, R102 ;  /* 0x000042100b2a7816 */ /* 0x008fe20000000066 */
[----:B------:R-:W-:Y:S01]  /*a450*/  BAR.SYNC.DEFER_BLOCKING 0x0 ;  /* 0x0000000000007b1d */ /* 0x000fe20000010000 */
[----:B------:R-:W-:Y:S02]  /*a460*/  F2FP.SATFINITE.E5M2.F32.PACK_AB_MERGE_C R100, R101, R100, RZ ;  /* 0x000000646564723e */ /* 0x000fe400048060ff */
[----:B------:R-:W-:Y:S02]  /*a470*/  PRMT R46, R46, 0x5410, R45 ;  /* 0x000054102e2e7816 */ /* 0x000fe4000000002d */
[----:B------:R-:W-:Y:S02]  /*a480*/  PRMT R47, R47, 0x5410, R48 ;  /* 0x000054102f2f7816 */ /* 0x000fe40000000030 */
[----:B------:R-:W-:Y:S01]  /*a490*/  LOP3.LUT R3, R100, 0xffff, RZ, 0xc0, !PT ;  /* 0x0000ffff64037812 */ /* 0x000fe200078ec0ff */
[----:B------:R-:W3:Y:S01]  /*a4a0*/  LDC R48, c[0x0][0x248] ;  /* 0x00009200ff307b82 */ /* 0x000ee20000000800 */
[----:B------:R-:W1:Y:S02]  /*a4b0*/  LDS.128 R8, [R2] ;  /* 0x0000000002087984 */ /* 0x000e640000000c00 */
[----:B------:R-:W-:-:S02]  /*a4c0*/  PRMT R40, R14, 0x4210, R3 ;  /* 0x000042100e287816 */ /* 0x000fc40000000003 */
[----:B------:R-:W-:Y:S02]  /*a4d0*/  PRMT R41, R46, 0x5210, R3 ;  /* 0x000052102e297816 */ /* 0x000fe40000000003 */
[----:B------:R-:W-:Y:S01]  /*a4e0*/  PRMT R43, R47, 0x5210, R102 ;  /* 0x000052102f2b7816 */ /* 0x000fe20000000066 */
[----:B------:R-:W-:Y:S01]  /*a4f0*/  BAR.SYNC.DEFER_BLOCKING 0x0 ;  /* 0x0000000000007b1d */ /* 0x000fe20000010000 */
[----:B------:R-:W-:Y:S02]  /*a500*/  F2FP.SATFINITE.E5M2.F32.PACK_AB_MERGE_C R116, R117, R116, RZ ;  /* 0x000000747574723e */ /* 0x000fe400048060ff */
[----:B------:R-:W-:-:S03]  /*a510*/  F2FP.SATFINITE.E5M2.F32.PACK_AB_MERGE_C R118, R119, R118, RZ ;  /* 0x000000767776723e */ /* 0x000fc600048060ff */
[----:B------:R0:W-:Y:S01]  /*a520*/  STSM.16.M88.4 [R25], R40 ;  /* 0x0000002819007844 */ /* 0x0001e20000000200 */
[----:B------:R-:W-:Y:S02]  /*a530*/  LOP3.LUT R116, R116, 0xffff, RZ, 0xc0, !PT ;  /* 0x0000ffff74747812 */ /* 0x000fe400078ec0ff */
[----:B------:R-:W-:Y:S02]  /*a540*/  LOP3.LUT R3, R118, 0xffff, RZ, 0xc0, !PT ;  /* 0x0000ffff76037812 */ /* 0x000fe400078ec0ff */
[----:B----4-:R-:W-:Y:S02]  /*a550*/  PRMT R36, R13, 0x4210, R116 ;  /* 0x000042100d247816 */ /* 0x010fe40000000074 */
[----:B------:R-:W-:Y:S01]  /*a560*/  PRMT R38, R12, 0x4210, R3 ;  /* 0x000042100c267816 */ /* 0x000fe20000000003 */
[----:B------:R-:W-:Y:S01]  /*a570*/  BAR.SYNC.DEFER_BLOCKING 0x0 ;  /* 0x0000000000007b1d */ /* 0x000fe20000010000 */
[----:B------:R-:W-:Y:S02]  /*a580*/  PRMT R49, R50, 0x5410, R49 ;  /* 0x0000541032317816 */ /* 0x000fe40000000031 */
[----:B------:R-:W-:-:S03]  /*a590*/  PRMT R56, R51, 0x5410, R56 ;  /* 0x0000541033387816 */ /* 0x000fc60000000038 */
[----:B------:R-:W4:Y:S01]  /*a5a0*/  LDS.128 R12, [R2] ;  /* 0x00000000020c7984 */ /* 0x000f220000000c00 */
[----:B------:R-:W-:Y:S01]  /*a5b0*/  PRMT R37, R49, 0x5210, R116 ;  /* 0x0000521031257816 */ /* 0x000fe20000000074 */
[----:B------:R-:W2:Y:S01]  /*a5c0*/  LDC R50, c[0x0][0x248] ;  /* 0x00009200ff327b82 */ /* 0x000ea20000000800 */
[----:B------:R-:W-:-:S07]  /*a5d0*/  PRMT R39, R56, 0x5210, R3 ;  /* 0x0000521038277816 */ /* 0x000fce0000000003 */
[----:B------:R-:W-:Y:S01]  /*a5e0*/  BAR.SYNC.DEFER_BLOCKING 0x0 ;  /* 0x0000000000007b1d */ /* 0x000fe20000010000 */
[----:B------:R-:W-:Y:S02]  /*a5f0*/  F2FP.SATFINITE.E5M2.F32.PACK_AB_MERGE_C R132, R133, R132, RZ ;  /* 0x000000848584723e */ /* 0x000fe400048060ff */
[----:B------:R-:W-:Y:S02]  /*a600*/  F2FP.SATFINITE.E5M2.F32.PACK_AB_MERGE_C R134, R135, R134, RZ ;  /* 0x000000868786723e */ /* 0x000fe400048060ff */
[----:B------:R-:W-:Y:S02]  /*a610*/  PRMT R53, R58, 0x5410, R53 ;  /* 0x000054103a357816 */ /* 0x000fe40000000035 */
[----:B------:R-:W-:Y:S02]  /*a620*/  PRMT R60, R55, 0x5410, R60 ;  /* 0x00005410373c7816 */ /* 0x000fe4000000003c */
[----:B------:R-:W-:Y:S02]  /*a630*/  F2FP.SATFINITE.E5M2.F32.PACK_AB_MERGE_C R148, R149, R148, RZ ;  /* 0x000000949594723e */ /* 0x000fe400048060ff */
[----:B------:R-:W-:-:S02]  /*a640*/  F2FP.SATFINITE.E5M2.F32.PACK_AB_MERGE_C R150, R151, R150, RZ ;  /* 0x000000969796723e */ /* 0x000fc400048060ff */
[----:B------:R-:W-:Y:S02]  /*a650*/  PRMT R62, R62, 0x5410, R23 ;  /* 0x000054103e3e7816 */ /* 0x000fe40000000017 */
[----:B------:R-:W-:Y:S01]  /*a660*/  PRMT R57, R57, 0x5410, R64 ;  /* 0x0000541039397816 */ /* 0x000fe20000000040 */
[----:B------:R-:W-:Y:S01]  /*a670*/  IMAD R24, R153, UR4, RZ ;  /* 0x0000000499187c24 */ /* 0x000fe2000f8e02ff */
[----:B------:R-:W-:Y:S01]  /*a680*/  ISETP.LT.AND P2, PT, R0, UR5, !P0 ;  /* 0x0000000500007c0c */ /* 0x000fe2000c741270 */
[----:B------:R-:W1:Y:S01]  /*a690*/  LDC R49, c[0x0][0x248] ;  /* 0x00009200ff317b82 */ /* 0x000e620000000800 */
[----:B------:R3:W-:Y:S01]  /*a6a0*/  STSM.16.M88.4 [R25], R36 ;  /* 0x0000002419007844 */ /* 0x0007e20000000200 */
[----:B------:R-:W-:Y:S01]  /*a6b0*/  LOP3.LUT R132, R132, 0xffff, RZ, 0xc0, !PT ;  /* 0x0000ffff84847812 */ /* 0x000fe200078ec0ff */
[----:B------:R-:W-:Y:S01]  /*a6c0*/  ULDC.64 UR4, c[0x0][0x220] ;  /* 0x0000880000047ab9 */ /* 0x000fe20000000a00 */
[----:B------:R-:W-:Y:S01]  /*a6d0*/  LOP3.LUT R3, R134, 0xffff, RZ, 0xc0, !PT ;  /* 0x0000ffff86037812 */ /* 0x000fe200078ec0ff */
[----:B------:R-:W-:Y:S01]  /*a6e0*/  IMAD R27, R0, UR6, RZ ;  /* 0x00000006001b7c24 */ /* 0x000fe2000f8e02ff */
[----:B0-----:R-:W-:-:S02]  /*a6f0*/  PRMT R40, R17, 0x4210, R132 ;  /* 0x0000421011287816 */ /* 0x001fc40000000084 */
[----:B------:R-:W0:Y:S01]  /*a700*/  LDC R51, c[0x0][0x248] ;  /* 0x00009200ff337b82 */ /* 0x000e220000000800 */
[----:B------:R-:W-:-:S07]  /*a710*/  PRMT R42, R16, 0x4210, R3 ;  /* 0x00004210102a7816 */ /* 0x000fce0000000003 */
[----:B------:R-:W-:Y:S01]  /*a720*/  BAR.SYNC.DEFER_BLOCKING 0x0 ;  /* 0x0000000000007b1d */ /* 0x000fe20000010000 */
[----:B------:R-:W-:Y:S02]  /*a730*/  PRMT R41, R53, 0x5210, R132 ;  /* 0x0000521035297816 */ /* 0x000fe40000000084 */
[----:B------:R-:W-:-:S03]  /*a740*/  PRMT R43, R60, 0x5210, R3 ;  /* 0x000052103c2b7816 */ /* 0x000fc60000000003 */
[----:B------:R-:W4:Y:S02]  /*a750*/  LDS.128 R16, [R2] ;  /* 0x0000000002107984 */ /* 0x000f240000000c00 */
[----:B------:R-:W-:Y:S01]  /*a760*/  BAR.SYNC.DEFER_BLOCKING 0x0 ;  /* 0x0000000000007b1d */ /* 0x000fe20000010000 */
[----:B------:R-:W-:Y:S02]  /*a770*/  LOP3.LUT R3, R148, 0xffff, RZ, 0xc0, !PT ;  /* 0x0000ffff94037812 */ /* 0x000fe400078ec0ff */
[----:B------:R-:W-:-:S03]  /*a780*/  LOP3.LUT R150, R150, 0xffff, RZ, 0xc0, !PT ;  /* 0x0000ffff96967812 */ /* 0x000fc600078ec0ff */
[----:B------:R2:W-:Y:S01]  /*a790*/  STSM.16.M88.4 [R25], R40 ;  /* 0x0000002819007844 */ /* 0x0005e20000000200 */
[--C-:B------:R-:W-:Y:S02]  /*a7a0*/  PRMT R44, R20, 0x4210, R3.reuse ;  /* 0x00004210142c7816 */ /* 0x100fe40000000003 */
[--C-:B------:R-:W-:Y:S01]  /*a7b0*/  PRMT R46, R21, 0x4210, R150.reuse ;  /* 0x00004210152e7816 */ /* 0x100fe20000000096 */
[----:B------:R-:W-:Y:S01]  /*a7c0*/  BAR.SYNC.DEFER_BLOCKING 0x0 ;  /* 0x0000000000007b1d */ /* 0x000fe20000010000 */
[----:B------:R-:W-:Y:S02]  /*a7d0*/  PRMT R45, R62, 0x5210, R3 ;  /* 0x000052103e2d7816 */ /* 0x000fe40000000003 */
[----:B------:R-:W-:Y:S01]  /*a7e0*/  PRMT R47, R57, 0x5210, R150 ;  /* 0x00005210392f7816 */ /* 0x000fe20000000096 */
[----:B---3--:R-:W-:Y:S01]  /*a7f0*/  IMAD R39, R48, 0x2, R27 ;  /* 0x0000000230277824 */ /* 0x008fe200078e021b */
[----:B------:R-:W-:-:S03]  /*a800*/  LOP3.LUT R38, R0, 0x8, RZ, 0xfc, !PT ;  /* 0x0000000800267812 */ /* 0x000fc600078efcff */
[----:B--2---:R-:W2:Y:S01]  /*a810*/  LDC R42, c[0x0][0x248] ;  /* 0x00009200ff2a7b82 */ /* 0x004ea20000000800 */
[----:B------:R-:W3:Y:S07]  /*a820*/  LDS.128 R20, [R2] ;  /* 0x0000000002147984 */ /* 0x000eee0000000c00 */
[----:B------:R-:W-:Y:S01]  /*a830*/  BAR.SYNC.DEFER_BLOCKING 0x0 ;  /* 0x0000000000007b1d */ /* 0x000fe20000010000 */
[----:B------:R-:W-:-:S04]  /*a840*/  IADD3 R3, P6, R24, UR4, RZ ;  /* 0x0000000418037c10 */ /* 0x000fc8000ffde0ff */
[----:B------:R-:W-:Y:S02]  /*a850*/  LEA.HI.X.SX32 R24, R24, UR5, 0x1, P6 ;  /* 0x0000000518187c11 */ /* 0x000fe4000b0f0eff */
[----:B------:R-:W-:Y:S01]  /*a860*/  PRMT R43, R32, 0x7770, RZ ;  /* 0x00007770202b7816 */ /* 0x000fe200000000ff */
[----:B------:R-:W-:Y:S01]  /*a870*/  IMAD R40, R50, 0x2, R39 ;  /* 0x0000000232287824 */ /* 0x000fe200078e0227 */
[----:B------:R1:W-:Y:S01]  /*a880*/  STSM.16.M88.4 [R25], R44 ;  /* 0x0000002c19007844 */ /* 0x0003e20000000200 */
[-C--:B------:R-:W-:Y:S01]  /*a890*/  IADD3 R26, P6, R27, R3.reuse, RZ ;  /* 0x000000031b1a7210 */ /* 0x080fe20007fde0ff */
[----:B------:R-:W-:Y:S01]  /*a8a0*/  ULDC UR4, c[0x0][0x22c] ;  /* 0x00008b0000047ab9 */ /* 0x000fe20000000800 */
[----:B------:R-:W-:Y:S01]  /*a8b0*/  PRMT R41, R33, 0x7770, RZ ;  /* 0x0000777021297816 */ /* 0x000fe200000000ff */
[----:B------:R-:W-:Y:S01]  /*a8c0*/  ULDC UR5, c[0x0][0x22c] ;  /* 0x00008b0000057ab9 */ /* 0x000fe20000000800 */
[----:B------:R-:W-:Y:S01]  /*a8d0*/  LEA.HI.X.SX32 R27, R27, R24, 0x1, P6 ;  /* 0x000000181b1b7211 */ /* 0x000fe200030f0eff */
[----:B------:R-:W-:Y:S01]  /*a8e0*/  BAR.SYNC.DEFER_BLOCKING 0x0 ;  /* 0x0000000000007b1d */ /* 0x000fe20000010000 */
[----:B------:R-:W-:-:S04]  /*a8f0*/  IADD3 R36, P6, R39, R3, RZ ;  /* 0x0000000327247210 */ /* 0x000fc80007fde0ff */
[----:B------:R-:W-:Y:S02]  /*a900*/  LEA.HI.X.SX32 R37, R39, R24, 0x1, P6 ;  /* 0x0000001827257211 */ /* 0x000fe400030f0eff */
[----:B-1----:R-:W-:Y:S01]  /*a910*/  PRMT R45, R34, 0x7770, RZ ;  /* 0x00007770222d7816 */ /* 0x002fe200000000ff */
[----:B------:R-:W1:Y:S08]  /*a920*/  LDC R44, c[0x0][0x248] ;  /* 0x00009200ff2c7b82 */ /* 0x000e700000000800 */
[----:B------:R-:W4:Y:S01]  /*a930*/  LDC R46, c[0x0][0x248] ;  /* 0x00009200ff2e7b82 */ /* 0x000f220000000800 */
[----:B------:R0:W-:Y:S01]  /*a940*/  @P2 STG.E.U8 desc[UR10][R26.64], R43 ;  /* 0x0000002b1a002986 */ /* 0x0001e2000c10110a */
[----:B------:R-:W-:Y:S01]  /*a950*/  ISETP.LT.AND P2, PT, R38, UR4, !P0 ;  /* 0x0000000426007c0c */ /* 0x000fe2000c741270 */
[----:B------:R-:W-:Y:S01]  /*a960*/  ULDC UR4, c[0x0][0x22c] ;  /* 0x00008b0000047ab9 */ /* 0x000fe20000000800 */
[----:B------:R-:W-:-:S04]  /*a970*/  IADD3 R38, P6, R40, R3, RZ ;  /* 0x0000000328267210 */ /* 0x000fc80007fde0ff */
[----:B------:R-:W3:Y:S01]  /*a980*/  LDC R47, c[0x0][0x248] ;  /* 0x00009200ff2f7b82 */ /* 0x000ee20000000800 */
[----:B------:R-:W-:Y:S01]  /*a990*/  LEA.HI.X.SX32 R39, R40, R24, 0x1, P6 ;  /* 0x0000001828277211 */ /* 0x000fe200030f0eff */
[----:B------:R-:W-:Y:S01]  /*a9a0*/  IMAD R40, R49, 0x2, R40 ;  /* 0x0000000231287824 */ /* 0x000fe200078e0228 */
[----:B------:R2:W-:Y:S01]  /*a9b0*/  @P3 STG.E.U8 desc[UR10][R36.64], R41 ;  /* 0x0000002924003986 */ /* 0x0005e2000c10110a */
[----:B------:R-:W-:Y:S02]  /*a9c0*/  LOP3.LUT R25, R0, 0xa, RZ, 0xfc, !PT ;  /* 0x0000000a00197812 */ /* 0x000fe400078efcff */
[----:B0-----:R-:W-:Y:S01]  /*a9d0*/  PRMT R43, R35, 0x7770, RZ ;  /* 0x00007770232b7816 */ /* 0x001fe200000000ff */
[----:B------:R0:W-:Y:S01]  /*a9e0*/  @P4 STG.E.U8 desc[UR10][R38.64], R45 ;  /* 0x0000002d26004986 */ /* 0x0001e2000c10110a */
[----:B------:R-:W-:Y:S01]  /*a9f0*/  IADD3 R26, P4, R40, R3, RZ ;  /* 0x00000003281a7210 */ /* 0x000fe20007f9e0ff */
[----:B------:R-:W3:Y:S01]  /*aa00*/  LDC R49, c[0x0][0x248] ;  /* 0x00009200ff317b82 */ /* 0x000ee20000000800 */
[----:B--2---:R-:W-:-:S02]  /*aa10*/  IMAD R41, R51, 0x2, R40 ;  /* 0x0000000233297824 */ /* 0x004fc400078e0228 */
[----:B------:R-:W-:-:S05]  /*aa20*/  LEA.HI.X.SX32 R27, R40, R24, 0x1, P4 ;  /* 0x00000018281b7211 */ /* 0x000fca00020f0eff */
[----:B------:R-:W2:Y:S01]  /*aa30*/  LDC R51, c[0x0][0x248] ;  /* 0x00009200ff337b82 */ /* 0x000ea20000000800 */
[----:B------:R-:W-:Y:S02]  /*aa40*/  IADD3 R36, P4, R41, R3, RZ ;  /* 0x0000000329247210 */ /* 0x000fe40007f9e0ff */
[----:B0-----:R-:W-:-:S05]  /*aa50*/  PRMT R45, R32, 0x7771, RZ ;  /* 0x00007771202d7816 */ /* 0x001fca00000000ff */
[----:B------:R-:W0:Y:S01]  /*aa60*/  LDC R40, c[0x0][0x248] ;  /* 0x00009200ff287b82 */ /* 0x000e220000000800 */
[-C--:B------:R-:W-:Y:S01]  /*aa70*/  LEA.HI.X.SX32 R37, R41, R24.reuse, 0x1, P4 ;  /* 0x0000001829257211 */ /* 0x080fe200020f0eff */
[----:B------:R-:W-:Y:S01]  /*aa80*/  IMAD R41, R42, 0x2, R41 ;  /* 0x000000022a297824 */ /* 0x000fe200078e0229 */
[----:B------:R-:W-:Y:S01]  /*aa90*/  ISETP.LT.AND P3, PT, R25, UR4, !P0 ;  /* 0x0000000419007c0c */ /* 0x000fe2000c761270 */
[----:B------:R4:W-:Y:S01]  /*aaa0*/  @P5 STG.E.U8 desc[UR10][R26.64], R43 ;  /* 0x0000002b1a005986 */ /* 0x0009e2000c10110a */
[----:B------:R-:W-:Y:S01]  /*aab0*/  LOP3.LUT R25, R0, 0xc, RZ, 0xfc, !PT ;  /* 0x0000000c00197812 */ /* 0x000fe200078efcff */
[----:B------:R-:W-:Y:S02]  /*aac0*/  ULDC UR4, c[0x0][0x22c] ;  /* 0x00008b0000047ab9 */ /* 0x000fe40000000800 */
[----:B------:R4:W-:Y:S01]  /*aad0*/  @P2 STG.E.U8 desc[UR10][R36.64], R45 ;  /* 0x0000002d24002986 */ /* 0x0009e2000c10110a */
[----:B------:R-:W-:Y:S01]  /*aae0*/  IADD3 R38, P2, R41, R3, RZ ;  /* 0x0000000329267210 */ /* 0x000fe20007f5e0ff */
[----:B------:R-:W2:Y:S01]  /*aaf0*/  LDC R42, c[0x0][0x248] ;  /* 0x00009200ff2a7b82 */ /* 0x000ea20000000800 */
[----:B------:R-:W-:Y:S01]  /*ab00*/  ISETP.LT.AND P6, PT, R25, UR4, !P0 ;  /* 0x0000000419007c0c */ /* 0x000fe2000c7c1270 */
[----:B------:R-:W-:Y:S01]  /*ab10*/  ULDC UR4, c[0x0][0x22c] ;  /* 0x00008b0000047ab9 */ /* 0x000fe20000000800 */
[----:B------:R-:W-:Y:S01]  /*ab20*/  LEA.HI.X.SX32 R39, R41, R24, 0x1, P2 ;  /* 0x0000001829277211 */ /* 0x000fe200010f0eff */
[----:B-1----:R-:W-:Y:S01]  /*ab30*/  IMAD R41, R44, 0x2, R41 ;  /* 0x000000022c297824 */ /* 0x002fe200078e0229 */
[----:B----4-:R-:W-:-:S02]  /*ab40*/  PRMT R43, R33, 0x7771, RZ ;  /* 0x00007771212b7816 */ /* 0x010fc400000000ff */
[----:B------:R-:W-:-:S03]  /*ab50*/  LOP3.LUT R25, R0, 0xe, RZ, 0xfc, !PT ;  /* 0x0000000e00197812 */ /* 0x000fc600078efcff */
[----:B------:R1:W-:Y:S01]  /*ab60*/  @P3 STG.E.U8 desc[UR10][R38.64], R43 ;  /* 0x0000002b26003986 */ /* 0x0003e2000c10110a */
[CC--:B------:R-:W-:Y:S01]  /*ab70*/  IADD3 R26, P3, R41.reuse, R3.reuse, RZ ;  /* 0x00000003291a7210 */ /* 0x0c0fe20007f7e0ff */
[----:B------:R-:W-:Y:S01]  /*ab80*/  IMAD R37, R46, 0x2, R41 ;  /* 0x000000022e257824 */ /* 0x000fe200078e0229 */
[----:B------:R-:W-:Y:S02]  /*ab90*/  PRMT R45, R34, 0x7771, RZ ;  /* 0x00007771222d7816 */ /* 0x000fe400000000ff */
[----:B------:R-:W-:Y:S01]  /*aba0*/  LEA.HI.X.SX32 R27, R41, R24, 0x1, P3 ;  /* 0x00000018291b7211 */ /* 0x000fe200018f0eff */
[----:B0-----:R-:W-:Y:S01]  /*abb0*/  IMAD R40, R40, 0x2, R37 ;  /* 0x0000000228287824 */ /* 0x001fe200078e0225 */
[----:B------:R-:W-:Y:S01]  /*abc0*/  ISETP.LT.AND P5, PT, R25, UR4, !P0 ;  /* 0x0000000419007c0c */ /* 0x000fe2000c7a1270 */
[----:B------:R-:W-:Y:S01]  /*abd0*/  ULDC UR4, c[0x0][0x22c] ;  /* 0x00008b0000047ab9 */ /* 0x000fe20000000800 */
[----:B------:R-:W-:Y:S01]  /*abe0*/  LOP3.LUT R25, R0, 0x10, RZ, 0xfc, !PT ;  /* 0x0000001000197812 */ /* 0x000fe200078efcff */
[----:B------:R0:W-:Y:S01]  /*abf0*/  @P6 STG.E.U8 desc[UR10][R26.64], R45 ;  /* 0x0000002d1a006986 */ /* 0x0001e2000c10110a */
[----:B-1----:R-:W-:-:S02]  /*ac00*/  IADD3 R38, P6, R40, R3, RZ ;  /* 0x0000000328267210 */ /* 0x002fc40007fde0ff */
[----:B------:R-:W-:Y:S01]  /*ac10*/  ISETP.LT.AND P4, PT, R25, UR4, !P0 ;  /* 0x0000000419007c0c */ /* 0x000fe2000c781270 */
[----:B------:R-:W-:Y:S01]  /*ac20*/  ULDC UR4, c[0x0][0x22c] ;  /* 0x00008b0000047ab9 */ /* 0x000fe20000000800 */
[----:B------:R-:W-:Y:S02]  /*ac30*/  IADD3 R36, P3, R37, R3, RZ ;  /* 0x0000000325247210 */ /* 0x000fe40007f7e0ff */
[-C--:B------:R-:W-:Y:S01]  /*ac40*/  LEA.HI.X.SX32 R39, R40, R24.reuse, 0x1, P6 ;  /* 0x0000001828277211 */ /* 0x080fe200030f0eff */
[----:B---3--:R-:W-:Y:S01]  /*ac50*/  IMAD R40, R47, 0x2, R40 ;  /* 0x000000022f287824 */ /* 0x008fe200078e0228 */
[----:B------:R-:W-:Y:S01]  /*ac60*/  LOP3.LUT R25, R0, 0x12, RZ, 0xfc, !PT ;  /* 0x0000001200197812 */ /* 0x000fe200078efcff */
[----:B------:R-:W1:Y:S01]  /*ac70*/  LDC R47, c[0x0][0x248] ;  /* 0x00009200ff2f7b82 */ /* 0x000e620000000800 */
[----:B------:R-:W-:Y:S02]  /*ac80*/  PRMT R41, R35, 0x7771, RZ ;  /* 0x0000777123297816 */ /* 0x000fe400000000ff */
[----:B------:R-:W-:-:S02]  /*ac90*/  LEA.HI.X.SX32 R37, R37, R24, 0x1, P3 ;  /* 0x0000001825257211 */ /* 0x000fc400018f0eff */
[----:B------:R-:W-:Y:S02]  /*aca0*/  PRMT R43, R32, 0x7772, RZ ;  /* 0x00007772202b7816 */ /* 0x000fe400000000ff */
[----:B------:R-:W-:Y:S01]  /*acb0*/  ISETP.LT.AND P2, PT, R25, UR4, !P0 ;  /* 0x0000000419007c0c */ /* 0x000fe2000c741270 */
[----:B------:R3:W-:Y:S01]  /*acc0*/  @P5 STG.E.U8 desc[UR10][R36.64], R41 ;  /* 0x0000002924005986 */ /* 0x0007e2000c10110a */
[----:B------:R-:W-:Y:S01]  /*acd0*/  LOP3.LUT R25, R0, 0x14, RZ, 0xfc, !PT ;  /* 0x0000001400197812 */ /* 0x000fe200078efcff */
[----:B------:R-:W-:Y:S02]  /*ace0*/  ULDC UR4, c[0x0][0x22c] ;  /* 0x00008b0000047ab9 */ /* 0x000fe40000000800 */
[----:B------:R-:W-:Y:S01]  /*acf0*/  @P4 STG.E.U8 desc[UR10][R38.64], R43 ;  /* 0x0000002b26004986 */ /* 0x000fe2000c10110a */
[C---:B0-----:R-:W-:Y:S02]  /*ad00*/  IADD3 R26, P4, R40.reuse, R3, RZ ;  /* 0x00000003281a7210 */ /* 0x041fe40007f9e0ff */
[----:B------:R-:W-:Y:S01]  /*ad10*/  ISETP.LT.AND P3, PT, R25, UR4, !P0 ;  /* 0x0000000419007c0c */ /* 0x000fe2000c761270 */
[----:B------:R-:W-:Y:S01]  /*ad20*/  ULDC UR4, c[0x0][0x22c] ;  /* 0x00008b0000047ab9 */ /* 0x000fe20000000800 */
[----:B------:R-:W-:Y:S01]  /*ad30*/  LEA.HI.X.SX32 R27, R40, R24, 0x1, P4 ;  /* 0x00000018281b7211 */ /* 0x000fe200020f0eff */
[----:B------:R-:W-:Y:S01]  /*ad40*/  IMAD R40, R49, 0x2, R40 ;  /* 0x0000000231287824 */ /* 0x000fe200078e0228 */
[----:B---3--:R-:W-:Y:S01]  /*ad50*/  PRMT R41, R33, 0x7772, RZ ;  /* 0x0000777221297816 */ /* 0x008fe200000000ff */
[----:B------:R-:W0:Y:S01]  /*ad60*/  LDC R49, c[0x0][0x248] ;  /* 0x00009200ff317b82 */ /* 0x000e220000000800 */
[----:B------:R-:W-:-:S03]  /*ad70*/  LOP3.LUT R25, R0, 0x16, RZ, 0xfc, !PT ;  /* 0x0000001600197812 */ /* 0x000fc600078efcff */
[----:B------:R3:W-:Y:S01]  /*ad80*/  @P2 STG.E.U8 desc[UR10][R26.64], R41 ;  /* 0x000000291a002986 */ /* 0x0007e2000c10110a */
[-C--:B------:R-:W-:Y:S02]  /*ad90*/  IADD3 R36, P2, R40, R3.reuse, RZ ;  /* 0x0000000328247210 */ /* 0x080fe40007f5e0ff */
[----:B------:R-:W-:Y:S02]  /*ada0*/  PRMT R45, R34, 0x7772, RZ ;  /* 0x00007772222d7816 */ /* 0x000fe400000000ff */
[----:B------:R-:W-:Y:S01]  /*adb0*/  LEA.HI.X.SX32 R37, R40, R24, 0x1, P2 ;  /* 0x0000001828257211 */ /* 0x000fe200010f0eff */
[----:B-1----:R-:W-:Y:S01]  /*adc0*/  IMAD R40, R47, 0x2, R40 ;  /* 0x000000022f287824 */ /* 0x002fe200078e0228 */
[----:B------:R-:W-:Y:S01]  /*add0*/  ISETP.LT.AND P6, PT, R25, UR4, !P0 ;  /* 0x0000000419007c0c */ /* 0x000fe2000c7c1270 */
[----:B------:R-:W-:Y:S01]  /*ade0*/  ULDC UR4, c[0x0][0x22c] ;  /* 0x00008b0000047ab9 */ /* 0x000fe20000000800 */
[----:B------:R-:W-:Y:S01]  /*adf0*/  LOP3.LUT R25, R0, 0x18, RZ, 0xfc, !PT ;  /* 0x0000001800197812 */ /* 0x000fe200078efcff */
[----:B------:R1:W-:Y:S01]  /*ae00*/  @P3 STG.E.U8 desc[UR10][R36.64], R45 ;  /* 0x0000002d24003986 */ /* 0x0003e2000c10110a */
[----:B------:R-:W4:Y:S01]  /*ae10*/  LDC R47, c[0x0][0x248] ;  /* 0x00009200ff2f7b82 */ /* 0x000f220000000800 */
[----:B---3--:R-:W-:Y:S01]  /*ae20*/  IADD3 R26, P3, R40, R3, RZ ;  /* 0x00000003281a7210 */ /* 0x008fe20007f7e0ff */
[----:B--2---:R-:W-:Y:S01]  /*ae30*/  IMAD R39, R51, 0x2, R40 ;  /* 0x0000000233277824 */ /* 0x004fe200078e0228 */
[----:B------:R-:W-:-:S02]  /*ae40*/  LOP3.LUT R38, R0, 0x1a, RZ, 0xfc, !PT ;  /* 0x0000001a00267812 */ /* 0x000fc400078efcff */
[----:B------:R-:W-:Y:S01]  /*ae50*/  ISETP.LT.AND P5, PT, R25, UR4, !P0 ;  /* 0x0000000419007c0c */ /* 0x000fe2000c7a1270 */
[----:B------:R-:W-:Y:S01]  /*ae60*/  ULDC UR4, c[0x0][0x22c] ;  /* 0x00008b0000047ab9 */ /* 0x000fe20000000800 */
[----:B------:R-:W-:Y:S02]  /*ae70*/  LEA.HI.X.SX32 R27, R40, R24, 0x1, P3 ;  /* 0x00000018281b7211 */ /* 0x000fe400018f0eff */
[----:B------:R-:W-:Y:S02]  /*ae80*/  PRMT R43, R35, 0x7772, RZ ;  /* 0x00007772232b7816 */ /* 0x000fe400000000ff */
[----:B------:R-:W-:Y:S01]  /*ae90*/  PRMT R41, R32, 0x7773, RZ ;  /* 0x0000777320297816 */ /* 0x000fe200000000ff */
[----:B------:R-:W-:Y:S01]  /*aea0*/  IMAD R32, R42, 0x2, R39 ;  /* 0x000000022a207824 */ /* 0x000fe200078e0227 */
[----:B------:R-:W-:Y:S01]  /*aeb0*/  ISETP.LT.AND P2, PT, R38, UR4, !P0 ;  /* 0x0000000426007c0c */ /* 0x000fe2000c741270 */
[----:B------:R2:W-:Y:S01]  /*aec0*/  @P6 STG.E.U8 desc[UR10][R26.64], R43 ;  /* 0x0000002b1a006986 */ /* 0x0005e2000c10110a */
[-C--:B------:R-:W-:Y:S01]  /*aed0*/  IADD3 R38, P3, R39, R3.reuse, RZ ;  /* 0x0000000327267210 */ /* 0x080fe20007f7e0ff */
[----:B-1----:R-:W1:Y:S01]  /*aee0*/  LDC R45, c[0x0][0x248] ;  /* 0x00009200ff2d7b82 */ /* 0x002e620000000800 */
[----:B------:R-:W-:-:S02]  /*aef0*/  IADD3 R36, P6, R32, R3, RZ ;  /* 0x0000000320247210 */ /* 0x000fc40007fde0ff */
[----:B------:R-:W-:Y:S01]  /*af00*/  LOP3.LUT R25, R0, 0x1c, RZ, 0xfc, !PT ;  /* 0x0000001c00197812 */ /* 0x000fe200078efcff */
[----:B0-----:R-:W-:Y:S01]  /*af10*/  IMAD R40, R49, 0x2, R32 ;  /* 0x0000000231287824 */ /* 0x001fe200078e0220 */
[-C--:B------:R-:W-:Y:S01]  /*af20*/  LEA.HI.X.SX32 R39, R39, R24.reuse, 0x1, P3 ;  /* 0x0000001827277211 */ /* 0x080fe200018f0eff */
[----:B------:R-:W-:Y:S01]  /*af30*/  ULDC UR4, c[0x0][0x22c] ;  /* 0x00008b0000047ab9 */ /* 0x000fe20000000800 */
[----:B------:R-:W-:Y:S01]  /*af40*/  LEA.HI.X.SX32 R37, R32, R24, 0x1, P6 ;  /* 0x0000001820257211 */ /* 0x000fe200030f0eff */
[----:B------:R-:W0:Y:S01]  /*af50*/  LDC R42, c[0x0][0x248] ;  /* 0x00009200ff2a7b82 */ /* 0x000e220000000800 */
[----:B------:R-:W-:Y:S02]  /*af60*/  PRMT R33, R33, 0x7773, RZ ;  /* 0x0000777321217816 */ /* 0x000fe400000000ff */
[----:B------:R-:W-:Y:S01]  /*af70*/  ISETP.LT.AND P4, PT, R25, UR5, !P0 ;  /* 0x0000000519007c0c */ /* 0x000fe2000c781270 */
[----:B------:R3:W-:Y:S04]  /*af80*/  @P5 STG.E.U8 desc[UR10][R38.64], R41 ;  /* 0x0000002926005986 */ /* 0x0007e8000c10110a */
[----:B--2---:R-:W2:Y:S01]  /*af90*/  LDC R43, c[0x0][0x248] ;  /* 0x00009200ff2b7b82 */ /* 0x004ea20000000800 */
[----:B------:R3:W-:Y:S01]  /*afa0*/  @P2 STG.E.U8 desc[UR10][R36.64], R33 ;  /* 0x0000002124002986 */ /* 0x0007e2000c10110a */
[----:B------:R-:W-:Y:S01]  /*afb0*/  IADD3 R26, P2, R40, R3, RZ ;  /* 0x00000003281a7210 */ /* 0x000fe20007f5e0ff */
[----:B------:R-:W-:Y:S01]  /*afc0*/  ULDC UR5, c[0x0][0x22c] ;  /* 0x00008b0000057ab9 */ /* 0x000fe20000000800 */
[----:B------:R-:W-:-:S02]  /*afd0*/  LOP3.LUT R25, R0, 0x1e, RZ, 0xfc, !PT ;  /* 0x0000001e00197812 */ /* 0x000fc400078efcff */
[----:B------:R-:W-:Y:S01]  /*afe0*/  LEA.HI.X.SX32 R27, R40, R24, 0x1, P2 ;  /* 0x00000018281b7211 */ /* 0x000fe200010f0eff */
[----:B----4-:R-:W-:Y:S01]  /*aff0*/  IMAD R40, R47, 0x2, R40 ;  /* 0x000000022f287824 */ /* 0x010fe200078e0228 */
[----:B---3--:R-:W-:Y:S01]  /*b000*/  PRMT R41, R34, 0x7773, RZ ;  /* 0x0000777322297816 */ /* 0x008fe200000000ff */
[----:B------:R-:W3:Y:S01]  /*b010*/  LDC R47, c[0x0][0x248] ;  /* 0x00009200ff2f7b82 */ /* 0x000ee20000000800 */
[----:B------:R-:W-:Y:S01]  /*b020*/  ISETP.LT.AND P3, PT, R25, UR4, !P0 ;  /* 0x0000000419007c0c */ /* 0x000fe2000c761270 */
[----:B------:R-:W-:Y:S02]  /*b030*/  ULDC UR4, c[0x0][0x22c] ;  /* 0x00008b0000047ab9 */ /* 0x000fe40000000800 */
[----:B------:R4:W-:Y:S01]  /*b040*/  @P4 STG.E.U8 desc[UR10][R26.64], R41 ;  /* 0x000000291a004986 */ /* 0x0009e2000c10110a */
[----:B------:R-:W-:Y:S02]  /*b050*/  IADD3 R32, P4, R40, R3, RZ ;  /* 0x0000000328207210 */ /* 0x000fe40007f9e0ff */
[----:B------:R-:W-:Y:S01]  /*b060*/  LOP3.LUT R25, R0, 0x20, RZ, 0xfc, !PT ;  /* 0x0000002000197812 */ /* 0x000fe200078efcff */
[----:B------:R-:W0:Y:S01]  /*b070*/  LDC R38, c[0x0][0x248] ;  /* 0x00009200ff267b82 */ /* 0x000e220000000800 */
[----:B------:R-:W-:-:S02]  /*b080*/  PRMT R39, R35, 0x7773, RZ ;  /* 0x0000777323277816 */ /* 0x000fc400000000ff */
[-C--:B------:R-:W-:Y:S01]  /*b090*/  LEA.HI.X.SX32 R33, R40, R24.reuse, 0x1, P4 ;  /* 0x0000001828217211 */ /* 0x080fe200020f0eff */
[----:B-1----:R-:W-:Y:S01]  /*b0a0*/  IMAD R40, R45, 0x2, R40 ;  /* 0x000000022d287824 */ /* 0x002fe200078e0228 */
[----:B------:R-:W-:Y:S01]  /*b0b0*/  ISETP.LT.AND P6, PT, R25, UR4, !P0 ;  /* 0x0000000419007c0c */ /* 0x000fe2000c7c1270 */
[----:B------:R-:W-:Y:S01]  /*b0c0*/  ULDC UR4, c[0x0][0x22c] ;  /* 0x00008b0000047ab9 */ /* 0x000fe20000000800 */
[C---:B------:R-:W-:Y:S01]  /*b0d0*/  LOP3.LUT R25, R0.reuse, 0x22, RZ, 0xfc, !PT ;  /* 0x0000002200197812 */ /* 0x040fe200078efcff */
[----:B------:R-:W1:Y:S01]  /*b0e0*/  LDC R45, c[0x0][0x248] ;  /* 0x00009200ff2d7b82 */ /* 0x000e620000000800 */
[----:B------:R3:W-:Y:S01]  /*b0f0*/  @P3 STG.E.U8 desc[UR10][R32.64], R39 ;  /* 0x0000002720003986 */ /* 0x0007e2000c10110a */
[----:B------:R-:W-:Y:S01]  /*b100*/  LOP3.LUT R34, R0, 0x24, RZ, 0xfc, !PT ;  /* 0x0000002400227812 */ /* 0x000fe200078efcff */
[----:B--2---:R-:W-:Y:S01]  /*b110*/  IMAD R36, R43, 0x2, R40 ;  /* 0x000000022b247824 */ /* 0x004fe200078e0228 */
[----:B----4-:R-:W-:Y:S02]  /*b120*/  IADD3 R26, P3, R40, R3, RZ ;  /* 0x00000003281a7210 */ /* 0x010fe40007f7e0ff */
[----:B------:R-:W-:Y:S01]  /*b130*/  ISETP.LT.AND P2, PT, R25, UR4, !P0 ;  /* 0x0000000419007c0c */ /* 0x000fe2000c741270 */
[----:B------:R-:W-:Y:S01]  /*b140*/  ULDC UR4, c[0x0][0x22c] ;  /* 0x00008b0000047ab9 */ /* 0x000fe20000000800 */
[----:B------:R-:W2:Y:S01]  /*b150*/  LDC R43, c[0x0][0x248] ;  /* 0x00009200ff2b7b82 */ /* 0x000ea20000000800 */
[----:B------:R-:W-:Y:S01]  /*b160*/  ISETP.LT.AND P4, PT, R34, UR4, !P0 ;  /* 0x0000000422007c0c */ /* 0x000fe2000c781270 */
[----:B------:R-:W-:Y:S01]  /*b170*/  ULDC UR4, c[0x0][0x22c] ;  /* 0x00008b0000047ab9 */ /* 0x000fe20000000800 */
[----:B------:R-:W-:-:S02]  /*b180*/  LEA.HI.X.SX32 R27, R40, R24, 0x1, P3 ;  /* 0x00000018281b7211 */ /* 0x000fc400018f0eff */
[-C--:B------:R-:W-:Y:S02]  /*b190*/  IADD3 R34, P3, R36, R3.reuse, RZ ;  /* 0x0000000324227210 */ /* 0x080fe40007f7e0ff */
[----:B------:R-:W-:Y:S01]  /*b1a0*/  PRMT R41, R28, 0x7770, RZ ;  /* 0x000077701c297816 */ /* 0x000fe200000000ff */
[----:B------:R-:W4:Y:S01]  /*b1b0*/  LDC R40, c[0x0][0x248] ;  /* 0x00009200ff287b82 */ /* 0x000f220000000800 */
[----:B------:R-:W-:Y:S01]  /*b1c0*/  LEA.HI.X.SX32 R35, R36, R24, 0x1, P3 ;  /* 0x0000001824237211 */ /* 0x000fe200018f0eff */
[----:B---3--:R-:W-:Y:S02]  /*b1d0*/  IMAD R36, R47, 0x2, R36 ;  /* 0x000000022f247824 */ /* 0x008fe400078e0224 */
[----:B------:R3:W-:Y:S01]  /*b1e0*/  @P6 STG.E.U8 desc[UR10][R26.64], R41 ;  /* 0x000000291a006986 */ /* 0x0007e2000c10110a */
[----:B------:R-:W-:Y:S02]  /*b1f0*/  LOP3.LUT R25, R0, 0x26, RZ, 0xfc, !PT ;  /* 0x0000002600197812 */ /* 0x000fe400078efcff */
[----:B------:R-:W-:Y:S01]  /*b200*/  IADD3 R32, P6, R36, R3, RZ ;  /* 0x0000000324207210 */ /* 0x000fe20007fde0ff */
[----:B------:R-:W4:Y:S01]  /*b210*/  LDC R47, c[0x0][0x248] ;  /* 0x00009200ff2f7b82 */ /* 0x000f220000000800 */
[----:B------:R-:W-:-:S02]  /*b220*/  PRMT R37, R29, 0x7770, RZ ;  /* 0x000077701d257816 */ /* 0x000fc400000000ff */
[-C--:B------:R-:W-:Y:S01]  /*b230*/  LEA.HI.X.SX32 R33, R36, R24.reuse, 0x1, P6 ;  /* 0x0000001824217211 */ /* 0x080fe200030f0eff */
[----:B-1----:R-:W-:Y:S01]  /*b240*/  IMAD R36, R45, 0x2, R36 ;  /* 0x000000022d247824 */ /* 0x002fe200078e0224 */
[----:B------:R-:W-:Y:S02]  /*b250*/  PRMT R39, R30, 0x7770, RZ ;  /* 0x000077701e277816 */ /* 0x000fe400000000ff */
[----:B------:R-:W-:Y:S01]  /*b260*/  ISETP.LT.AND P5, PT, R25, UR5, !P0 ;  /* 0x0000000519007c0c */ /* 0x000fe2000c7a1270 */
[----:B------:R2:W-:Y:S01]  /*b270*/  @P2 STG.E.U8 desc[UR10][R34.64], R37 ;  /* 0x0000002522002986 */ /* 0x0005e2000c10110a */
[----:B------:R-:W-:Y:S01]  /*b280*/  LOP3.LUT R25, R0, 0x28, RZ, 0xfc, !PT ;  /* 0x0000002800197812 */ /* 0x000fe200078efcff */
[----:B------:R-:W1:Y:S01]  /*b290*/  LDC R45, c[0x0][0x248] ;  /* 0x00009200ff2d7b82 */ /* 0x000e620000000800 */
[----:B---3--:R-:W-:Y:S01]  /*b2a0*/  PRMT R41, R31, 0x7770, RZ ;  /* 0x000077701f297816 */ /* 0x008fe200000000ff */
[----:B------:R3:W-:Y:S01]  /*b2b0*/  @P4 STG.E.U8 desc[UR10][R32.64], R39 ;  /* 0x0000002720004986 */ /* 0x0007e2000c10110a */
[C---:B------:R-:W-:Y:S01]  /*b2c0*/  IADD3 R26, P4, R36.reuse, R3, RZ ;  /* 0x00000003241a7210 */ /* 0x040fe20007f9e0ff */
[----:B------:R-:W-:Y:S01]  /*b2d0*/  ULDC UR5, c[0x0][0x22c] ;  /* 0x00008b0000057ab9 */ /* 0x000fe20000000800 */
[----:B------:R-:W-:Y:S01]  /*b2e0*/  ISETP.LT.AND P3, PT, R25, UR4, !P0 ;  /* 0x0000000419007c0c */ /* 0x000fe2000c761270 */
[----:B------:R-:W-:Y:S01]  /*b2f0*/  ULDC UR4, c[0x0][0x22c] ;  /* 0x00008b0000047ab9 */ /* 0x000fe20000000800 */
[----:B--2---:R-:W-:Y:S01]  /*b300*/  IMAD R37, R43, 0x2, R36 ;  /* 0x000000022b257824 */ /* 0x004fe200078e0224 */
[----:B------:R-:W-:-:S02]  /*b310*/  LEA.HI.X.SX32 R27, R36, R24, 0x1, P4 ;  /* 0x00000018241b7211 */ /* 0x000fc400020f0eff */
[----:B------:R-:W2:Y:S02]  /*b320*/  LDC R36, c[0x0][0x248] ;  /* 0x00009200ff247b82 */ /* 0x000ea40000000800 */
[CC--:B------:R-:W-:Y:S02]  /*b330*/  IADD3 R34, P4, R37.reuse, R3.reuse, RZ ;  /* 0x0000000325227210 */ /* 0x0c0fe40007f9e0ff */
[----:B------:R-:W-:Y:S02]  /*b340*/  LOP3.LUT R25, R0, 0x2a, RZ, 0xfc, !PT ;  /* 0x0000002a00197812 */ /* 0x000fe400078efcff */
[----:B------:R-:W-:Y:S01]  /*b350*/  LEA.HI.X.SX32 R35, R37, R24, 0x1, P4 ;  /* 0x0000001825237211 */ /* 0x000fe200020f0eff */
[----:B0-----:R-:W-:Y:S01]  /*b360*/  IMAD R37, R38, 0x2, R37 ;  /* 0x0000000226257824 */ /* 0x001fe200078e0225 */
[----:B---3--:R-:W-:Y:S01]  /*b370*/  PRMT R39, R28, 0x7771, RZ ;  /* 0x000077711c277816 */ /* 0x008fe200000000ff */
[----:B------:R0:W-:Y:S01]  /*b380*/  @P5 STG.E.U8 desc[UR10][R26.64], R41 ;  /* 0x000000291a005986 */ /* 0x0001e2000c10110a */
[----:B------:R-:W-:Y:S01]  /*b390*/  ISETP.LT.AND P2, PT, R25, UR4, !P0 ;  /* 0x0000000419007c0c */ /* 0x000fe2000c741270 */
[----:B------:R-:W-:Y:S01]  /*b3a0*/  ULDC UR4, c[0x0][0x22c] ;  /* 0x00008b0000047ab9 */ /* 0x000fe20000000800 */
[----:B------:R-:W-:Y:S01]  /*b3b0*/  PRMT R43, R29, 0x7771, RZ ;  /* 0x000077711d2b7816 */ /* 0x000fe200000000ff */
[----:B------:R3:W-:Y:S01]  /*b3c0*/  @P3 STG.E.U8 desc[UR10][R34.64], R39 ;  /* 0x0000002722003986 */ /* 0x0007e2000c10110a */
[----:B------:R-:W-:Y:S01]  /*b3d0*/  IADD3 R32, P3, R37, R3, RZ ;  /* 0x0000000325207210 */ /* 0x000fe20007f7e0ff */
[----:B------:R-:W1:Y:S01]  /*b3e0*/  LDC R38, c[0x0][0x248] ;  /* 0x00009200ff267b82 */ /* 0x000e620000000800 */
[----:B------:R-:W-:-:S02]  /*b3f0*/  LOP3.LUT R25, R0, 0x2c, RZ, 0xfc, !PT ;  /* 0x0000002c00197812 */ /* 0x000fc400078efcff */
[-C--:B------:R-:W-:Y:S01]  /*b400*/  LEA.HI.X.SX32 R33, R37, R24.reuse, 0x1, P3 ;  /* 0x0000001825217211 */ /* 0x080fe200018f0eff */
[----:B----4-:R-:W-:Y:S01]  /*b410*/  IMAD R37, R40, 0x2, R37 ;  /* 0x0000000228257824 */ /* 0x010fe200078e0225 */
[----:B------:R-:W-:Y:S01]  /*b420*/  ISETP.LT.AND P6, PT, R25, UR4, !P0 ;  /* 0x0000000419007c0c */ /* 0x000fe2000c7c1270 */
[----:B------:R-:W-:Y:S01]  /*b430*/  ULDC UR4, c[0x0][0x22c] ;  /* 0x00008b0000047ab9 */ /* 0x000fe20000000800 */
[----:B------:R-:W-:Y:S01]  /*b440*/  LOP3.LUT R25, R0, 0x2e, RZ, 0xfc, !PT ;  /* 0x0000002e00197812 */ /* 0x000fe200078efcff */
[----:B------:R4:W-:Y:S01]  /*b450*/  @P2 STG.E.U8 desc[UR10][R32.64], R43 ;  /* 0x0000002b20002986 */ /* 0x0009e2000c10110a */
[----:B0-----:R-:W-:Y:S01]  /*b460*/  IADD3 R26, P2, R37, R3, RZ ;  /* 0x00000003251a7210 */ /* 0x001fe20007f5e0ff */
[----:B---3--:R-:W-:Y:S01]  /*b470*/  IMAD R35, R42, 0x2, R37 ;  /* 0x000000022a237824 */ /* 0x008fe200078e0225 */
[----:B------:R-:W-:Y:S01]  /*b480*/  ISETP.LT.AND P5, PT, R25, UR4, !P0 ;  /* 0x0000000419007c0c */ /* 0x000fe2000c7a1270 */
[----:B------:R-:W-:Y:S01]  /*b490*/  ULDC UR4, c[0x0][0x22c] ;  /* 0x00008b0000047ab9 */ /* 0x000fe20000000800 */
[----:B------:R-:W-:Y:S01]  /*b4a0*/  LOP3.LUT R25, R0, 0x30, RZ, 0xfc, !PT ;  /* 0x0000003000197812 */ /* 0x000fe200078efcff */
[----:B--2---:R-:W-:Y:S01]  /*b4b0*/  IMAD R36, R36, 0x2, R35 ;  /* 0x0000000224247824 */ /* 0x004fe200078e0223 */
[----:B------:R-:W-:-:S02]  /*b4c0*/  LEA.HI.X.SX32 R27, R37, R24, 0x1, P2 ;  /* 0x00000018251b7211 */ /* 0x000fc400010f0eff */
[----:B------:R-:W-:Y:S02]  /*b4d0*/  PRMT R41, R30, 0x7771, RZ ;  /* 0x000077711e297816 */ /* 0x000fe400000000ff */
[----:B------:R-:W-:Y:S01]  /*b4e0*/  ISETP.LT.AND P4, PT, R25, UR4, !P0 ;  /* 0x0000000419007c0c */ /* 0x000fe2000c781270 */
[----:B----4-:R-:W0:Y:S01]  /*b4f0*/  LDC R43, c[0x0][0x248] ;  /* 0x00009200ff2b7b82 */ /* 0x010e220000000800 */
[-C--:B------:R-:W-:Y:S01]  /*b500*/  IADD3 R34, P2, R35, R3.reuse, RZ ;  /* 0x0000000323227210 */ /* 0x080fe20007f5e0ff */
[----:B------:R2:W-:Y:S01]  /*b510*/  @P6 STG.E.U8 desc[UR10][R26.64], R41 ;  /* 0x000000291a006986 */ /* 0x0005e2000c10110a */
[----:B------:R-:W-:Y:S01]  /*b520*/  IADD3 R32, P6, R36, R3, RZ ;  /* 0x0000000324207210 */ /* 0x000fe20007fde0ff */
[----:B------:R-:W-:Y:S01]  /*b530*/  ULDC UR4, c[0x0][0x22c] ;  /* 0x00008b0000047ab9 */ /* 0x000fe20000000800 */
[----:B------:R-:W-:Y:S02]  /*b540*/  LOP3.LUT R25, R0, 0x32, RZ, 0xfc, !PT ;  /* 0x0000003200197812 */ /* 0x000fe400078efcff */
[----:B------:R-:W-:-:S02]  /*b550*/  PRMT R39, R31, 0x7771, RZ ;  /* 0x000077711f277816 */ /* 0x000fc400000000ff */
[-C--:B------:R-:W-:Y:S02]  /*b560*/  LEA.HI.X.SX32 R35, R35, R24.reuse, 0x1, P2 ;  /* 0x0000001823237211 */ /* 0x080fe400010f0eff */
[----:B------:R-:W-:Y:S01]  /*b570*/  LEA.HI.X.SX32 R33, R36, R24, 0x1, P6 ;  /* 0x0000001824217211 */ /* 0x000fe200030f0eff */
[----:B-1----:R-:W-:Y:S01]  /*b580*/  IMAD R36, R45, 0x2, R36 ;  /* 0x000000022d247824 */ /* 0x002fe200078e0224 */
[----:B------:R-:W-:Y:S01]  /*b590*/  PRMT R37, R28, 0x7772, RZ ;  /* 0x000077721c257816 */ /* 0x000fe200000000ff */
[----:B------:R-:W1:Y:S01]  /*b5a0*/  LDC R45, c[0x0][0x248] ;  /* 0x00009200ff2d7b82 */ /* 0x000e620000000800 */
[----:B------:R-:W-:Y:S01]  /*b5b0*/  ISETP.LT.AND P3, PT, R25, UR4, !P0 ;  /* 0x0000000419007c0c */ /* 0x000fe2000c761270 */
[----:B------:R3:W-:Y:S01]  /*b5c0*/  @P5 STG.E.U8 desc[UR10][R34.64], R39 ;  /* 0x0000002722005986 */ /* 0x0007e2000c10110a */
[----:B------:R-:W-:Y:S01]  /*b5d0*/  LOP3.LUT R25, R0, 0x34, RZ, 0xfc, !PT ;  /* 0x0000003400197812 */ /* 0x000fe200078efcff */
[----:B------:R-:W-:Y:S02]  /*b5e0*/  ULDC UR4, c[0x0][0x22c] ;  /* 0x00008b0000047ab9 */ /* 0x000fe40000000800 */
[----:B------:R4:W-:Y:S01]  /*b5f0*/  @P4 STG.E.U8 desc[UR10][R32.64], R37 ;  /* 0x0000002520004986 */ /* 0x0009e2000c10110a */
[----:B--2---:R-:W-:-:S02]  /*b600*/  IADD3 R26, P4, R36, R3, RZ ;  /* 0x00000003241a7210 */ /* 0x004fc40007f9e0ff */
[----:B------:R-:W-:Y:S01]  /*b610*/  ISETP.LT.AND P2, PT, R25, UR4, !P0 ;  /* 0x0000000419007c0c */ /* 0x000fe2000c741270 */
[----:B------:R-:W-:Y:S01]  /*b620*/  ULDC UR4, c[0x0][0x22c] ;  /* 0x00008b0000047ab9 */ /* 0x000fe20000000800 */
[----:B------:R-:W-:Y:S01]  /*b630*/  LEA.HI.X.SX32 R27, R36, R24, 0x1, P4 ;  /* 0x00000018241b7211 */ /* 0x000fe200020f0eff */
[----:B------:R-:W-:Y:S01]  /*b640*/  IMAD R36, R47, 0x2, R36 ;  /* 0x000000022f247824 */ /* 0x000fe200078e0224 */
[----:B---3--:R-:W-:Y:S01]  /*b650*/  PRMT R35, R29, 0x7772, RZ ;  /* 0x000077721d237816 */ /* 0x008fe200000000ff */
[----:B------:R-:W2:Y:S01]  /*b660*/  LDC R47, c[0x0][0x248] ;  /* 0x00009200ff2f7b82 */ /* 0x000ea20000000800 */
[----:B------:R-:W-:-:S03]  /*b670*/  LOP3.LUT R25, R0, 0x36, RZ, 0xfc, !PT ;  /* 0x0000003600197812 */ /* 0x000fc600078efcff */
[----:B------:R3:W-:Y:S01]  /*b680*/  @P3 STG.E.U8 desc[UR10][R26.64], R35 ;  /* 0x000000231a003986 */ /* 0x0007e2000c10110a */
[-C--:B----4-:R-:W-:Y:S02]  /*b690*/  IADD3 R32, P3, R36, R3.reuse, RZ ;  /* 0x0000000324207210 */ /* 0x090fe40007f7e0ff */
[----:B------:R-:W-:Y:S02]  /*b6a0*/  PRMT R41, R30, 0x7772, RZ ;  /* 0x000077721e297816 */ /* 0x000fe400000000ff */
[----:B------:R-:W-:Y:S01]  /*b6b0*/  LEA.HI.X.SX32 R33, R36, R24, 0x1, P3 ;  /* 0x0000001824217211 */ /* 0x000fe200018f0eff */
[----:B0-----:R-:W-:Y:S01]  /*b6c0*/  IMAD R36, R43, 0x2, R36 ;  /* 0x000000022b247824 */ /* 0x001fe200078e0224 */
[----:B------:R-:W-:Y:S01]  /*b6d0*/  ISETP.LT.AND P6, PT, R25, UR4, !P0 ;  /* 0x0000000419007c0c */ /* 0x000fe2000c7c1270 */
[----:B------:R-:W-:Y:S01]  /*b6e0*/  ULDC UR4, c[0x0][0x22c] ;  /* 0x00008b0000047ab9 */ /* 0x000fe20000000800 */
[----:B------:R-:W-:Y:S01]  /*b6f0*/  LOP3.LUT R25, R0, 0x38, RZ, 0xfc, !PT ;  /* 0x0000003800197812 */ /* 0x000fe200078efcff */
[----:B------:R0:W-:Y:S01]  /*b700*/  @P2 STG.E.U8 desc[UR10][R32.64], R41 ;  /* 0x0000002920002986 */ /* 0x0001e2000c10110a */
[----:B------:R-:W4:Y:S01]  /*b710*/  LDC R43, c[0x0][0x248] ;  /* 0x00009200ff2b7b82 */ /* 0x000f220000000800 */
[----:B---3--:R-:W-:Y:S01]  /*b720*/  IADD3 R26, P2, R36, R3, RZ ;  /* 0x00000003241a7210 */ /* 0x008fe20007f5e0ff */
[----:B-1----:R-:W-:Y:S01]  /*b730*/  IMAD R35, R45, 0x2, R36 ;  /* 0x000000022d237824 */ /* 0x002fe200078e0224 */
        /* <DEDUP_REMOVED lines=10> */
[----:B0-----:R-:W0:Y:S01]  /*b7e0*/  LDC R41, c[0x0][0x248] ;  /* 0x00009200ff297b82 */ /* 0x001e220000000800 */
[----:B------:R-:W-:-:S02]  /*b7f0*/  IADD3 R32, P6, R28, R3, RZ ;  /* 0x000000031c207210 */ /* 0x000fc40007fde0ff */
[----:B------:R-:W-:Y:S01]  /*b800*/  LOP3.LUT R25, R0, 0x3c, RZ, 0xfc, !PT ;  /* 0x0000003c00197812 */ /* 0x000fe200078efcff */
[----:B--2---:R-:W-:Y:S01]  /*b810*/  IMAD R36, R47, 0x2, R28 ;  /* 0x000000022f247824 */ /* 0x004fe200078e021c */
[-C--:B------:R-:W-:Y:S01]  /*b820*/  LEA.HI.X.SX32 R35, R35, R24.reuse, 0x1, P2 ;  /* 0x0000001823237211 */ /* 0x080fe200010f0eff */
[----:B------:R-:W-:Y:S01]  /*b830*/  ULDC UR4, c[0x0][0x22c] ;  /* 0x00008b0000047ab9 */ /* 0x000fe20000000800 */
[----:B------:R-:W-:Y:S01]  /*b840*/  LEA.HI.X.SX32 R33, R28, R24, 0x1, P6 ;  /* 0x000000181c217211 */ /* 0x000fe200030f0eff */
[----:B------:R-:W2:Y:S01]  /*b850*/  LDC R38, c[0x0][0x248] ;  /* 0x00009200ff267b82 */ /* 0x000ea20000000800 */
[----:B------:R-:W-:Y:S02]  /*b860*/  PRMT R29, R29, 0x7773, RZ ;  /* 0x000077731d1d7816 */ /* 0x000fe400000000ff */
[----:B------:R-:W-:Y:S01]  /*b870*/  ISETP.LT.AND P4, PT, R25, UR5, !P0 ;  /* 0x0000000519007c0c */ /* 0x000fe2000c781270 */
[----:B------:R3:W-:Y:S04]  /*b880*/  @P5 STG.E.U8 desc[UR10][R34.64], R37 ;  /* 0x0000002522005986 */ /* 0x0007e8000c10110a */
[----:B-1----:R-:W1:Y:S01]  /*b890*/  LDC R39, c[0x0][0x248] ;  /* 0x00009200ff277b82 */ /* 0x002e620000000800 */
        /* <DEDUP_REMOVED lines=13> */
[----:B------:R-:W2:Y:S01]  /*b970*/  LDC R34, c[0x0][0x248] ;  /* 0x00009200ff227b82 */ /* 0x000ea20000000800 */
[----:B------:R-:W-:-:S02]  /*b980*/  PRMT R35, R31, 0x7773, RZ ;  /* 0x000077731f237816 */ /* 0x000fc400000000ff */
[-C--:B------:R-:W-:Y:S01]  /*b990*/  LEA.HI.X.SX32 R29, R36, R24.reuse, 0x1, P4 ;  /* 0x00000018241d7211 */ /* 0x080fe200020f0eff */
[----:B0-----:R-:W-:Y:S01]  /*b9a0*/  IMAD R36, R41, 0x2, R36 ;  /* 0x0000000229247824 */ /* 0x001fe200078e0224 */
[----:B------:R-:W-:Y:S01]  /*b9b0*/  ISETP.LT.AND P6, PT, R25, UR4, !P0 ;  /* 0x0000000419007c0c */ /* 0x000fe2000c7c1270 */
[----:B------:R-:W-:Y:S01]  /*b9c0*/  ULDC UR4, c[0x0][0x22c] ;  /* 0x00008b0000047ab9 */ /* 0x000fe20000000800 */
[C---:B------:R-:W-:Y:S01]  /*b9d0*/  LOP3.LUT R25, R0.reuse, 0x42, RZ, 0xfc, !PT ;  /* 0x0000004200197812 */ /* 0x040fe200078efcff */
[----:B------:R-:W0:Y:S01]  /*b9e0*/  LDC R41, c[0x0][0x248] ;  /* 0x00009200ff297b82 */ /* 0x000e220000000800 */
[----:B------:R3:W-:Y:S01]  /*b9f0*/  @P2 STG.E.U8 desc[UR10][R28.64], R35 ;  /* 0x000000231c002986 */ /* 0x0007e2000c10110a */
[----:B------:R-:W-:Y:S01]  /*ba00*/  LOP3.LUT R30, R0, 0x44, RZ, 0xfc, !PT ;  /* 0x00000044001e7812 */ /* 0x000fe200078efcff */
[----:B-1----:R-:W-:Y:S01]  /*ba10*/  IMAD R32, R39, 0x2, R36 ;  /* 0x0000000227207824 */ /* 0x002fe200078e0224 */
[----:B----4-:R-:W-:Y:S02]  /*ba20*/  IADD3 R26, P2, R36, R3, RZ ;  /* 0x00000003241a7210 */ /* 0x010fe40007f5e0ff */
[----:B------:R-:W-:Y:S01]  /*ba30*/  ISETP.LT.AND P3, PT, R25, UR4, !P0 ;  /* 0x0000000419007c0c */ /* 0x000fe2000c761270 */
[----:B------:R-:W-:Y:S01]  /*ba40*/  ULDC UR4, c[0x0][0x22c] ;  /* 0x00008b0000047ab9 */ /* 0x000fe20000000800 */
[----:B------:R-:W1:Y:S01]  /*ba50*/  LDC R39, c[0x0][0x248] ;  /* 0x00009200ff277b82 */ /* 0x000e620000000800 */
        /* <DEDUP_REMOVED lines=14> */
[----:B0-----:R-:W-:Y:S01]  /*bb40*/  IMAD R32, R41, 0x2, R32 ;  /* 0x0000000229207824 */ /* 0x001fe200078e0220 */
[----:B------:R-:W-:Y:S02]  /*bb50*/  PRMT R35, R6, 0x7770, RZ ;  /* 0x0000777006237816 */ /* 0x000fe400000000ff */
[----:B------:R-:W-:Y:S01]  /*bb60*/  ISETP.LT.AND P5, PT, R25, UR5, !P0 ;  /* 0x0000000519007c0c */ /* 0x000fe2000c7a1270 */
[----:B------:R1:W-:Y:S01]  /*bb70*/  @P3 STG.E.U8 desc[UR10][R30.64], R33 ;  /* 0x000000211e003986 */ /* 0x0003e2000c10110a */
[----:B------:R-:W-:Y:S01]  /*bb80*/  LOP3.LUT R25, R0, 0x48, RZ, 0xfc, !PT ;  /* 0x0000004800197812 */ /* 0x000fe200078efcff */
[----:B------:R-:W0:Y:S01]  /*bb90*/  LDC R41, c[0x0][0x248] ;  /* 0x00009200ff297b82 */ /* 0x000e220000000800 */
[----:B---3--:R-:W-:Y:S01]  /*bba0*/  PRMT R37, R7, 0x7770, RZ ;  /* 0x0000777007257816 */ /* 0x008fe200000000ff */
[----:B------:R3:W-:Y:S01]  /*bbb0*/  @P4 STG.E.U8 desc[UR10][R28.64], R35 ;  /* 0x000000231c004986 */ /* 0x0007e2000c10110a */
[C---:B------:R-:W-:Y:S01]  /*bbc0*/  IADD3 R26, P4, R32.reuse, R3, RZ ;  /* 0x00000003201a7210 */ /* 0x040fe20007f9e0ff */
[----:B------:R-:W-:Y:S01]  /*bbd0*/  ULDC UR5, c[0x0][0x22c] ;  /* 0x00008b0000057ab9 */ /* 0x000fe20000000800 */
[----:B------:R-:W-:Y:S01]  /*bbe0*/  ISETP.LT.AND P2, PT, R25, UR4, !P0 ;  /* 0x0000000419007c0c */ /* 0x000fe2000c741270 */
[----:B------:R-:W-:Y:S01]  /*bbf0*/  ULDC UR4, c[0x0][0x22c] ;  /* 0x00008b0000047ab9 */ /* 0x000fe20000000800 */
[----:B-1----:R-:W-:Y:S01]  /*bc00*/  IMAD R33, R39, 0x2, R32 ;  /* 0x0000000227217824 */ /* 0x002fe200078e0220 */
[----:B------:R-:W-:-:S02]  /*bc10*/  LEA.HI.X.SX32 R27, R32, R24, 0x1, P4 ;  /* 0x00000018201b7211 */ /* 0x000fc400020f0eff */
[----:B------:R-:W1:Y:S02]  /*bc20*/  LDC R32, c[0x0][0x248] ;  /* 0x00009200ff207b82 */ /* 0x000e640000000800 */
[CC--:B------:R-:W-:Y:S02]  /*bc30*/  IADD3 R30, P4, R33.reuse, R3.reuse, RZ ;  /* 0x00000003211e7210 */ /* 0x0c0fe40007f9e0ff */
[----:B------:R-:W-:Y:S02]  /*bc40*/  LOP3.LUT R25, R0, 0x4a, RZ, 0xfc, !PT ;  /* 0x0000004a00197812 */ /* 0x000fe400078efcff */
[----:B------:R-:W-:Y:S01]  /*bc50*/  LEA.HI.X.SX32 R31, R33, R24, 0x1, P4 ;  /* 0x00000018211f7211 */ /* 0x000fe200020f0eff */
[----:B--2---:R-:W-:Y:S01]  /*bc60*/  IMAD R33, R34, 0x2, R33 ;  /* 0x0000000222217824 */ /* 0x004fe200078e0221 */
[----:B---3--:R-:W-:Y:S01]  /*bc70*/  PRMT R35, R4, 0x7771, RZ ;  /* 0x0000777104237816 */ /* 0x008fe200000000ff */
[----:B------:R2:W-:Y:S01]  /*bc80*/  @P5 STG.E.U8 desc[UR10][R26.64], R37 ;  /* 0x000000251a005986 */ /* 0x0005e2000c10110a */
[----:B------:R-:W-:Y:S01]  /*bc90*/  ISETP.LT.AND P3, PT, R25, UR4, !P0 ;  /* 0x0000000419007c0c */ /* 0x000fe2000c761270 */
[----:B------:R-:W-:Y:S01]  /*bca0*/  ULDC UR4, c[0x0][0x22c] ;  /* 0x00008b0000047ab9 */ /* 0x000fe20000000800 */
[----:B------:R-:W-:Y:S01]  /*bcb0*/  PRMT R39, R5, 0x7771, RZ ;  /* 0x0000777105277816 */ /* 0x000fe200000000ff */
[----:B------:R3:W-:Y:S01]  /*bcc0*/  @P2 STG.E.U8 desc[UR10][R30.64], R35 ;  /* 0x000000231e002986 */ /* 0x0007e2000c10110a */
[----:B------:R-:W-:Y:S01]  /*bcd0*/  IADD3 R28, P2, R33, R3, RZ ;  /* 0x00000003211c7210 */ /* 0x000fe20007f5e0ff */
[----:B------:R-:W0:Y:S01]  /*bce0*/  LDC R34, c[0x0][0x248] ;  /* 0x00009200ff227b82 */ /* 0x000e220000000800 */
[----:B------:R-:W-:-:S02]  /*bcf0*/  LOP3.LUT R25, R0, 0x4c, RZ, 0xfc, !PT ;  /* 0x0000004c00197812 */ /* 0x000fc400078efcff */
[-C--:B------:R-:W-:Y:S01]  /*bd00*/  LEA.HI.X.SX32 R29, R33, R24.reuse, 0x1, P2 ;  /* 0x00000018211d7211 */ /* 0x080fe200010f0eff */
[----:B----4-:R-:W-:Y:S01]  /*bd10*/  IMAD R33, R36, 0x2, R33 ;  /* 0x0000000224217824 */ /* 0x010fe200078e0221 */
[----:B------:R-:W-:Y:S01]  /*bd20*/  ISETP.LT.AND P6, PT, R25, UR4, !P0 ;  /* 0x0000000419007c0c */ /* 0x000fe2000c7c1270 */
[----:B------:R-:W-:Y:S01]  /*bd30*/  ULDC UR4, c[0x0][0x22c] ;  /* 0x00008b0000047ab9 */ /* 0x000fe20000000800 */
[----:B------:R-:W-:Y:S01]  /*bd40*/  LOP3.LUT R25, R0, 0x4e, RZ, 0xfc, !PT ;  /* 0x0000004e00197812 */ /* 0x000fe200078efcff */
[----:B------:R4:W-:Y:S01]  /*bd50*/  @P3 STG.E.U8 desc[UR10][R28.64], R39 ;  /* 0x000000271c003986 */ /* 0x0009e2000c10110a */
[----:B--2---:R-:W-:Y:S01]  /*bd60*/  IADD3 R26, P3, R33, R3, RZ ;  /* 0x00000003211a7210 */ /* 0x004fe20007f7e0ff */
[----:B---3--:R-:W-:Y:S01]  /*bd70*/  IMAD R31, R38, 0x2, R33 ;  /* 0x00000002261f7824 */ /* 0x008fe200078e0221 */
[----:B------:R-:W-:Y:S01]  /*bd80*/  ISETP.LT.AND P5, PT, R25, UR4, !P0 ;  /* 0x0000000419007c0c */ /* 0x000fe2000c7a1270 */
[----:B------:R-:W-:Y:S01]  /*bd90*/  ULDC UR4, c[0x0][0x22c] ;  /* 0x00008b0000047ab9 */ /* 0x000fe20000000800 */
[----:B------:R-:W-:Y:S01]  /*bda0*/  LOP3.LUT R25, R0, 0x50, RZ, 0xfc, !PT ;  /* 0x0000005000197812 */ /* 0x000fe200078efcff */
[----:B-1----:R-:W-:Y:S01]  /*bdb0*/  IMAD R32, R32, 0x2, R31 ;  /* 0x0000000220207824 */ /* 0x002fe200078e021f */
[----:B------:R-:W-:Y:S01]  /*bdc0*/  LEA.HI.X.SX32 R27, R33, R24, 0x1, P3 ;  /* 0x00000018211b7211 */ /* 0x000fe200018f0eff */
[----:B------:R-:W1:Y:S01]  /*bdd0*/  LDC R36, c[0x0][0x248] ;  /* 0x00009200ff247b82 */ /* 0x000e620000000800 */
[----:B------:R-:W-:-:S02]  /*bde0*/  PRMT R37, R6, 0x7771, RZ ;  /* 0x0000777106257816 */ /* 0x000fc400000000ff */
[----:B------:R-:W-:Y:S01]  /*bdf0*/  ISETP.LT.AND P4, PT, R25, UR4, !P0 ;  /* 0x0000000419007c0c */ /* 0x000fe2000c781270 */
[----:B------:R-:W-:Y:S01]  /*be00*/  ULDC UR4, c[0x0][0x22c] ;  /* 0x00008b0000047ab9 */ /* 0x000fe20000000800 */
[-C--:B------:R-:W-:Y:S01]  /*be10*/  IADD3 R30, P3, R31, R3.reuse, RZ ;  /* 0x000000031f1e7210 */ /* 0x080fe20007f7e0ff */
[----:B------:R2:W-:Y:S01]  /*be20*/  @P6 STG.E.U8 desc[UR10][R26.64], R37 ;  /* 0x000000251a006986 */ /* 0x0005e2000c10110a */
[----:B----4-:R-:W-:Y:S01]  /*be30*/  IADD3 R28, P6, R32, R3, RZ ;  /* 0x00000003201c7210 */ /* 0x010fe20007fde0ff */
[----:B------:R-:W3:Y:S01]  /*be40*/  LDC R39, c[0x0][0x248] ;  /* 0x00009200ff277b82 */ /* 0x000ee20000000800 */
[----:B------:R-:W-:Y:S02]  /*be50*/  LOP3.LUT R25, R0, 0x52, RZ, 0xfc, !PT ;  /* 0x0000005200197812 */ /* 0x000fe400078efcff */
[----:B------:R-:W-:Y:S02]  /*be60*/  PRMT R35, R7, 0x7771, RZ ;  /* 0x0000777107237816 */ /* 0x000fe400000000ff */
[----:B------:R-:W-:-:S02]  /*be70*/  LEA.HI.X.SX32 R31, R31, R24, 0x1, P3 ;  /* 0x000000181f1f7211 */ /* 0x000fc400018f0eff */
[----:B------:R-:W-:Y:S01]  /*be80*/  LEA.HI.X.SX32 R29, R32, R24, 0x1, P6 ;  /* 0x00000018201d7211 */ /* 0x000fe200030f0eff */
[----:B0-----:R-:W-:Y:S01]  /*be90*/  IMAD R32, R41, 0x2, R32 ;  /* 0x0000000229207824 */ /* 0x001fe200078e0220 */
[----:B------:R-:W-:Y:S01]  /*bea0*/  PRMT R33, R4, 0x7772, RZ ;  /* 0x0000777204217816 */ /* 0x000fe200000000ff */
[----:B--2---:R-:W0:Y:S01]  /*beb0*/  LDC R37, c[0x0][0x248] ;  /* 0x00009200ff257b82 */ /* 0x004e220000000800 */
[----:B------:R-:W-:Y:S01]  /*bec0*/  ISETP.LT.AND P2, PT, R25, UR4, !P0 ;  /* 0x0000000419007c0c */ /* 0x000fe2000c741270 */
[----:B------:R2:W-:Y:S01]  /*bed0*/  @P5 STG.E.U8 desc[UR10][R30.64], R35 ;  /* 0x000000231e005986 */ /* 0x0005e2000c10110a */
[----:B------:R-:W-:Y:S01]  /*bee0*/  LOP3.LUT R25, R0, 0x54, RZ, 0xfc, !PT ;  /* 0x0000005400197812 */ /* 0x000fe200078efcff */
[----:B------:R-:W-:Y:S02]  /*bef0*/  ULDC UR4, c[0x0][0x22c] ;  /* 0x00008b0000047ab9 */ /* 0x000fe40000000800 */
[----:B------:R4:W-:Y:S01]  /*bf00*/  @P4 STG.E.U8 desc[UR10][R28.64], R33 ;  /* 0x000000211c004986 */ /* 0x0009e2000c10110a */
[----:B------:R-:W-:-:S02]  /*bf10*/  IADD3 R26, P4, R32, R3, RZ ;  /* 0x00000003201a7210 */ /* 0x000fc40007f9e0ff */
[----:B------:R-:W-:Y:S01]  /*bf20*/  ISETP.LT.AND P3, PT, R25, UR4, !P0 ;  /* 0x0000000419007c0c */ /* 0x000fe2000c761270 */
[----:B------:R-:W-:Y:S01]  /*bf30*/  ULDC UR4, c[0x0][0x22c] ;  /* 0x00008b0000047ab9 */ /* 0x000fe20000000800 */
[----:B------:R-:W-:Y:S01]  /*bf40*/  LEA.HI.X.SX32 R27, R32, R24, 0x1, P4 ;  /* 0x00000018201b7211 */ /* 0x000fe200020f0eff */
[----:B------:R-:W-:Y:S01]  /*bf50*/  IMAD R32, R43, 0x2, R32 ;  /* 0x000000022b207824 */ /* 0x000fe200078e0220 */
[----:B--2---:R-:W-:Y:S01]  /*bf60*/  PRMT R31, R5, 0x7772, RZ ;  /* 0x00007772051f7816 */ /* 0x004fe200000000ff */
[----:B------:R-:W2:Y:S01]  /*bf70*/  LDC R35, c[0x0][0x248] ;  /* 0x00009200ff237b82 */ /* 0x000ea20000000800 */
[----:B------:R-:W-:-:S03]  /*bf80*/  LOP3.LUT R25, R0, 0x56, RZ, 0xfc, !PT ;  /* 0x0000005600197812 */ /* 0x000fc600078efcff */
[----:B------:R1:W-:Y:S01]  /*bf90*/  @P2 STG.E.U8 desc[UR10][R26.64], R31 ;  /* 0x0000001f1a002986 */ /* 0x0003e2000c10110a */
[-C--:B----4-:R-:W-:Y:S02]  /*bfa0*/  IADD3 R28, P2, R32, R3.reuse, RZ ;  /* 0x00000003201c7210 */ /* 0x090fe40007f5e0ff */
[----:B------:R-:W-:Y:S02]  /*bfb0*/  PRMT R33, R6, 0x7772, RZ ;  /* 0x0000777206217816 */ /* 0x000fe400000000ff */
[----:B------:R-:W-:Y:S01]  /*bfc0*/  LEA.HI.X.SX32 R29, R32, R24, 0x1, P2 ;  /* 0x00000018201d7211 */ /* 0x000fe200010f0eff */
[----:B---3--:R-:W-:Y:S01]  /*bfd0*/  IMAD R32, R39, 0x2, R32 ;  /* 0x0000000227207824 */ /* 0x008fe200078e0220 */
[----:B------:R-:W-:Y:S01]  /*bfe0*/  ISETP.LT.AND P6, PT, R25, UR4, !P0 ;  /* 0x0000000419007c0c */ /* 0x000fe2000c7c1270 */
[----:B------:R-:W-:Y:S02]  /*bff0*/  ULDC UR4, c[0x0][0x22c] ;  /* 0x00008b0000047ab9 */ /* 0x000fe40000000800 */
[----:B------:R2:W-:Y:S01]  /*c000*/  @P3 STG.E.U8 desc[UR10][R28.64], R33 ;  /* 0x000000211c003986 */ /* 0x0005e2000c10110a */
[----:B-1----:R-:W-:Y:S01]  /*c010*/  IADD3 R26, P3, R32, R3, RZ ;  /* 0x00000003201a7210 */ /* 0x002fe20007f7e0ff */
[----:B0-----:R-:W-:Y:S01]  /*c020*/  IMAD R31, R37, 0x2, R32 ;  /* 0x00000002251f7824 */ /* 0x001fe200078e0220 */
[----:B------:R-:W-:-:S02]  /*c030*/  LOP3.LUT R25, R0, 0x58, RZ, 0xfc, !PT ;  /* 0x0000005800197812 */ /* 0x000fc400078efcff */
[----:B------:R-:W-:Y:S01]  /*c040*/  LEA.HI.X.SX32 R27, R32, R24, 0x1, P3 ;  /* 0x00000018201b7211 */ /* 0x000fe200018f0eff */
[----:B------:R-:W-:Y:S01]  /*c050*/  IMAD R32, R34, 0x2, R31 ;  /* 0x0000000222207824 */ /* 0x000fe200078e021f */
[----:B------:R-:W-:Y:S01]  /*c060*/  PRMT R39, R7, 0x7772, RZ ;  /* 0x0000777207277816 */ /* 0x000fe200000000ff */
[----:B------:R-:W0:Y:S01]  /*c070*/  LDC R34, c[0x0][0x248] ;  /* 0x00009200ff227b82 */ /* 0x000e220000000800 */
[----:B------:R-:W-:Y:S02]  /*c080*/  LOP3.LUT R30, R0, 0x5a, RZ, 0xfc, !PT ;  /* 0x0000005a001e7812 */ /* 0x000fe400078efcff */
[----:B------:R-:W-:Y:S01]  /*c090*/  ISETP.LT.AND P5, PT, R25, UR4, !P0 ;  /* 0x0000000419007c0c */ /* 0x000fe2000c7a1270 */
[----:B------:R-:W-:Y:S01]  /*c0a0*/  ULDC UR4, c[0x0][0x22c] ;  /* 0x00008b0000047ab9 */ /* 0x000fe20000000800 */
[----:B------:R1:W-:Y:S01]  /*c0b0*/  @P6 STG.E.U8 desc[UR10][R26.64], R39 ;  /* 0x000000271a006986 */ /* 0x0003e2000c10110a */
[----:B------:R-:W-:Y:S01]  /*c0c0*/  ISETP.LT.AND P2, PT, R30, UR4, !P0 ;  /* 0x000000041e007c0c */ /* 0x000fe2000c741270 */
[----:B--2---:R-:W-:Y:S01]  /*c0d0*/  IMAD R33, R35, 0x2, R32 ;  /* 0x0000000223217824 */ /* 0x004fe200078e0220 */
[----:B------:R-:W-:Y:S01]  /*c0e0*/  IADD3 R28, P6, R32, R3, RZ ;  /* 0x00000003201c7210 */ /* 0x000fe20007fde0ff */
[----:B------:R-:W-:Y:S01]  /*c0f0*/  ULDC UR4, c[0x0][0x22c] ;  /* 0x00008b0000047ab9 */ /* 0x000fe20000000800 */
[----:B------:R-:W-:-:S02]  /*c100*/  LOP3.LUT R25, R0, 0x5c, RZ, 0xfc, !PT ;  /* 0x0000005c00197812 */ /* 0x000fc400078efcff */
[----:B------:R-:W-:Y:S02]  /*c110*/  IADD3 R30, P3, R31, R3, RZ ;  /* 0x000000031f1e7210 */ /* 0x000fe40007f7e0ff */
[-C--:B------:R-:W-:Y:S02]  /*c120*/  LEA.HI.X.SX32 R29, R32, R24.reuse, 0x1, P6 ;  /* 0x00000018201d7211 */ /* 0x080fe400030f0eff */
[----:B------:R-:W-:Y:S01]  /*c130*/  ISETP.LT.AND P4, PT, R25, UR5, !P0 ;  /* 0x0000000519007c0c */ /* 0x000fe2000c781270 */
[----:B------:R-:W2:Y:S01]  /*c140*/  LDC R32, c[0x0][0x248] ;  /* 0x00009200ff207b82 */ /* 0x000ea20000000800 */
[----:B------:R-:W-:Y:S01]  /*c150*/  LOP3.LUT R25, R0, 0x5e, RZ, 0xfc, !PT ;  /* 0x0000005e00197812 */ /* 0x000fe200078efcff */
[----:B------:R-:W-:Y:S01]  /*c160*/  ULDC UR5, c[0x0][0x22c] ;  /* 0x00008b0000057ab9 */ /* 0x000fe20000000800 */
[----:B------:R-:W-:Y:S02]  /*c170*/  PRMT R37, R4, 0x7773, RZ ;  /* 0x0000777304257816 */ /* 0x000fe400000000ff */
[----:B------:R-:W-:-:S02]  /*c180*/  LEA.HI.X.SX32 R31, R31, R24, 0x1, P3 ;  /* 0x000000181f1f7211 */ /* 0x000fc400018f0eff */
[----:B------:R-:W-:Y:S01]  /*c190*/  PRMT R35, R5, 0x7773, RZ ;  /* 0x0000777305237816 */ /* 0x000fe200000000ff */
[----:B-1----:R-:W1:Y:S01]  /*c1a0*/  LDC R39, c[0x0][0x248] ;  /* 0x00009200ff277b82 */ /* 0x002e620000000800 */
[----:B------:R-:W-:Y:S02]  /*c1b0*/  LOP3.LUT R4, R0, 0x60, RZ, 0xfc, !PT ;  /* 0x0000006000047812 */ /* 0x000fe400078efcff */
[----:B------:R-:W-:Y:S01]  /*c1c0*/  ISETP.LT.AND P3, PT, R25, UR4, !P0 ;  /* 0x0000000419007c0c */ /* 0x000fe2000c761270 */
[----:B------:R-:W-:Y:S01]  /*c1d0*/  ULDC UR4, c[0x0][0x22c] ;  /* 0x00008b0000047ab9 */ /* 0x000fe20000000800 */
[----:B------:R3:W-:Y:S01]  /*c1e0*/  @P5 STG.E.U8 desc[UR10][R30.64], R37 ;  /* 0x000000251e005986 */ /* 0x0007e2000c10110a */
[----:B------:R-:W-:Y:S01]  /*c1f0*/  ISETP.LT.AND P6, PT, R4, UR4, !P0 ;  /* 0x0000000404007c0c */ /* 0x000fe2000c7c1270 */
[----:B------:R-:W-:Y:S02]  /*c200*/  ULDC UR4, c[0x0][0x22c] ;  /* 0x00008b0000047ab9 */ /* 0x000fe40000000800 */
[----:B------:R4:W-:Y:S01]  /*c210*/  @P2 STG.E.U8 desc[UR10][R28.64], R35 ;  /* 0x000000231c002986 */ /* 0x0009e2000c10110a */
[----:B------:R-:W-:-:S02]  /*c220*/  IADD3 R4, P2, R33, R3, RZ ;  /* 0x0000000321047210 */ /* 0x000fc40007f5e0ff */
[----:B------:R-:W-:Y:S02]  /*c230*/  PRMT R27, R6, 0x7773, RZ ;  /* 0x00007773061b7816 */ /* 0x000fe400000000ff */
[----:B------:R-:W-:Y:S01]  /*c240*/  LEA.HI.X.SX32 R5, R33, R24, 0x1, P2 ;  /* 0x0000001821057211 */ /* 0x000fe200010f0eff */
[----:B------:R-:W-:Y:S01]  /*c250*/  IMAD R33, R36, 0x2, R33 ;  /* 0x0000000224217824 */ /* 0x000fe200078e0221 */
[----:B---3--:R-:W-:Y:S01]  /*c260*/  PRMT R31, R7, 0x7773, RZ ;  /* 0x00007773071f7816 */ /* 0x008fe200000000ff */
[----:B------:R-:W3:Y:S02]  /*c270*/  LDC R37, c[0x0][0x248] ;  /* 0x00009200ff257b82 */ /* 0x000ee40000000800 */
[----:B------:R0:W-:Y:S01]  /*c280*/  @P4 STG.E.U8 desc[UR10][R4.64], R27 ;  /* 0x0000001b04004986 */ /* 0x0001e2000c10110a */
[----:B------:R-:W-:-:S05]  /*c290*/  IADD3 R6, P4, R33, R3, RZ ;  /* 0x0000000321067210 */ /* 0x000fca0007f9e0ff */
[----:B----4-:R-:W4:Y:S01]  /*c2a0*/  LDC R35, c[0x0][0x248] ;  /* 0x00009200ff237b82 */ /* 0x010f220000000800 */
[-C--:B------:R-:W-:Y:S01]  /*c2b0*/  LEA.HI.X.SX32 R7, R33, R24.reuse, 0x1, P4 ;  /* 0x0000001821077211 */ /* 0x080fe200020f0eff */
[----:B--2---:R-:W-:Y:S01]  /*c2c0*/  IMAD R33, R32, 0x2, R33 ;  /* 0x0000000220217824 */ /* 0x004fe200078e0221 */
[C---:B------:R-:W-:Y:S02]  /*c2d0*/  LOP3.LUT R25, R0.reuse, 0x62, RZ, 0xfc, !PT ;  /* 0x0000006200197812 */ /* 0x040fe400078efcff */
[----:B------:R-:W-:Y:S01]  /*c2e0*/  LOP3.LUT R26, R0, 0x64, RZ, 0xfc, !PT ;  /* 0x00000064001a7812 */ /* 0x000fe200078efcff */
[----:B------:R2:W-:Y:S01]  /*c2f0*/  @P3 STG.E.U8 desc[UR10][R6.64], R31 ;  /* 0x0000001f06003986 */ /* 0x0005e2000c10110a */
[-C--:B0-----:R-:W-:Y:S01]  /*c300*/  IADD3 R4, P3, R33, R3.reuse, RZ ;  /* 0x0000000321047210 */ /* 0x081fe20007f7e0ff */
[----:B------:R-:W-:Y:S01]  /*c310*/  IMAD R28, R34, 0x2, R33 ;  /* 0x00000002221c7824 */ /* 0x000fe200078e0221 */
[----:B------:R-:W-:Y:S01]  /*c320*/  ISETP.LT.AND P2, PT, R25, UR4, !P0 ;  /* 0x0000000419007c0c */ /* 0x000fe2000c741270 */
[----:B------:R-:W-:Y:S01]  /*c330*/  ULDC UR4, c[0x0][0x22c] ;  /* 0x00008b0000047ab9 */ /* 0x000fe20000000800 */
[----:B------:R-:W-:Y:S01]  /*c340*/  LEA.HI.X.SX32 R5, R33, R24, 0x1, P3 ;  /* 0x0000001821057211 */ /* 0x000fe200018f0eff */
[----:B------:R-:W0:Y:S01]  /*c350*/  LDC R30, c[0x0][0x248] ;  /* 0x00009200ff1e7b82 */ /* 0x000e220000000800 */
[----:B------:R-:W-:Y:S01]  /*c360*/  ISETP.LT.AND P4, PT, R26, UR4, !P0 ;  /* 0x000000041a007c0c */ /* 0x000fe2000c781270 */
[----:B------:R-:W-:Y:S01]  /*c370*/  ULDC UR4, c[0x0][0x22c] ;  /* 0x00008b0000047ab9 */ /* 0x000fe20000000800 */
[----:B------:R-:W-:-:S02]  /*c380*/  IADD3 R26, P3, R28, R3, RZ ;  /* 0x000000031c1a7210 */ /* 0x000fc40007f7e0ff */
[----:B------:R-:W-:Y:S02]  /*c390*/  LOP3.LUT R25, R0, 0x66, RZ, 0xfc, !PT ;  /* 0x0000006600197812 */ /* 0x000fe400078efcff */
[----:B------:R-:W-:Y:S01]  /*c3a0*/  PRMT R33, R8, 0x7770, RZ ;  /* 0x0000777008217816 */ /* 0x000fe200000000ff */
[----:B------:R-:W0:Y:S01]  /*c3b0*/  LDC R32, c[0x0][0x248] ;  /* 0x00009200ff207b82 */ /* 0x000e220000000800 */
[-C--:B------:R-:W-:Y:S02]  /*c3c0*/  LEA.HI.X.SX32 R27, R28, R24.reuse, 0x1, P3 ;  /* 0x000000181c1b7211 */ /* 0x080fe400018f0eff */
[----:B------:R-:W-:Y:S01]  /*c3d0*/  ISETP.LT.AND P5, PT, R25, UR5, !P0 ;  /* 0x0000000519007c0c */ /* 0x000fe2000c7a1270 */
[----:B----4-:R-:W-:Y:S01]  /*c3e0*/  IMAD R28, R35, 0x2, R28 ;  /* 0x00000002231c7824 */ /* 0x010fe200078e021c */
[C---:B------:R-:W-:Y:S02]  /*c3f0*/  LOP3.LUT R25, R0.reuse, 0x68, RZ, 0xfc, !PT ;  /* 0x0000006800197812 */ /* 0x040fe400078efcff */
[----:B------:R-:W-:Y:S01]  /*c400*/  PRMT R29, R9, 0x7770, RZ ;  /* 0x00007770091d7816 */ /* 0x000fe200000000ff */
[----:B------:R4:W-:Y:S01]  /*c410*/  @P6 STG.E.U8 desc[UR10][R4.64], R33 ;  /* 0x0000002104006986 */ /* 0x0009e2000c10110a */
[----:B--2---:R-:W-:Y:S01]  /*c420*/  LOP3.LUT R7, R0, 0x6a, RZ, 0xfc, !PT ;  /* 0x0000006a00077812 */ /* 0x004fe200078efcff */
[----:B------:R-:W2:Y:S01]  /*c430*/  LDC R34, c[0x0][0x248] ;  /* 0x00009200ff227b82 */ /* 0x000ea20000000800 */
[----:B------:R-:W-:Y:S01]  /*c440*/  ISETP.LT.AND P3, PT, R25, UR4, !P0 ;  /* 0x0000000419007c0c */ /* 0x000fe2000c761270 */
[----:B------:R-:W-:Y:S01]  /*c450*/  ULDC UR4, c[0x0][0x22c] ;  /* 0x00008b0000047ab9 */ /* 0x000fe20000000800 */
[C---:B------:R-:W-:Y:S01]  /*c460*/  IADD3 R6, P6, R28.reuse, R3, RZ ;  /* 0x000000031c067210 */ /* 0x040fe20007fde0ff */
[----:B------:R1:W-:Y:S01]  /*c470*/  @P2 STG.E.U8 desc[UR10][R26.64], R29 ;  /* 0x0000001d1a002986 */ /* 0x0003e2000c10110a */
[----:B------:R-:W-:Y:S01]  /*c480*/  ISETP.LT.AND P2, PT, R7, UR4, !P0 ;  /* 0x0000000407007c0c */ /* 0x000fe2000c741270 */
[----:B------:R-:W-:Y:S01]  /*c490*/  ULDC UR4, c[0x0][0x22c] ;  /* 0x00008b0000047ab9 */ /* 0x000fe20000000800 */
[----:B------:R-:W-:Y:S01]  /*c4a0*/  LEA.HI.X.SX32 R7, R28, R24, 0x1, P6 ;  /* 0x000000181c077211 */ /* 0x000fe200030f0eff */
[----:B---3--:R-:W-:Y:S01]  /*c4b0*/  IMAD R28, R37, 0x2, R28 ;  /* 0x00000002251c7824 */ /* 0x008fe200078e021c */
[----:B------:R-:W-:Y:S01]  /*c4c0*/  PRMT R31, R11, 0x7770, RZ ;  /* 0x000077700b1f7816 */ /* 0x000fe200000000ff */
[----:B------:R-:W3:Y:S01]  /*c4d0*/  LDC R37, c[0x0][0x248] ;  /* 0x00009200ff257b82 */ /* 0x000ee20000000800 */
[----:B----4-:R-:W-:Y:S01]  /*c4e0*/  PRMT R33, R10, 0x7770, RZ ;  /* 0x000077700a217816 */ /* 0x010fe200000000ff */
[----:B------:R-:W-:Y:S01]  /*c4f0*/  ULDC UR5, c[0x0][0x22c] ;  /* 0x00008b0000057ab9 */ /* 0x000fe20000000800 */
[----:B------:R-:W-:-:S03]  /*c500*/  LOP3.LUT R25, R0, 0x6c, RZ, 0xfc, !PT ;  /* 0x0000006c00197812 */ /* 0x000fc600078efcff */
[----:B------:R4:W-:Y:S01]  /*c510*/  @P4 STG.E.U8 desc[UR10][R6.64], R33 ;  /* 0x0000002106004986 */ /* 0x0009e2000c10110a */
[CC--:B------:R-:W-:Y:S01]  /*c520*/  IADD3 R4, P4, R28.reuse, R3.reuse, RZ ;  /* 0x000000031c047210 */ /* 0x0c0fe20007f9e0ff */
[----:B-1----:R-:W-:Y:S01]  /*c530*/  IMAD R29, R39, 0x2, R28 ;  /* 0x00000002271d7824 */ /* 0x002fe200078e021c */
[----:B------:R-:W-:Y:S01]  /*c540*/  ISETP.LT.AND P6, PT, R25, UR4, !P0 ;  /* 0x0000000419007c0c */ /* 0x000fe2000c7c1270 */
[----:B------:R-:W-:Y:S01]  /*c550*/  ULDC UR4, c[0x0][0x22c] ;  /* 0x00008b0000047ab9 */ /* 0x000fe20000000800 */
[----:B------:R-:W-:Y:S01]  /*c560*/  LEA.HI.X.SX32 R5, R28, R24, 0x1, P4 ;  /* 0x000000181c057211 */ /* 0x000fe200020f0eff */
[----:B------:R-:W1:Y:S01]  /*c570*/  LDC R39, c[0x0][0x248] ;  /* 0x00009200ff277b82 */ /* 0x000e620000000800 */
[----:B------:R-:W-:Y:S02]  /*c580*/  LOP3.LUT R25, R0, 0x6e, RZ, 0xfc, !PT ;  /* 0x0000006e00197812 */ /* 0x000fe400078efcff */
[----:B------:R-:W-:Y:S01]  /*c590*/  IADD3 R26, P4, R29, R3, RZ ;  /* 0x000000031d1a7210 */ /* 0x000fe20007f9e0ff */
[----:B------:R2:W-:Y:S01]  /*c5a0*/  @P5 STG.E.U8 desc[UR10][R4.64], R31 ;  /* 0x0000001f04005986 */ /* 0x0005e2000c10110a */
[----:B------:R-:W-:Y:S01]  /*c5b0*/  ISETP.LT.AND P5, PT, R25, UR4, !P0 ;  /* 0x0000000419007c0c */ /* 0x000fe2000c7a1270 */
[----:B------:R-:W-:-:S02]  /*c5c0*/  ULDC UR4, c[0x0][0x22c] ;  /* 0x00008b0000047ab9 */ /* 0x000fc40000000800 */
[----:B------:R-:W3:Y:S01]  /*c5d0*/  LDC R28, c[0x0][0x248] ;  /* 0x00009200ff1c7b82 */ /* 0x000ee20000000800 */
[----:B------:R-:W-:Y:S01]  /*c5e0*/  LEA.HI.X.SX32 R27, R29, R24, 0x1, P4 ;  /* 0x000000181d1b7211 */ /* 0x000fe200020f0eff */
[----:B0-----:R-:W-:Y:S01]  /*c5f0*/  IMAD R29, R30, 0x2, R29 ;  /* 0x000000021e1d7824 */ /* 0x001fe200078e021d */
[----:B------:R-:W-:Y:S02]  /*c600*/  PRMT R25, R8, 0x7771, RZ ;  /* 0x0000777108197816 */ /* 0x000fe400000000ff */
[----:B----4-:R-:W-:-:S03]  /*c610*/  LOP3.LUT R7, R0, 0x70, RZ, 0xfc, !PT ;  /* 0x0000007000077812 */ /* 0x010fc600078efcff */
[----:B------:R0:W-:Y:S01]  /*c620*/  @P3 STG.E.U8 desc[UR10][R26.64], R25 ;  /* 0x000000191a003986 */ /* 0x0001e2000c10110a */
[-C--:B------:R-:W-:Y:S01]  /*c630*/  IADD3 R6, P3, R29, R3.reuse, RZ ;  /* 0x000000031d067210 */ /* 0x080fe20007f7e0ff */
[----:B------:R-:W4:Y:S01]  /*c640*/  LDC R30, c[0x0][0x248] ;  /* 0x00009200ff1e7b82 */ /* 0x000f220000000800 */
[----:B------:R-:W-:Y:S01]  /*c650*/  ISETP.LT.AND P4, PT, R7, UR4, !P0 ;  /* 0x0000000407007c0c */ /* 0x000fe2000c781270 */
[----:B------:R-:W-:Y:S01]  /*c660*/  ULDC UR4, c[0x0][0x22c] ;  /* 0x00008b0000047ab9 */ /* 0x000fe20000000800 */
[-C--:B------:R-:W-:Y:S01]  /*c670*/  LEA.HI.X.SX32 R7, R29, R24.reuse, 0x1, P3 ;  /* 0x000000181d077211 */ /* 0x080fe200018f0eff */
[----:B------:R-:W-:Y:S01]  /*c680*/  IMAD R29, R32, 0x2, R29 ;  /* 0x00000002201d7824 */ /* 0x000fe200078e021d */
[----:B------:R-:W-:Y:S02]  /*c690*/  PRMT R35, R9, 0x7771, RZ ;  /* 0x0000777109237816 */ /* 0x000fe400000000ff */
[----:B--2---:R-:W-:Y:S01]  /*c6a0*/  LOP3.LUT R4, R0, 0x72, RZ, 0xfc, !PT ;  /* 0x0000007200047812 */ /* 0x004fe200078efcff */
[----:B------:R-:W2:Y:S02]  /*c6b0*/  LDC R32, c[0x0][0x248] ;  /* 0x00009200ff207b82 */ /* 0x000ea40000000800 */
[----:B------:R3:W-:Y:S01]  /*c6c0*/  @P2 STG.E.U8 desc[UR10][R6.64], R35 ;  /* 0x0000002306002986 */ /* 0x0007e2000c10110a */
[----:B------:R-:W-:Y:S01]  /*c6d0*/  ISETP.LT.AND P3, PT, R4, UR4, !P0 ;  /* 0x0000000404007c0c */ /* 0x000fe2000c761270 */
[----:B0-----:R-:W-:Y:S01]  /*c6e0*/  IMAD R27, R34, 0x2, R29 ;  /* 0x00000002221b7824 */ /* 0x001fe200078e021d */
[C---:B------:R-:W-:Y:S01]  /*c6f0*/  IADD3 R4, P2, R29.reuse, R3, RZ ;  /* 0x000000031d047210 */ /* 0x040fe20007f5e0ff */
[----:B------:R-:W-:Y:S01]  /*c700*/  ULDC UR4, c[0x0][0x22c] ;  /* 0x00008b0000047ab9 */ /* 0x000fe20000000800 */
[----:B------:R-:W-:Y:S01]  /*c710*/  PRMT R33, R10, 0x7771, RZ ;  /* 0x000077710a217816 */ /* 0x000fe200000000ff */
[----:B---3--:R-:W-:Y:S01]  /*c720*/  IMAD R28, R28, 0x2, R27 ;  /* 0x000000021c1c7824 */ /* 0x008fe200078e021b */
[----:B------:R-:W-:-:S02]  /*c730*/  LEA.HI.X.SX32 R5, R29, R24, 0x1, P2 ;  /* 0x000000181d057211 */ /* 0x000fc400010f0eff */
[----:B------:R-:W-:-:S03]  /*c740*/  IADD3 R26, P2, R27, R3, RZ ;  /* 0x000000031b1a7210 */ /* 0x000fc60007f5e0ff */
[----:B------:R0:W-:Y:S01]  /*c750*/  @P6 STG.E.U8 desc[UR10][R4.64], R33 ;  /* 0x0000002104006986 */ /* 0x0001e2000c10110a */
[C---:B------:R-:W-:Y:S01]  /*c760*/  IADD3 R6, P6, R28.reuse, R3, RZ ;  /* 0x000000031c067210 */ /* 0x040fe20007fde0ff */
[----:B------:R-:W3:Y:S01]  /*c770*/  LDC R35, c[0x0][0x248] ;  /* 0x00009200ff237b82 */ /* 0x000ee20000000800 */
[----:B------:R-:W-:Y:S02]  /*c780*/  PRMT R31, R11, 0x7771, RZ ;  /* 0x000077710b1f7816 */ /* 0x000fe400000000ff */
[-C--:B------:R-:W-:Y:S02]  /*c790*/  LEA.HI.X.SX32 R27, R27, R24.reuse, 0x1, P2 ;  /* 0x000000181b1b7211 */ /* 0x080fe400010f0eff */
[----:B------:R-:W-:Y:S01]  /*c7a0*/  LEA.HI.X.SX32 R7, R28, R24, 0x1, P6 ;  /* 0x000000181c077211 */ /* 0x000fe200030f0eff */
[----:B------:R-:W-:Y:S01]  /*c7b0*/  IMAD R28, R37, 0x2, R28 ;  /* 0x00000002251c7824 */ /* 0x000fe200078e021c */
[----:B------:R-:W-:Y:S01]  /*c7c0*/  PRMT R29, R8, 0x7772, RZ ;  /* 0x00007772081d7816 */ /* 0x000fe200000000ff */
[----:B------:R-:W4:Y:S01]  /*c7d0*/  LDC R37, c[0x0][0x248] ;  /* 0x00009200ff257b82 */ /* 0x000f220000000800 */
[----:B------:R2:W-:Y:S01]  /*c7e0*/  @P5 STG.E.U8 desc[UR10][R26.64], R31 ;  /* 0x0000001f1a005986 */ /* 0x0005e2000c10110a */
[----:B------:R-:W-:-:S03]  /*c7f0*/  LOP3.LUT R25, R0, 0x74, RZ, 0xfc, !PT ;  /* 0x0000007400197812 */ /* 0x000fc600078efcff */
[----:B------:R2:W-:Y:S01]  /*c800*/  @P4 STG.E.U8 desc[UR10][R6.64], R29 ;  /* 0x0000001d06004986 */ /* 0x0005e2000c10110a */
[C---:B0-----:R-:W-:Y:S02]  /*c810*/  IADD3 R4, P4, R28.reuse, R3, RZ ;  /* 0x000000031c047210 */ /* 0x041fe40007f9e0ff */
[----:B------:R-:W-:Y:S01]  /*c820*/  ISETP.LT.AND P2, PT, R25, UR4, !P0 ;  /* 0x0000000419007c0c */ /* 0x000fe2000c741270 */
[----:B------:R-:W-:Y:S01]  /*c830*/  ULDC UR4, c[0x0][0x22c] ;  /* 0x00008b0000047ab9 */ /* 0x000fe20000000800 */
[----:B------:R-:W-:Y:S01]  /*c840*/  LEA.HI.X.SX32 R5, R28, R24, 0x1, P4 ;  /* 0x000000181c057211 */ /* 0x000fe200020f0eff */
[----:B-1----:R-:W-:Y:S01]  /*c850*/  IMAD R28, R39, 0x2, R28 ;  /* 0x00000002271c7824 */ /* 0x002fe200078e021c */
[----:B--2---:R-:W-:Y:S01]  /*c860*/  PRMT R27, R9, 0x7772, RZ ;  /* 0x00007772091b7816 */ /* 0x004fe200000000ff */
[----:B------:R-:W0:Y:S01]  /*c870*/  LDC R39, c[0x0][0x248] ;  /* 0x00009200ff277b82 */ /* 0x000e220000000800 */
[----:B------:R-:W-:-:S03]  /*c880*/  LOP3.LUT R25, R0, 0x76, RZ, 0xfc, !PT ;  /* 0x0000007600197812 */ /* 0x000fc600078efcff */
[----:B------:R1:W-:Y:S01]  /*c890*/  @P3 STG.E.U8 desc[UR10][R4.64], R27 ;  /* 0x0000001b04003986 */ /* 0x0003e2000c10110a */
[-C--:B------:R-:W-:Y:S02]  /*c8a0*/  IADD3 R6, P3, R28, R3.reuse, RZ ;  /* 0x000000031c067210 */ /* 0x080fe40007f7e0ff */
[----:B------:R-:W-:Y:S02]  /*c8b0*/  PRMT R33, R10, 0x7772, RZ ;  /* 0x000077720a217816 */ /* 0x000fe400000000ff */
[----:B------:R-:W-:Y:S01]  /*c8c0*/  LEA.HI.X.SX32 R7, R28, R24, 0x1, P3 ;  /* 0x000000181c077211 */ /* 0x000fe200018f0eff */
[----:B---3--:R-:W-:Y:S01]  /*c8d0*/  IMAD R28, R35, 0x2, R28 ;  /* 0x00000002231c7824 */ /* 0x008fe200078e021c */
[----:B------:R-:W-:Y:S01]  /*c8e0*/  ISETP.LT.AND P6, PT, R25, UR4, !P0 ;  /* 0x0000000419007c0c */ /* 0x000fe2000c7c1270 */
[----:B------:R-:W-:Y:S01]  /*c8f0*/  ULDC UR4, c[0x0][0x22c] ;  /* 0x00008b0000047ab9 */ /* 0x000fe20000000800 */
[----:B------:R-:W-:Y:S01]  /*c900*/  LOP3.LUT R25, R0, 0x78, RZ, 0xfc, !PT ;  /* 0x0000007800197812 */ /* 0x000fe200078efcff */
[----:B------:R2:W-:Y:S01]  /*c910*/  @P2 STG.E.U8 desc[UR10][R6.64], R33 ;  /* 0x0000002106002986 */ /* 0x0005e2000c10110a */
[----:B-1----:R-:W-:Y:S01]  /*c920*/  IADD3 R4, P2, R28, R3, RZ ;  /* 0x000000031c047210 */ /* 0x002fe20007f5e0ff */
[----:B----4-:R-:W-:Y:S01]  /*c930*/  IMAD R27, R37, 0x2, R28 ;  /* 0x00000002251b7824 */ /* 0x010fe200078e021c */
[----:B------:R-:W-:Y:S01]  /*c940*/  ISETP.LT.AND P5, PT, R25, UR4, !P0 ;  /* 0x0000000419007c0c */ /* 0x000fe2000c7a1270 */
[----:B------:R-:W-:Y:S01]  /*c950*/  ULDC UR4, c[0x0][0x22c] ;  /* 0x00008b0000047ab9 */ /* 0x000fe20000000800 */
[----:B------:R-:W-:-:S02]  /*c960*/  LOP3.LUT R26, R0, 0x7a, RZ, 0xfc, !PT ;  /* 0x0000007a001a7812 */ /* 0x000fc400078efcff */
[----:B------:R-:W-:Y:S02]  /*c970*/  LOP3.LUT R25, R0, 0x7c, RZ, 0xfc, !PT ;  /* 0x0000007c00197812 */ /* 0x000fe400078efcff */
[----:B------:R-:W-:Y:S01]  /*c980*/  LEA.HI.X.SX32 R5, R28, R24, 0x1, P2 ;  /* 0x000000181c057211 */ /* 0x000fe200010f0eff */
[----:B------:R-:W-:Y:S01]  /*c990*/  IMAD R28, R30, 0x2, R27 ;  /* 0x000000021e1c7824 */ /* 0x000fe200078e021b */
[----:B------:R-:W-:Y:S01]  /*c9a0*/  PRMT R31, R11, 0x7772, RZ ;  /* 0x000077720b1f7816 */ /* 0x000fe200000000ff */
[----:B------:R-:W1:Y:S01]  /*c9b0*/  LDC R30, c[0x0][0x248] ;  /* 0x00009200ff1e7b82 */ /* 0x000e620000000800 */
[----:B------:R-:W-:Y:S01]  /*c9c0*/  ISETP.LT.AND P3, PT, R26, UR4, !P0 ;  /* 0x000000041a007c0c */ /* 0x000fe2000c761270 */
[----:B------:R-:W-:Y:S01]  /*c9d0*/  ULDC UR4, c[0x0][0x22c] ;  /* 0x00008b0000047ab9 */ /* 0x000fe20000000800 */
[----:B------:R-:W-:Y:S01]  /*c9e0*/  ISETP.LT.AND P4, PT, R25, UR5, !P0 ;  /* 0x0000000519007c0c */ /* 0x000fe2000c781270 */
[----:B------:R3:W-:Y:S01]  /*c9f0*/  @P6 STG.E.U8 desc[UR10][R4.64], R31 ;  /* 0x0000001f04006986 */ /* 0x0007e2000c10110a */
[----:B------:R-:W-:Y:S01]  /*ca00*/  IADD3 R26, P2, R27, R3, RZ ;  /* 0x000000031b1a7210 */ /* 0x000fe20007f5e0ff */
[----:B------:R-:W-:Y:S01]  /*ca10*/  ULDC UR5, c[0x0][0x22c] ;  /* 0x00008b0000057ab9 */ /* 0x000fe20000000800 */
[----:B------:R-:W-:-:S02]  /*ca20*/  LOP3.LUT R25, R0, 0x7e, RZ, 0xfc, !PT ;  /* 0x0000007e00197812 */ /* 0x000fc400078efcff */
[C---:B--2---:R-:W-:Y:S02]  /*ca30*/  IADD3 R6, P6, R28.reuse, R3, RZ ;  /* 0x000000031c067210 */ /* 0x044fe40007fde0ff */
[-C--:B------:R-:W-:Y:S02]  /*ca40*/  LEA.HI.X.SX32 R27, R27, R24.reuse, 0x1, P2 ;  /* 0x000000181b1b7211 */ /* 0x080fe400010f0eff */
[----:B------:R-:W-:Y:S01]  /*ca50*/  ISETP.LT.AND P2, PT, R25, UR4, !P0 ;  /* 0x0000000419007c0c */ /* 0x000fe2000c741270 */
[----:B0-----:R-:W-:Y:S01]  /*ca60*/  IMAD R25, R39, 0x2, R28 ;  /* 0x0000000227197824 */ /* 0x001fe200078e021c */
[----:B------:R-:W-:Y:S01]  /*ca70*/  LEA.HI.X.SX32 R7, R28, R24, 0x1, P6 ;  /* 0x000000181c077211 */ /* 0x000fe200030f0eff */
[----:B------:R-:W-:Y:S01]  /*ca80*/  ULDC UR4, c[0x0][0x22c] ;  /* 0x00008b0000047ab9 */ /* 0x000fe20000000800 */
[----:B------:R-:W0:Y:S01]  /*ca90*/  LDC R28, c[0x0][0x248] ;  /* 0x00009200ff1c7b82 */ /* 0x000e220000000800 */
[----:B------:R-:W-:Y:S02]  /*caa0*/  PRMT R29, R8, 0x7773, RZ ;  /* 0x00007773081d7816 */ /* 0x000fe400000000ff */
[----:B------:R-:W-:-:S03]  /*cab0*/  PRMT R9, R9, 0x7773, RZ ;  /* 0x0000777309097816 */ /* 0x000fc600000000ff */
[----:B------:R2:W-:Y:S02]  /*cac0*/  @P5 STG.E.U8 desc[UR10][R26.64], R29 ;  /* 0x0000001d1a005986 */ /* 0x0005e4000c10110a */
[----:B---3--:R-:W3:Y:S02]  /*cad0*/  LDC R31, c[0x0][0x248] ;  /* 0x00009200ff1f7b82 */ /* 0x008ee40000000800 */
[----:B------:R4:W-:Y:S01]  /*cae0*/  @P3 STG.E.U8 desc[UR10][R6.64], R9 ;  /* 0x0000000906003986 */ /* 0x0009e2000c10110a */
[----:B------:R-:W-:-:S04]  /*caf0*/  IADD3 R4, P3, R25, R3, RZ ;  /* 0x0000000319047210 */ /* 0x000fc80007f7e0ff */
[----:B------:R-:W-:Y:S01]  /*cb00*/  LEA.HI.X.SX32 R5, R25, R24, 0x1, P3 ;  /* 0x0000001819057211 */ /* 0x000fe200018f0eff */
[----:B------:R-:W-:Y:S01]  /*cb10*/  IMAD R25, R32, 0x2, R25 ;  /* 0x0000000220197824 */ /* 0x000fe200078e0219 */
[----:B--2---:R-:W-:Y:S01]  /*cb20*/  PRMT R29, R10, 0x7773, RZ ;  /* 0x000077730a1d7816 */ /* 0x004fe200000000ff */
[----:B------:R-:W2:Y:S01]  /*cb30*/  LDC R26, c[0x0][0x248] ;  /* 0x00009200ff1a7b82 */ /* 0x000ea20000000800 */
[----:B------:R-:W-:-:S03]  /*cb40*/  LOP3.LUT R8, R0, 0x80, RZ, 0xfc, !PT ;  /* 0x0000008000087812 */ /* 0x000fc600078efcff */
[----:B------:R1:W-:Y:S01]  /*cb50*/  @P4 STG.E.U8 desc[UR10][R4.64], R29 ;  /* 0x0000001d04004986 */ /* 0x0003e2000c10110a */
[----:B----4-:R-:W-:Y:S02]  /*cb60*/  IADD3 R6, P4, R25, R3, RZ ;  /* 0x0000000319067210 */ /* 0x010fe40007f9e0ff */
[----:B------:R-:W-:Y:S01]  /*cb70*/  ISETP.LT.AND P6, PT, R8, UR4, !P0 ;  /* 0x0000000408007c0c */ /* 0x000fe2000c7c1270 */
[----:B------:R-:W-:Y:S01]  /*cb80*/  ULDC UR4, c[0x0][0x22c] ;  /* 0x00008b0000047ab9 */ /* 0x000fe20000000800 */
[----:B------:R-:W-:Y:S01]  /*cb90*/  PRMT R27, R11, 0x7773, RZ ;  /* 0x000077730b1b7816 */ /* 0x000fe200000000ff */
[----:B------:R-:W4:Y:S01]  /*cba0*/  LDC R32, c[0x0][0x248] ;  /* 0x00009200ff207b82 */ /* 0x000f220000000800 */
[----:B------:R-:W-:Y:S01]  /*cbb0*/  LEA.HI.X.SX32 R7, R25, R24, 0x1, P4 ;  /* 0x0000001819077211 */ /* 0x000fe200020f0eff */
[----:B0-----:R-:W-:Y:S01]  /*cbc0*/  IMAD R25, R28, 0x2, R25 ;  /* 0x000000021c197824 */ /* 0x001fe200078e0219 */
[----:B------:R-:W-:-:S05]  /*cbd0*/  LOP3.LUT R8, R0, 0x82, RZ, 0xfc, !PT ;  /* 0x0000008200087812 */ /* 0x000fca00078efcff */
[----:B------:R-:W0:Y:S01]  /*cbe0*/  LDC R28, c[0x0][0x248] ;  /* 0x00009200ff1c7b82 */ /* 0x000e220000000800 */
[----:B------:R-:W-:Y:S01]  /*cbf0*/  ISETP.LT.AND P3, PT, R8, UR4, !P0 ;  /* 0x0000000408007c0c */ /* 0x000fe2000c761270 */
[----:B------:R3:W-:Y:S01]  /*cc00*/  @P2 STG.E.U8 desc[UR10][R6.64], R27 ;  /* 0x0000001b06002986 */ /* 0x0007e2000c10110a */
[----:B------:R-:W-:Y:S01]  /*cc10*/  LOP3.LUT R8, R0, 0x86, RZ, 0xfc, !PT ;  /* 0x0000008600087812 */ /* 0x000fe200078efcff */
[----:B-1----:R-:W-:Y:S01]  /*cc20*/  IMAD R11, R30, 0x2, R25 ;  /* 0x000000021e0b7824 */ /* 0x002fe200078e0219 */
[C---:B------:R-:W-:Y:S01]  /*cc30*/  IADD3 R4, P2, R25.reuse, R3, RZ ;  /* 0x0000000319047210 */ /* 0x040fe20007f5e0ff */
[----:B------:R-:W-:Y:S01]  /*cc40*/  ULDC UR4, c[0x0][0x22c] ;  /* 0x00008b0000047ab9 */ /* 0x000fe20000000800 */
[----:B------:R-:W-:Y:S01]  /*cc50*/  LOP3.LUT R9, R0, 0x84, RZ, 0xfc, !PT ;  /* 0x0000008400097812 */ /* 0x000fe200078efcff */
[----:B------:R-:W1:Y:S01]  /*cc60*/  LDC R30, c[0x0][0x248] ;  /* 0x00009200ff1e7b82 */ /* 0x000e620000000800 */
[----:B------:R-:W-:Y:S01]  /*cc70*/  ISETP.LT.AND P5, PT, R8, UR5, !P0 ;  /* 0x0000000508007c0c */ /* 0x000fe2000c7a1270 */
[----:B------:R-:W-:Y:S01]  /*cc80*/  ULDC UR5, c[0x0][0x22c] ;  /* 0x00008b0000057ab9 */ /* 0x000fe20000000800 */
[----:B------:R-:W-:-:S02]  /*cc90*/  LEA.HI.X.SX32 R5, R25, R24, 0x1, P2 ;  /* 0x0000001819057211 */ /* 0x000fc400010f0eff */
[-C--:B------:R-:W-:Y:S02]  /*cca0*/  IADD3 R8, P2, R11, R3.reuse, RZ ;  /* 0x000000030b087210 */ /* 0x080fe40007f5e0ff */
[----:B------:R-:W-:Y:S01]  /*ccb0*/  ISETP.LT.AND P4, PT, R9, UR4, !P0 ;  /* 0x0000000409007c0c */ /* 0x000fe2000c781270 */
[----:B------:R-:W-:Y:S01]  /*ccc0*/  ULDC UR4, c[0x0][0x22c] ;  /* 0x00008b0000047ab9 */ /* 0x000fe20000000800 */
[----:B------:R-:W-:Y:S02]  /*ccd0*/  PRMT R29, R12, 0x7770, RZ ;  /* 0x000077700c1d7816 */ /* 0x000fe400000000ff */
[-C--:B------:R-:W-:Y:S01]  /*cce0*/  LEA.HI.X.SX32 R9, R11, R24.reuse, 0x1, P2 ;  /* 0x000000180b097211 */ /* 0x080fe200010f0eff */
[----:B--2---:R-:W-:Y:S01]  /*ccf0*/  IMAD R11, R26, 0x2, R11 ;  /* 0x000000021a0b7824 */ /* 0x004fe200078e020b */
[C---:B------:R-:W-:Y:S02]  /*cd00*/  LOP3.LUT R10, R0.reuse, 0x88, RZ, 0xfc, !PT ;  /* 0x00000088000a7812 */ /* 0x040fe400078efcff */
[----:B------:R-:W-:Y:S01]  /*cd10*/  PRMT R25, R13, 0x7770, RZ ;  /* 0x000077700d197816 */ /* 0x000fe200000000ff */
[----:B------:R2:W-:Y:S01]  /*cd20*/  @P6 STG.E.U8 desc[UR10][R4.64], R29 ;  /* 0x0000001d04006986 */ /* 0x0005e2000c10110a */
[----:B---3--:R-:W-:Y:S01]  /*cd30*/  LOP3.LUT R7, R0, 0x8a, RZ, 0xfc, !PT ;  /* 0x0000008a00077812 */ /* 0x008fe200078efcff */
[----:B------:R-:W3:Y:S01]  /*cd40*/  LDC R26, c[0x0][0x248] ;  /* 0x00009200ff1a7b82 */ /* 0x000ee20000000800 */
[----:B------:R-:W-:Y:S01]  /*cd50*/  ISETP.LT.AND P2, PT, R10, UR4, !P0 ;  /* 0x000000040a007c0c */ /* 0x000fe2000c741270 */
[----:B------:R-:W-:Y:S01]  /*cd60*/  ULDC UR4, c[0x0][0x22c] ;  /* 0x00008b0000047ab9 */ /* 0x000fe20000000800 */
[----:B------:R-:W-:Y:S01]  /*cd70*/  IADD3 R6, P6, R11, R3, RZ ;  /* 0x000000030b067210 */ /* 0x000fe20007fde0ff */
[----:B------:R4:W-:Y:S01]  /*cd80*/  @P3 STG.E.U8 desc[UR10][R8.64], R25 ;  /* 0x0000001908003986 */ /* 0x0009e2000c10110a */
[----:B------:R-:W-:Y:S01]  /*cd90*/  ISETP.LT.AND P3, PT, R7, UR4, !P0 ;  /* 0x0000000407007c0c */ /* 0x000fe2000c761270 */
[----:B------:R-:W-:Y:S01]  /*cda0*/  ULDC UR4, c[0x0][0x22c] ;  /* 0x00008b0000047ab9 */ /* 0x000fe20000000800 */
[----:B------:R-:W-:Y:S01]  /*cdb0*/  LEA.HI.X.SX32 R7, R11, R24, 0x1, P6 ;  /* 0x000000180b077211 */ /* 0x000fe200030f0eff */
[----:B0-----:R-:W-:Y:S01]  /*cdc0*/  IMAD R11, R28, 0x2, R11 ;  /* 0x000000021c0b7824 */ /* 0x001fe200078e020b */
[----:B------:R-:W-:Y:S01]  /*cdd0*/  PRMT R27, R14, 0x7770, RZ ;  /* 0x000077700e1b7816 */ /* 0x000fe200000000ff */
[----:B--2---:R-:W0:Y:S01]  /*cde0*/  LDC R29, c[0x0][0x248] ;  /* 0x00009200ff1d7b82 */ /* 0x004e220000000800 */
[----:B------:R-:W-:-:S03]  /*cdf0*/  LOP3.LUT R10, R0, 0x8c, RZ, 0xfc, !PT ;  /* 0x0000008c000a7812 */ /* 0x000fc600078efcff */
[----:B------:R2:W-:Y:S01]  /*ce00*/  @P4 STG.E.U8 desc[UR10][R6.64], R27 ;  /* 0x0000001b06004986 */ /* 0x0005e2000c10110a */
[CC--:B------:R-:W-:Y:S02]  /*ce10*/  IADD3 R4, P4, R11.reuse, R3.reuse, RZ ;  /* 0x000000030b047210 */ /* 0x0c0fe40007f9e0ff */
[----:B------:R-:W-:Y:S01]  /*ce20*/  ISETP.LT.AND P6, PT, R10, UR4, !P0 ;  /* 0x000000040a007c0c */ /* 0x000fe2000c7c1270 */
[----:B-1----:R-:W-:Y:S01]  /*ce30*/  IMAD R10, R30, 0x2, R11 ;  /* 0x000000021e0a7824 */ /* 0x002fe200078e020b */
[-C--:B------:R-:W-:Y:S01]  /*ce40*/  LEA.HI.X.SX32 R5, R11, R24.reuse, 0x1, P4 ;  /* 0x000000180b057211 */ /* 0x080fe200020f0eff */
[----:B------:R-:W-:Y:S01]  /*ce50*/  ULDC UR4, c[0x0][0x22c] ;  /* 0x00008b0000047ab9 */ /* 0x000fe20000000800 */
[----:B----4-:R-:W-:Y:S01]  /*ce60*/  PRMT R25, R15, 0x7770, RZ ;  /* 0x000077700f197816 */ /* 0x010fe200000000ff */
[----:B------:R-:W1:Y:S01]  /*ce70*/  LDC R28, c[0x0][0x248] ;  /* 0x00009200ff1c7b82 */ /* 0x000e620000000800 */
[----:B------:R-:W-:Y:S02]  /*ce80*/  LOP3.LUT R9, R0, 0x8e, RZ, 0xfc, !PT ;  /* 0x0000008e00097812 */ /* 0x000fe400078efcff */
[C---:B------:R-:W-:Y:S01]  /*ce90*/  IADD3 R8, P4, R10.reuse, R3, RZ ;  /* 0x000000030a087210 */ /* 0x040fe20007f9e0ff */
[----:B------:R0:W-:Y:S01]  /*cea0*/  @P5 STG.E.U8 desc[UR10][R4.64], R25 ;  /* 0x0000001904005986 */ /* 0x0001e2000c10110a */
[----:B------:R-:W-:Y:S01]  /*ceb0*/  ISETP.LT.AND P5, PT, R9, UR4, !P0 ;  /* 0x0000000409007c0c */ /* 0x000fe2000c7a1270 */
[----:B------:R-:W-:Y:S01]  /*cec0*/  ULDC UR4, c[0x0][0x22c] ;  /* 0x00008b0000047ab9 */ /* 0x000fe20000000800 */
[----:B------:R-:W-:Y:S01]  /*ced0*/  LEA.HI.X.SX32 R9, R10, R24, 0x1, P4 ;  /* 0x000000180a097211 */ /* 0x000fe200020f0eff */
[----:B------:R-:W-:Y:S01]  /*cee0*/  IMAD R10, R31, 0x2, R10 ;  /* 0x000000021f0a7824 */ /* 0x000fe200078e020a */
[----:B------:R-:W-:Y:S01]  /*cef0*/  PRMT R11, R12, 0x7771, RZ ;  /* 0x000077710c0b7816 */ /* 0x000fe200000000ff */
[----:B------:R-:W4:Y:S01]  /*cf00*/  LDC R30, c[0x0][0x248] ;  /* 0x00009200ff1e7b82 */ /* 0x000f220000000800 */
[----:B--2---:R-:W-:-:S03]  /*cf10*/  LOP3.LUT R7, R0, 0x90, RZ, 0xfc, !PT ;  /* 0x0000009000077812 */ /* 0x004fc600078efcff */
[----:B------:R3:W-:Y:S01]  /*cf20*/  @P2 STG.E.U8 desc[UR10][R8.64], R11 ;  /* 0x0000000b08002986 */ /* 0x0007e2000c10110a */
[C---:B------:R-:W-:Y:S02]  /*cf30*/  IADD3 R6, P2, R10.reuse, R3, RZ ;  /* 0x000000030a067210 */ /* 0x040fe40007f5e0ff */
[----:B------:R-:W-:Y:S01]  /*cf40*/  ISETP.LT.AND P4, PT, R7, UR4, !P0 ;  /* 0x0000000407007c0c */ /* 0x000fe2000c781270 */
[----:B0-----:R-:W-:Y:S01]  /*cf50*/  IMAD R5, R29, 0x2, R10 ;  /* 0x000000021d057824 */ /* 0x001fe200078e020a */
[----:B------:R-:W-:Y:S01]  /*cf60*/  LEA.HI.X.SX32 R7, R10, R24, 0x1, P2 ;  /* 0x000000180a077211 */ /* 0x000fe200010f0eff */
[----:B------:R-:W-:Y:S01]  /*cf70*/  ULDC UR4, c[0x0][0x22c] ;  /* 0x00008b0000047ab9 */ /* 0x000fe20000000800 */
[----:B------:R-:W-:Y:S01]  /*cf80*/  PRMT R27, R13, 0x7771, RZ ;  /* 0x000077710d1b7816 */ /* 0x000fe200000000ff */
[----:B------:R-:W0:Y:S01]  /*cf90*/  LDC R31, c[0x0][0x248] ;  /* 0x00009200ff1f7b82 */ /* 0x000e220000000800 */
[----:B------:R-:W-:-:S03]  /*cfa0*/  LOP3.LUT R4, R0, 0x92, RZ, 0xfc, !PT ;  /* 0x0000009200047812 */ /* 0x000fc600078efcff */
[----:B------:R2:W-:Y:S01]  /*cfb0*/  @P3 STG.E.U8 desc[UR10][R6.64], R27 ;  /* 0x0000001b06003986 */ /* 0x0005e2000c10110a */
[----:B------:R-:W-:Y:S01]  /*cfc0*/  ISETP.LT.AND P2, PT, R4, UR4, !P0 ;  /* 0x0000000404007c0c */ /* 0x000fe2000c741270 */
[----:B---3--:R-:W-:Y:S01]  /*cfd0*/  IMAD R9, R26, 0x2, R5 ;  /* 0x000000021a097824 */ /* 0x008fe200078e0205 */
[CC--:B------:R-:W-:Y:S01]  /*cfe0*/  IADD3 R4, P3, R5.reuse, R3.reuse, RZ ;  /* 0x0000000305047210 */ /* 0x0c0fe20007f7e0ff */
[----:B------:R-:W-:Y:S01]  /*cff0*/  ULDC UR4, c[0x0][0x22c] ;  /* 0x00008b0000047ab9 */ /* 0x000fe20000000800 */
[----:B------:R-:W-:Y:S01]  /*d000*/  PRMT R29, R14, 0x7771, RZ ;  /* 0x000077710e1d7816 */ /* 0x000fe200000000ff */
[----:B------:R-:W3:Y:S01]  /*d010*/  LDC R26, c[0x0][0x248] ;  /* 0x00009200ff1a7b82 */ /* 0x000ee20000000800 */
[-C--:B------:R-:W-:Y:S01]  /*d020*/  LEA.HI.X.SX32 R5, R5, R24.reuse, 0x1, P3 ;  /* 0x0000001805057211 */ /* 0x080fe200018f0eff */
[----:B-1----:R-:W-:Y:S01]  /*d030*/  IMAD R11, R28, 0x2, R9 ;  /* 0x000000021c0b7824 */ /* 0x002fe200078e0209 */
[CC--:B------:R-:W-:Y:S02]  /*d040*/  IADD3 R8, P3, R9.reuse, R3.reuse, RZ ;  /* 0x0000000309087210 */ /* 0x0c0fe40007f7e0ff */
[----:B------:R-:W-:Y:S01]  /*d050*/  LOP3.LUT R10, R0, 0x94, RZ, 0xfc, !PT ;  /* 0x00000094000a7812 */ /* 0x000fe200078efcff */
[----:B------:R1:W-:Y:S01]  /*d060*/  @P6 STG.E.U8 desc[UR10][R4.64], R29 ;  /* 0x0000001d04006986 */ /* 0x0003e2000c10110a */
[----:B------:R-:W-:Y:S01]  /*d070*/  LEA.HI.X.SX32 R9, R9, R24, 0x1, P3 ;  /* 0x0000001809097211 */ /* 0x000fe200018f0eff */
[----:B------:R-:W0:Y:S01]  /*d080*/  LDC R28, c[0x0][0x248] ;  /* 0x00009200ff1c7b82 */ /* 0x000e220000000800 */
[----:B------:R-:W-:Y:S01]  /*d090*/  ISETP.LT.AND P3, PT, R10, UR4, !P0 ;  /* 0x000000040a007c0c */ /* 0x000fe2000c761270 */
[----:B------:R-:W-:Y:S01]  /*d0a0*/  ULDC UR4, c[0x0][0x22c] ;  /* 0x00008b0000047ab9 */ /* 0x000fe20000000800 */
[----:B--2---:R-:W-:-:S02]  /*d0b0*/  IADD3 R6, P6, R11, R3, RZ ;  /* 0x000000030b067210 */ /* 0x004fc40007fde0ff */
[----:B------:R-:W-:Y:S02]  /*d0c0*/  LOP3.LUT R10, R0, 0x96, RZ, 0xfc, !PT ;  /* 0x00000096000a7812 */ /* 0x000fe400078efcff */
[----:B------:R-:W-:Y:S02]  /*d0d0*/  LEA.HI.X.SX32 R7, R11, R24, 0x1, P6 ;  /* 0x000000180b077211 */ /* 0x000fe400030f0eff */
[----:B------:R-:W-:Y:S02]  /*d0e0*/  ISETP.LT.AND P6, PT, R10, UR4, !P0 ;  /* 0x000000040a007c0c */ /* 0x000fe4000c7c1270 */
[----:B------:R-:W-:Y:S01]  /*d0f0*/  PRMT R25, R15, 0x7771, RZ ;  /* 0x000077710f197816 */ /* 0x000fe200000000ff */
[----:B------:R-:W2:Y:S01]  /*d100*/  LDC R10, c[0x0][0x248] ;  /* 0x00009200ff0a7b82 */ /* 0x000ea20000000800 */
[----:B------:R-:W-:Y:S01]  /*d110*/  PRMT R27, R12, 0x7772, RZ ;  /* 0x000077720c1b7816 */ /* 0x000fe200000000ff */
[----:B----4-:R-:W-:Y:S01]  /*d120*/  IMAD R11, R30, 0x2, R11 ;  /* 0x000000021e0b7824 */ /* 0x010fe200078e020b */
[----:B-1----:R-:W-:Y:S01]  /*d130*/  PRMT R29, R14, 0x7772, RZ ;  /* 0x000077720e1d7816 */ /* 0x002fe200000000ff */
[----:B------:R1:W-:Y:S01]  /*d140*/  @P5 STG.E.U8 desc[UR10][R8.64], R25 ;  /* 0x0000001908005986 */ /* 0x0003e2000c10110a */
[----:B------:R-:W-:-:S03]  /*d150*/  ULDC UR4, c[0x0][0x22c] ;  /* 0x00008b0000047ab9 */ /* 0x000fc60000000800 */
[----:B------:R4:W-:Y:S01]  /*d160*/  @P4 STG.E.U8 desc[UR10][R6.64], R27 ;  /* 0x0000001b06004986 */ /* 0x0009e2000c10110a */
[C---:B------:R-:W-:Y:S01]  /*d170*/  IADD3 R4, P4, R11.reuse, R3, RZ ;  /* 0x000000030b047210 */ /* 0x040fe20007f9e0ff */
[----:B------:R-:W0:Y:S03]  /*d180*/  LDC R30, c[0x0][0x248] ;  /* 0x00009200ff1e7b82 */ /* 0x000e260000000800 */
[----:B------:R-:W-:Y:S01]  /*d190*/  LEA.HI.X.SX32 R5, R11, R24, 0x1, P4 ;  /* 0x000000180b057211 */ /* 0x000fe200020f0eff */
[----:B------:R-:W-:Y:S01]  /*d1a0*/  IMAD R11, R32, 0x2, R11 ;  /* 0x00000002200b7824 */ /* 0x000fe200078e020b */
[----:B-1----:R-:W-:-:S05]  /*d1b0*/  PRMT R25, R13, 0x7772, RZ ;  /* 0x000077720d197816 */ /* 0x002fca00000000ff */
[----:B------:R1:W-:Y:S01]  /*d1c0*/  @P2 STG.E.U8 desc[UR10][R4.64], R25 ;  /* 0x0000001904002986 */ /* 0x0003e2000c10110a */
[CC--:B----4-:R-:W-:Y:S02]  /*d1d0*/  IADD3 R6, P2, R11.reuse, R3.reuse, RZ ;  /* 0x000000030b067210 */ /* 0x0d0fe40007f5e0ff */
[----:B------:R-:W-:Y:S02]  /*d1e0*/  LOP3.LUT R8, R0, 0x98, RZ, 0xfc, !PT ;  /* 0x0000009800087812 */ /* 0x000fe400078efcff */
[-C--:B------:R-:W-:Y:S01]  /*d1f0*/  LEA.HI.X.SX32 R7, R11, R24.reuse, 0x1, P2 ;  /* 0x000000180b077211 */ /* 0x080fe200010f0eff */
[----:B--2---:R-:W-:Y:S01]  /*d200*/  IMAD R11, R10, 0x2, R11 ;  /* 0x000000020a0b7824 */ /* 0x004fe200078e020b */
[----:B------:R-:W-:Y:S02]  /*d210*/  LOP3.LUT R9, R0, 0x9a, RZ, 0xfc, !PT ;  /* 0x0000009a00097812 */ /* 0x000fe400078efcff */
[----:B------:R-:W-:Y:S01]  /*d220*/  ISETP.LT.AND P5, PT, R8, UR4, !P0 ;  /* 0x0000000408007c0c */ /* 0x000fe2000c7a1270 */
[----:B------:R-:W-:Y:S01]  /*d230*/  ULDC UR4, c[0x0][0x22c] ;  /* 0x00008b0000047ab9 */ /* 0x000fe20000000800 */
[----:B------:R2:W-:Y:S01]  /*d240*/  @P3 STG.E.U8 desc[UR10][R6.64], R29 ;  /* 0x0000001d06003986 */ /* 0x0005e2000c10110a */
[----:B------:R-:W-:Y:S01]  /*d250*/  ISETP.LT.AND P2, PT, R9, UR4, !P0 ;  /* 0x0000000409007c0c */ /* 0x000fe2000c741270 */
[----:B---3--:R-:W-:Y:S01]  /*d260*/  IMAD R9, R26, 0x2, R11 ;  /* 0x000000021a097824 */ /* 0x008fe200078e020b */
[C---:B-1----:R-:W-:Y:S01]  /*d270*/  IADD3 R4, P3, R11.reuse, R3, RZ ;  /* 0x000000030b047210 */ /* 0x042fe20007f7e0ff */
[----:B------:R-:W-:Y:S01]  /*d280*/  ULDC UR4, c[0x0][0x22c] ;  /* 0x00008b0000047ab9 */ /* 0x000fe20000000800 */
[----:B------:R-:W-:Y:S01]  /*d290*/  LOP3.LUT R8, R0, 0x9c, RZ, 0xfc, !PT ;  /* 0x0000009c00087812 */ /* 0x000fe200078efcff */
[----:B------:R-:W1:Y:S01]  /*d2a0*/  LDC R26, c[0x0][0x248] ;  /* 0x00009200ff1a7b82 */ /* 0x000e620000000800 */
[----:B------:R-:W-:Y:S01]  /*d2b0*/  LEA.HI.X.SX32 R5, R11, R24, 0x1, P3 ;  /* 0x000000180b057211 */ /* 0x000fe200018f0eff */
[----:B0-----:R-:W-:Y:S01]  /*d2c0*/  IMAD R11, R28, 0x2, R9 ;  /* 0x000000021c0b7824 */ /* 0x001fe200078e0209 */
[----:B------:R-:W-:-:S02]  /*d2d0*/  PRMT R27, R15, 0x7772, RZ ;  /* 0x000077720f1b7816 */ /* 0x000fc400000000ff */
[----:B------:R-:W-:Y:S01]  /*d2e0*/  ISETP.LT.AND P4, PT, R8, UR5, !P0 ;  /* 0x0000000508007c0c */ /* 0x000fe2000c781270 */
[----:B------:R-:W-:Y:S01]  /*d2f0*/  ULDC UR5, c[0x0][0x22c] ;  /* 0x00008b0000057ab9 */ /* 0x000fe20000000800 */
[-C--:B------:R-:W-:Y:S01]  /*d300*/  IADD3 R8, P3, R9, R3.reuse, RZ ;  /* 0x0000000309087210 */ /* 0x080fe20007f7e0ff */
[----:B------:R0:W-:Y:S01]  /*d310*/  @P6 STG.E.U8 desc[UR10][R4.64], R27 ;  /* 0x0000001b04006986 */ /* 0x0001e2000c10110a */
[----:B--2---:R-:W-:Y:S01]  /*d320*/  IADD3 R6, P6, R11, R3, RZ ;  /* 0x000000030b067210 */ /* 0x004fe20007fde0ff */
[----:B------:R-:W2:Y:S01]  /*d330*/  LDC R29, c[0x0][0x248] ;  /* 0x00009200ff1d7b82 */ /* 0x000ea20000000800 */
[----:B------:R-:W-:Y:S02]  /*d340*/  PRMT R25, R12, 0x7773, RZ ;  /* 0x000077730c197816 */ /* 0x000fe400000000ff */
[-C--:B------:R-:W-:Y:S01]  /*d350*/  LEA.HI.X.SX32 R9, R9, R24.reuse, 0x1, P3 ;  /* 0x0000001809097211 */ /* 0x080fe200018f0eff */
[----:B------:R-:W-:Y:S01]  /*d360*/  IMAD R12, R30, 0x2, R11 ;  /* 0x000000021e0c7824 */ /* 0x000fe200078e020b */
[----:B------:R-:W-:-:S02]  /*d370*/  LEA.HI.X.SX32 R7, R11, R24, 0x1, P6 ;  /* 0x000000180b077211 */ /* 0x000fc400030f0eff */
[----:B------:R-:W-:Y:S01]  /*d380*/  PRMT R13, R13, 0x7773, RZ ;  /* 0x000077730d0d7816 */ /* 0x000fe200000000ff */
[----:B------:R-:W-:Y:S01]  /*d390*/  @P5 STG.E.U8 desc[UR10][R8.64], R25 ;  /* 0x0000001908005986 */ /* 0x000fe2000c10110a */
[----:B------:R-:W-:Y:S01]  /*d3a0*/  LOP3.LUT R10, R0, 0x9e, RZ, 0xfc, !PT ;  /* 0x0000009e000a7812 */ /* 0x000fe200078efcff */
[----:B0-----:R-:W0:Y:S02]  /*d3b0*/  LDC R27, c[0x0][0x248] ;  /* 0x00009200ff1b7b82 */ /* 0x001e240000000800 */
[----:B------:R3:W-:Y:S01]  /*d3c0*/  @P2 STG.E.U8 desc[UR10][R6.64], R13 ;  /* 0x0000000d06002986 */ /* 0x0007e2000c10110a */
[-C--:B------:R-:W-:Y:S02]  /*d3d0*/  IADD3 R4, P2, R12, R3.reuse, RZ ;  /* 0x000000030c047210 */ /* 0x080fe40007f5e0ff */
[----:B------:R-:W-:Y:S02]  /*d3e0*/  PRMT R11, R14, 0x7773, RZ ;  /* 0x000077730e0b7816 */ /* 0x000fe400000000ff */
[----:B------:R-:W-:Y:S01]  /*d3f0*/  LEA.HI.X.SX32 R5, R12, R24, 0x1, P2 ;  /* 0x000000180c057211 */ /* 0x000fe200010f0eff */
[----:B------:R-:W-:Y:S01]  /*d400*/  IMAD R12, R31, 0x2, R12 ;  /* 0x000000021f0c7824 */ /* 0x000fe200078e020c */
[----:B------:R-:W-:Y:S01]  /*d410*/  ISETP.LT.AND P3, PT, R10, UR4, !P0 ;  /* 0x000000040a007c0c */ /* 0x000fe2000c761270 */
[----:B------:R-:W4:Y:S02]  /*d420*/  LDC R14, c[0x0][0x248] ;  /* 0x00009200ff0e7b82 */ /* 0x000f240000000800 */
[----:B------:R0:W-:Y:S01]  /*d430*/  @P4 STG.E.U8 desc[UR10][R4.64], R11 ;  /* 0x0000000b04004986 */ /* 0x0001e2000c10110a */
[----:B------:R-:W-:Y:S01]  /*d440*/  LOP3.LUT R10, R0, 0xa0, RZ, 0xfc, !PT ;  /* 0x000000a0000a7812 */ /* 0x000fe200078efcff */
[----:B------:R-:W-:Y:S01]  /*d450*/  ULDC UR4, c[0x0][0x22c] ;  /* 0x00008b0000047ab9 */ /* 0x000fe20000000800 */
[----:B---3--:R-:W-:-:S02]  /*d460*/  IADD3 R6, P4, R12, R3, RZ ;  /* 0x000000030c067210 */ /* 0x008fc40007f9e0ff */
[----:B------:R-:W-:Y:S01]  /*d470*/  PRMT R15, R15, 0x7773, RZ ;  /* 0x000077730f0f7816 */ /* 0x000fe200000000ff */
[----:B------:R-:W3:Y:S01]  /*d480*/  LDC R28, c[0x0][0x248] ;  /* 0x00009200ff1c7b82 */ /* 0x000ee20000000800 */
[----:B------:R-:W-:Y:S01]  /*d490*/  LEA.HI.X.SX32 R7, R12, R24, 0x1, P4 ;  /* 0x000000180c077211 */ /* 0x000fe200020f0eff */
[----:B--2---:R-:W-:Y:S01]  /*d4a0*/  IMAD R12, R29, 0x2, R12 ;  /* 0x000000021d0c7824 */ /* 0x004fe200078e020c */
[----:B------:R-:W-:Y:S02]  /*d4b0*/  LOP3.LUT R8, R0, 0xa2, RZ, 0xfc, !PT ;  /* 0x000000a200087812 */ /* 0x000fe400078efcff */
[----:B------:R-:W-:Y:S01]  /*d4c0*/  ISETP.LT.AND P6, PT, R10, UR4, !P0 ;  /* 0x000000040a007c0c */ /* 0x000fe2000c7c1270 */
[----:B------:R-:W-:Y:S01]  /*d4d0*/  ULDC UR4, c[0x0][0x22c] ;  /* 0x00008b0000047ab9 */ /* 0x000fe20000000800 */
[----:B------:R2:W-:Y:S01]  /*d4e0*/  @P3 STG.E.U8 desc[UR10][R6.64], R15 ;  /* 0x0000000f06003986 */ /* 0x0005e2000c10110a */
[----:B------:R-:W-:Y:S01]  /*d4f0*/  ISETP.LT.AND P2, PT, R8, UR4, !P0 ;  /* 0x0000000408007c0c */ /* 0x000fe2000c741270 */
[----:B0-----:R-:W-:Y:S01]  /*d500*/  IMAD R11, R27, 0x2, R12 ;  /* 0x000000021b0b7824 */ /* 0x001fe200078e020c */
[----:B------:R-:W-:Y:S01]  /*d510*/  LOP3.LUT R8, R0, 0xa6, RZ, 0xfc, !PT ;  /* 0x000000a600087812 */ /* 0x000fe200078efcff */
[----:B------:R-:W-:Y:S01]  /*d520*/  ULDC UR4, c[0x0][0x22c] ;  /* 0x00008b0000047ab9 */ /* 0x000fe20000000800 */
[----:B------:R-:W-:Y:S01]  /*d530*/  IADD3 R4, P3, R12, R3, RZ ;  /* 0x000000030c047210 */ /* 0x000fe20007f7e0ff */
[----:B------:R-:W0:Y:S01]  /*d540*/  LDC R27, c[0x0][0x248] ;  /* 0x00009200ff1b7b82 */ /* 0x000e220000000800 */
[----:B------:R-:W-:-:S02]  /*d550*/  LOP3.LUT R9, R0, 0xa4, RZ, 0xfc, !PT ;  /* 0x000000a400097812 */ /* 0x000fc400078efcff */
[----:B------:R-:W-:Y:S01]  /*d560*/  ISETP.LT.AND P5, PT, R8, UR5, !P0 ;  /* 0x0000000508007c0c */ /* 0x000fe2000c7a1270 */
[----:B------:R-:W-:Y:S01]  /*d570*/  ULDC UR5, c[0x0][0x22c] ;  /* 0x00008b0000057ab9 */ /* 0x000fe20000000800 */
[-C--:B------:R-:W-:Y:S02]  /*d580*/  LEA.HI.X.SX32 R5, R12, R24.reuse, 0x1, P3 ;  /* 0x000000180c057211 */ /* 0x080fe400018f0eff */
[----:B------:R-:W-:Y:S01]  /*d590*/  IADD3 R8, P3, R11, R3, RZ ;  /* 0x000000030b087210 */ /* 0x000fe20007f7e0ff */
[----:B------:R-:W0:Y:S01]  /*d5a0*/  LDC R12, c[0x0][0x248] ;  /* 0x00009200ff0c7b82 */ /* 0x000e220000000800 */
[----:B------:R-:W-:Y:S01]  /*d5b0*/  ISETP.LT.AND P4, PT, R9, UR4, !P0 ;  /* 0x0000000409007c0c */ /* 0x000fe2000c781270 */
[----:B------:R-:W-:Y:S01]  /*d5c0*/  ULDC UR4, c[0x0][0x22c] ;  /* 0x00008b0000047ab9 */ /* 0x000fe20000000800 */
[----:B------:R-:W-:Y:S02]  /*d5d0*/  PRMT R25, R16, 0x7770, RZ ;  /* 0x0000777010197816 */ /* 0x000fe400000000ff */
[----:B------:R-:W-:Y:S01]  /*d5e0*/  LEA.HI.X.SX32 R9, R11, R24, 0x1, P3 ;  /* 0x000000180b097211 */ /* 0x000fe200018f0eff */
[----:B----4-:R-:W-:Y:S01]  /*d5f0*/  IMAD R11, R14, 0x2, R11 ;  /* 0x000000020e0b7824 */ /* 0x010fe200078e020b */
[----:B------:R-:W-:-:S02]  /*d600*/  LOP3.LUT R10, R0, 0xa8, RZ, 0xfc, !PT ;  /* 0x000000a8000a7812 */ /* 0x000fc400078efcff */
[----:B------:R-:W-:Y:S01]  /*d610*/  PRMT R13, R17, 0x7770, RZ ;  /* 0x00007770110d7816 */ /* 0x000fe200000000ff */
[----:B------:R4:W-:Y:S01]  /*d620*/  @P6 STG.E.U8 desc[UR10][R4.64], R25 ;  /* 0x0000001904006986 */ /* 0x0009e2000c10110a */
[----:B--2---:R-:W-:Y:S01]  /*d630*/  LOP3.LUT R7, R0, 0xaa, RZ, 0xfc, !PT ;  /* 0x000000aa00077812 */ /* 0x004fe200078efcff */
[----:B------:R-:W2:Y:S01]  /*d640*/  LDC R14, c[0x0][0x248] ;  /* 0x00009200ff0e7b82 */ /* 0x000ea20000000800 */
[----:B------:R-:W-:Y:S01]  /*d650*/  ISETP.LT.AND P3, PT, R10, UR4, !P0 ;  /* 0x000000040a007c0c */ /* 0x000fe2000c761270 */
[----:B------:R-:W-:Y:S01]  /*d660*/  ULDC UR4, c[0x0][0x22c] ;  /* 0x00008b0000047ab9 */ /* 0x000fe20000000800 */
[----:B------:R-:W-:Y:S01]  /*d670*/  IADD3 R6, P6, R11, R3, RZ ;  /* 0x000000030b067210 */ /* 0x000fe20007fde0ff */
[----:B------:R3:W-:Y:S01]  /*d680*/  @P2 STG.E.U8 desc[UR10][R8.64], R13 ;  /* 0x0000000d08002986 */ /* 0x0007e2000c10110a */
[----:B------:R-:W-:Y:S01]  /*d690*/  ISETP.LT.AND P2, PT, R7, UR4, !P0 ;  /* 0x0000000407007c0c */ /* 0x000fe2000c741270 */
[----:B------:R-:W-:Y:S01]  /*d6a0*/  ULDC UR4, c[0x0][0x22c] ;  /* 0x00008b0000047ab9 */ /* 0x000fe20000000800 */
[----:B------:R-:W-:Y:S01]  /*d6b0*/  LEA.HI.X.SX32 R7, R11, R24, 0x1, P6 ;  /* 0x000000180b077211 */ /* 0x000fe200030f0eff */
[----:B-1----:R-:W-:Y:S01]  /*d6c0*/  IMAD R11, R26, 0x2, R11 ;  /* 0x000000021a0b7824 */ /* 0x002fe200078e020b */
[----:B------:R-:W-:Y:S01]  /*d6d0*/  PRMT R15, R18, 0x7770, RZ ;  /* 0x00007770120f7816 */ /* 0x000fe200000000ff */
[----:B----4-:R-:W1:Y:S01]  /*d6e0*/  LDC R25, c[0x0][0x248] ;  /* 0x00009200ff197b82 */ /* 0x010e620000000800 */
[----:B------:R-:W-:-:S03]  /*d6f0*/  LOP3.LUT R10, R0, 0xac, RZ, 0xfc, !PT ;  /* 0x000000ac000a7812 */ /* 0x000fc600078efcff */
[----:B------:R4:W-:Y:S01]  /*d700*/  @P4 STG.E.U8 desc[UR10][R6.64], R15 ;  /* 0x0000000f06004986 */ /* 0x0009e2000c10110a */
[CC--:B------:R-:W-:Y:S02]  /*d710*/  IADD3 R4, P4, R11.reuse, R3.reuse, RZ ;  /* 0x000000030b047210 */ /* 0x0c0fe40007f9e0ff */
[----:B------:R-:W-:Y:S01]  /*d720*/  ISETP.LT.AND P6, PT, R10, UR4, !P0 ;  /* 0x000000040a007c0c */ /* 0x000fe2000c7c1270 */
[----:B---3--:R-:W-:Y:S01]  /*d730*/  IMAD R10, R28, 0x2, R11 ;  /* 0x000000021c0a7824 */ /* 0x008fe200078e020b */
[-C--:B------:R-:W-:Y:S01]  /*d740*/  LEA.HI.X.SX32 R5, R11, R24.reuse, 0x1, P4 ;  /* 0x000000180b057211 */ /* 0x080fe200020f0eff */
[----:B------:R-:W-:Y:S01]  /*d750*/  ULDC UR4, c[0x0][0x22c] ;  /* 0x00008b0000047ab9 */ /* 0x000fe20000000800 */
[----:B------:R-:W-:Y:S01]  /*d760*/  PRMT R13, R19, 0x7770, RZ ;  /* 0x00007770130d7816 */ /* 0x000fe200000000ff */
[----:B------:R-:W3:Y:S01]  /*d770*/  LDC R26, c[0x0][0x248] ;  /* 0x00009200ff1a7b82 */ /* 0x000ee20000000800 */
[----:B------:R-:W-:Y:S02]  /*d780*/  LOP3.LUT R9, R0, 0xae, RZ, 0xfc, !PT ;  /* 0x000000ae00097812 */ /* 0x000fe400078efcff */
[C---:B------:R-:W-:Y:S01]  /*d790*/  IADD3 R8, P4, R10.reuse, R3, RZ ;  /* 0x000000030a087210 */ /* 0x040fe20007f9e0ff */
[----:B------:R1:W-:Y:S01]  /*d7a0*/  @P5 STG.E.U8 desc[UR10][R4.64], R13 ;  /* 0x0000000d04005986 */ /* 0x0003e2000c10110a */
[----:B------:R-:W-:Y:S01]  /*d7b0*/  ISETP.LT.AND P5, PT, R9, UR4, !P0 ;  /* 0x0000000409007c0c */ /* 0x000fe2000c7a1270 */
[----:B------:R-:W-:Y:S01]  /*d7c0*/  ULDC UR4, c[0x0][0x22c] ;  /* 0x00008b0000047ab9 */ /* 0x000fe20000000800 */
[----:B------:R-:W-:Y:S01]  /*d7d0*/  LEA.HI.X.SX32 R9, R10, R24, 0x1, P4 ;  /* 0x000000180a097211 */ /* 0x000fe200020f0eff */
[----:B0-----:R-:W-:Y:S01]  /*d7e0*/  IMAD R10, R27, 0x2, R10 ;  /* 0x000000021b0a7824 */ /* 0x001fe200078e020a */
[----:B------:R-:W-:Y:S01]  /*d7f0*/  PRMT R11, R16, 0x7771, RZ ;  /* 0x00007771100b7816 */ /* 0x000fe200000000ff */
[----:B------:R-:W0:Y:S01]  /*d800*/  LDC R28, c[0x0][0x248] ;  /* 0x00009200ff1c7b82 */ /* 0x000e220000000800 */
[----:B----4-:R-:W-:-:S03]  /*d810*/  LOP3.LUT R7, R0, 0xb0, RZ, 0xfc, !PT ;  /* 0x000000b000077812 */ /* 0x010fc600078efcff */
[----:B------:R4:W-:Y:S01]  /*d820*/  @P3 STG.E.U8 desc[UR10][R8.64], R11 ;  /* 0x0000000b08003986 */ /* 0x0009e2000c10110a */
[C---:B------:R-:W-:Y:S02]  /*d830*/  IADD3 R6, P3, R10.reuse, R3, RZ ;  /* 0x000000030a067210 */ /* 0x040fe40007f7e0ff */
[----:B------:R-:W-:Y:S01]  /*d840*/  ISETP.LT.AND P4, PT, R7, UR4, !P0 ;  /* 0x0000000407007c0c */ /* 0x000fe2000c781270 */
[----:B-1----:R-:W-:Y:S01]  /*d850*/  IMAD R5, R25, 0x2, R10 ;  /* 0x0000000219057824 */ /* 0x002fe200078e020a */
[----:B------:R-:W-:Y:S01]  /*d860*/  LEA.HI.X.SX32 R7, R10, R24, 0x1, P3 ;  /* 0x000000180a077211 */ /* 0x000fe200018f0eff */
[----:B------:R-:W-:Y:S01]  /*d870*/  ULDC UR4, c[0x0][0x22c] ;  /* 0x00008b0000047ab9 */ /* 0x000fe20000000800 */
[----:B------:R-:W-:Y:S01]  /*d880*/  PRMT R15, R17, 0x7771, RZ ;  /* 0x00007771110f7816 */ /* 0x000fe200000000ff */
[----:B------:R-:W1:Y:S01]  /*d890*/  LDC R27, c[0x0][0x248] ;  /* 0x00009200ff1b7b82 */ /* 0x000e620000000800 */
[----:B------:R-:W-:-:S03]  /*d8a0*/  LOP3.LUT R4, R0, 0xb2, RZ, 0xfc, !PT ;  /* 0x000000b200047812 */ /* 0x000fc600078efcff */
[----:B------:R3:W-:Y:S01]  /*d8b0*/  @P2 STG.E.U8 desc[UR10][R6.64], R15 ;  /* 0x0000000f06002986 */ /* 0x0007e2000c10110a */
[----:B------:R-:W-:Y:S01]  /*d8c0*/  ISETP.LT.AND P3, PT, R4, UR4, !P0 ;  /* 0x0000000404007c0c */ /* 0x000fe2000c761270 */
[----:B----4-:R-:W-:Y:S01]  /*d8d0*/  IMAD R9, R12, 0x2, R5 ;  /* 0x000000020c097824 */ /* 0x010fe200078e0205 */
[CC--:B------:R-:W-:Y:S01]  /*d8e0*/  IADD3 R4, P2, R5.reuse, R3.reuse, RZ ;  /* 0x0000000305047210 */ /* 0x0c0fe20007f5e0ff */
[----:B------:R-:W-:Y:S01]  /*d8f0*/  ULDC UR4, c[0x0][0x22c] ;  /* 0x00008b0000047ab9 */ /* 0x000fe20000000800 */
[----:B------:R-:W-:Y:S01]  /*d900*/  PRMT R25, R18, 0x7771, RZ ;  /* 0x0000777112197816 */ /* 0x000fe200000000ff */
[----:B------:R-:W4:Y:S01]  /*d910*/  LDC R12, c[0x0][0x248] ;  /* 0x00009200ff0c7b82 */ /* 0x000f220000000800 */
[-C--:B------:R-:W-:Y:S01]  /*d920*/  LEA.HI.X.SX32 R5, R5, R24.reuse, 0x1, P2 ;  /* 0x0000001805057211 */ /* 0x080fe200010f0eff */
[----:B--2---:R-:W-:Y:S01]  /*d930*/  IMAD R11, R14, 0x2, R9 ;  /* 0x000000020e0b7824 */ /* 0x004fe200078e0209 */
[CC--:B------:R-:W-:Y:S02]  /*d940*/  IADD3 R8, P2, R9.reuse, R3.reuse, RZ ;  /* 0x0000000309087210 */ /* 0x0c0fe40007f5e0ff */
[----:B------:R-:W-:Y:S01]  /*d950*/  LOP3.LUT R10, R0, 0xb4, RZ, 0xfc, !PT ;  /* 0x000000b4000a7812 */ /* 0x000fe200078efcff */
[----:B------:R2:W-:Y:S01]  /*d960*/  @P6 STG.E.U8 desc[UR10][R4.64], R25 ;  /* 0x0000001904006986 */ /* 0x0005e2000c10110a */
[----:B------:R-:W-:Y:S01]  /*d970*/  LEA.HI.X.SX32 R9, R9, R24, 0x1, P2 ;  /* 0x0000001809097211 */ /* 0x000fe200010f0eff */
[----:B------:R-:W1:Y:S01]  /*d980*/  LDC R14, c[0x0][0x248] ;  /* 0x00009200ff0e7b82 */ /* 0x000e620000000800 */
[----:B------:R-:W-:Y:S01]  /*d990*/  ISETP.LT.AND P2, PT, R10, UR4, !P0 ;  /* 0x000000040a007c0c */ /* 0x000fe2000c741270 */
[----:B------:R-:W-:Y:S01]  /*d9a0*/  ULDC UR4, c[0x0][0x22c] ;  /* 0x00008b0000047ab9 */ /* 0x000fe20000000800 */
[----:B---3--:R-:W-:-:S02]  /*d9b0*/  IADD3 R6, P6, R11, R3, RZ ;  /* 0x000000030b067210 */ /* 0x008fc40007fde0ff */
[----:B------:R-:W-:Y:S02]  /*d9c0*/  LOP3.LUT R10, R0, 0xb6, RZ, 0xfc, !PT ;  /* 0x000000b6000a7812 */ /* 0x000fe400078efcff */
[----:B------:R-:W-:Y:S01]  /*d9d0*/  LEA.HI.X.SX32 R7, R11, R24, 0x1, P6 ;  /* 0x000000180b077211 */ /* 0x000fe200030f0eff */
[----:B------:R-:W3:Y:S01]  /*d9e0*/  LDC R29, c[0x0][0x248] ;  /* 0x00009200ff1d7b82 */ /* 0x000ee20000000800 */
[----:B------:R-:W-:Y:S02]  /*d9f0*/  ISETP.LT.AND P6, PT, R10, UR4, !P0 ;  /* 0x000000040a007c0c */ /* 0x000fe4000c7c1270 */
[----:B------:R-:W-:Y:S01]  /*da00*/  PRMT R13, R19, 0x7771, RZ ;  /* 0x00007771130d7816 */ /* 0x000fe200000000ff */
[----:B------:R-:W-:Y:S01]  /*da10*/  IMAD R11, R26, 0x2, R11 ;  /* 0x000000021a0b7824 */ /* 0x000fe200078e020b */
[----:B------:R-:W-:Y:S01]  /*da20*/  PRMT R15, R16, 0x7772, RZ ;  /* 0x00007772100f7816 */ /* 0x000fe200000000ff */
[----:B------:R-:W-:Y:S02]  /*da30*/  ULDC UR4, c[0x0][0x22c] ;  /* 0x00008b0000047ab9 */ /* 0x000fe40000000800 */
[----:B------:R-:W4:Y:S01]  /*da40*/  LDC R10, c[0x0][0x248] ;  /* 0x00009200ff0a7b82 */ /* 0x000f220000000800 */
[----:B------:R0:W-:Y:S04]  /*da50*/  @P5 STG.E.U8 desc[UR10][R8.64], R13 ;  /* 0x0000000d08005986 */ /* 0x0001e8000c10110a */
[----:B------:R0:W-:Y:S01]  /*da60*/  @P4 STG.E.U8 desc[UR10][R6.64], R15 ;  /* 0x0000000f06004986 */ /* 0x0001e2000c10110a */
[----:B--2---:R-:W-:-:S02]  /*da70*/  IADD3 R4, P4, R11, R3, RZ ;  /* 0x000000030b047210 */ /* 0x004fc40007f9e0ff */
[----:B------:R-:W2:Y:S02]  /*da80*/  LDC R26, c[0x0][0x248] ;  /* 0x00009200ff1a7b82 */ /* 0x000ea40000000800 */
[----:B------:R-:W-:Y:S01]  /*da90*/  LEA.HI.X.SX32 R5, R11, R24, 0x1, P4 ;  /* 0x000000180b057211 */ /* 0x000fe200020f0eff */
[----:B0-----:R-:W-:Y:S01]  /*daa0*/  IMAD R11, R28, 0x2, R11 ;  /* 0x000000021c0b7824 */ /* 0x001fe200078e020b */
[----:B------:R-:W-:-:S04]  /*dab0*/  PRMT R13, R17, 0x7772, RZ ;  /* 0x00007772110d7816 */ /* 0x000fc800000000ff */
[----:B------:R-:W0:Y:S01]  /*dac0*/  LDC R31, c[0x0][0x248] ;  /* 0x00009200ff1f7b82 */ /* 0x000e220000000800 */
[----:B------:R1:W-:Y:S01]  /*dad0*/  @P3 STG.E.U8 desc[UR10][R4.64], R13 ;  /* 0x0000000d04003986 */ /* 0x0003e2000c10110a */
[C---:B------:R-:W-:Y:S02]  /*dae0*/  IADD3 R6, P3, R11.reuse, R3, RZ ;  /* 0x000000030b067210 */ /* 0x040fe40007f7e0ff */
[----:B------:R-:W-:Y:S02]  /*daf0*/  LOP3.LUT R8, R0, 0xb8, RZ, 0xfc, !PT ;  /* 0x000000b800087812 */ /* 0x000fe400078efcff */
[----:B------:R-:W-:Y:S01]  /*db00*/  LEA.HI.X.SX32 R7, R11, R24, 0x1, P3 ;  /* 0x000000180b077211 */ /* 0x000fe200018f0eff */
[----:B----4-:R-:W-:Y:S01]  /*db10*/  IMAD R11, R10, 0x2, R11 ;  /* 0x000000020a0b7824 */ /* 0x010fe200078e020b */
[----:B------:R-:W-:Y:S02]  /*db20*/  PRMT R25, R18, 0x7772, RZ ;  /* 0x0000777212197816 */ /* 0x000fe400000000ff */
[----:B------:R-:W-:-:S02]  /*db30*/  LOP3.LUT R9, R0, 0xba, RZ, 0xfc, !PT ;  /* 0x000000ba00097812 */ /* 0x000fc400078efcff */
[----:B------:R-:W-:Y:S01]  /*db40*/  ISETP.LT.AND P5, PT, R8, UR4, !P0 ;  /* 0x0000000408007c0c */ /* 0x000fe2000c7a1270 */
[----:B------:R-:W-:Y:S01]  /*db50*/  ULDC UR4, c[0x0][0x22c] ;  /* 0x00008b0000047ab9 */ /* 0x000fe20000000800 */
[----:B------:R4:W-:Y:S01]  /*db60*/  @P2 STG.E.U8 desc[UR10][R6.64], R25 ;  /* 0x0000001906002986 */ /* 0x0009e2000c10110a */
[----:B------:R-:W-:Y:S01]  /*db70*/  ISETP.LT.AND P4, PT, R9, UR4, !P0 ;  /* 0x0000000409007c0c */ /* 0x000fe2000c781270 */
[----:B------:R-:W-:Y:S01]  /*db80*/  IMAD R9, R12, 0x2, R11 ;  /* 0x000000020c097824 */ /* 0x000fe200078e020b */
[C---:B-1----:R-:W-:Y:S01]  /*db90*/  IADD3 R4, P2, R11.reuse, R3, RZ ;  /* 0x000000030b047210 */ /* 0x042fe20007f5e0ff */
[----:B------:R-:W-:Y:S01]  /*dba0*/  ULDC UR4, c[0x0][0x22c] ;  /* 0x00008b0000047ab9 */ /* 0x000fe20000000800 */
[----:B------:R-:W-:Y:S02]  /*dbb0*/  LOP3.LUT R8, R0, 0xbc, RZ, 0xfc, !PT ;  /* 0x000000bc00087812 */ /* 0x000fe400078efcff */
[----:B------:R-:W-:Y:S01]  /*dbc0*/  LEA.HI.X.SX32 R5, R11, R24, 0x1, P2 ;  /* 0x000000180b057211 */ /* 0x000fe200010f0eff */
[----:B------:R-:W-:Y:S01]  /*dbd0*/  IMAD R11, R14, 0x2, R9 ;  /* 0x000000020e0b7824 */ /* 0x000fe200078e0209 */
[----:B------:R-:W-:Y:S01]  /*dbe0*/  PRMT R15, R19, 0x7772, RZ ;  /* 0x00007772130f7816 */ /* 0x000fe200000000ff */
[----:B------:R-:W1:Y:S01]  /*dbf0*/  LDC R14, c[0x0][0x248] ;  /* 0x00009200ff0e7b82 */ /* 0x000e620000000800 */
[----:B------:R-:W-:-:S02]  /*dc00*/  ISETP.LT.AND P3, PT, R8, UR5, !P0 ;  /* 0x0000000508007c0c */ /* 0x000fc4000c761270 */
[----:B------:R-:W-:Y:S01]  /*dc10*/  PRMT R13, R16, 0x7773, RZ ;  /* 0x00007773100d7816 */ /* 0x000fe200000000ff */
[----:B------:R3:W-:Y:S01]  /*dc20*/  @P6 STG.E.U8 desc[UR10][R4.64], R15 ;  /* 0x0000000f04006986 */ /* 0x0007e2000c10110a */
[----:B------:R-:W-:-:S03]  /*dc30*/  IADD3 R8, P2, R9, R3, RZ ;  /* 0x0000000309087210 */ /* 0x000fc60007f5e0ff */
[----:B----4-:R-:W4:Y:S01]  /*dc40*/  LDC R25, c[0x0][0x248] ;  /* 0x00009200ff197b82 */ /* 0x010f220000000800 */
[----:B------:R-:W-:Y:S01]  /*dc50*/  IADD3 R6, P6, R11, R3, RZ ;  /* 0x000000030b067210 */ /* 0x000fe20007fde0ff */
[----:B--2---:R-:W-:Y:S01]  /*dc60*/  IMAD R12, R26, 0x2, R11 ;  /* 0x000000021a0c7824 */ /* 0x004fe200078e020b */
[-C--:B------:R-:W-:Y:S01]  /*dc70*/  LEA.HI.X.SX32 R9, R9, R24.reuse, 0x1, P2 ;  /* 0x0000001809097211 */ /* 0x080fe200010f0eff */
[----:B------:R-:W-:Y:S01]  /*dc80*/  ULDC UR5, c[0x0][0x22c] ;  /* 0x00008b0000057ab9 */ /* 0x000fe20000000800 */
[----:B------:R-:W-:Y:S02]  /*dc90*/  LEA.HI.X.SX32 R7, R11, R24, 0x1, P6 ;  /* 0x000000180b077211 */ /* 0x000fe400030f0eff */
[----:B------:R-:W-:Y:S01]  /*dca0*/  PRMT R17, R17, 0x7773, RZ ;  /* 0x0000777311117816 */ /* 0x000fe200000000ff */
[----:B---3--:R-:W2:Y:S01]  /*dcb0*/  LDC R15, c[0x0][0x248] ;  /* 0x00009200ff0f7b82 */ /* 0x008ea20000000800 */
[----:B------:R-:W-:Y:S01]  /*dcc0*/  @P5 STG.E.U8 desc[UR10][R8.64], R13 ;  /* 0x0000000d08005986 */ /* 0x000fe2000c10110a */
[----:B------:R-:W-:-:S03]  /*dcd0*/  LOP3.LUT R10, R0, 0xbe, RZ, 0xfc, !PT ;  /* 0x000000be000a7812 */ /* 0x000fc600078efcff */
[----:B------:R3:W-:Y:S01]  /*dce0*/  @P4 STG.E.U8 desc[UR10][R6.64], R17 ;  /* 0x0000001106004986 */ /* 0x0007e2000c10110a */
[-C--:B------:R-:W-:Y:S02]  /*dcf0*/  IADD3 R4, P4, R12, R3.reuse, RZ ;  /* 0x000000030c047210 */ /* 0x080fe40007f9e0ff */
[----:B------:R-:W-:Y:S01]  /*dd00*/  PRMT R11, R18, 0x7773, RZ ;  /* 0x00007773120b7816 */ /* 0x000fe200000000ff */
[----:B------:R-:W0:Y:S01]  /*dd10*/  LDC R16, c[0x0][0x248] ;  /* 0x00009200ff107b82 */ /* 0x000e220000000800 */
[----:B------:R-:W-:Y:S01]  /*dd20*/  LEA.HI.X.SX32 R5, R12, R24, 0x1, P4 ;  /* 0x000000180c057211 */ /* 0x000fe200020f0eff */
[----:B------:R-:W-:Y:S01]  /*dd30*/  IMAD R12, R27, 0x2, R12 ;  /* 0x000000021b0c7824 */ /* 0x000fe200078e020c */
[----:B------:R-:W-:Y:S01]  /*dd40*/  ISETP.LT.AND P2, PT, R10, UR4, !P0 ;  /* 0x000000040a007c0c */ /* 0x000fe2000c741270 */
[----:B------:R-:W-:Y:S02]  /*dd50*/  ULDC UR4, c[0x0][0x22c] ;  /* 0x00008b0000047ab9 */ /* 0x000fe40000000800 */
[----:B------:R2:W-:Y:S01]  /*dd60*/  @P3 STG.E.U8 desc[UR10][R4.64], R11 ;  /* 0x0000000b04003986 */ /* 0x0005e2000c10110a */
[----:B---3--:R-:W-:Y:S01]  /*dd70*/  IADD3 R6, P3, R12, R3, RZ ;  /* 0x000000030c067210 */ /* 0x008fe20007f7e0ff */
[----:B------:R-:W3:Y:S01]  /*dd80*/  LDC R27, c[0x0][0x248] ;  /* 0x00009200ff1b7b82 */ /* 0x000ee20000000800 */
[----:B------:R-:W-:-:S02]  /*dd90*/  LOP3.LUT R10, R0, 0xc0, RZ, 0xfc, !PT ;  /* 0x000000c0000a7812 */ /* 0x000fc400078efcff */
[----:B------:R-:W-:Y:S02]  /*dda0*/  PRMT R19, R19, 0x7773, RZ ;  /* 0x0000777313137816 */ /* 0x000fe400000000ff */
[----:B------:R-:W-:Y:S01]  /*ddb0*/  LEA.HI.X.SX32 R7, R12, R24, 0x1, P3 ;  /* 0x000000180c077211 */ /* 0x000fe200018f0eff */
[----:B----4-:R-:W-:Y:S01]  /*ddc0*/  IMAD R12, R25, 0x2, R12 ;  /* 0x00000002190c7824 */ /* 0x010fe200078e020c */
[----:B------:R-:W-:Y:S01]  /*ddd0*/  LOP3.LUT R8, R0, 0xc2, RZ, 0xfc, !PT ;  /* 0x000000c200087812 */ /* 0x000fe200078efcff */
[----:B------:R-:W4:Y:S01]  /*dde0*/  LDC R25, c[0x0][0x248] ;  /* 0x00009200ff197b82 */ /* 0x000f220000000800 */
[----:B------:R-:W-:Y:S01]  /*ddf0*/  ISETP.LT.AND P5, PT, R10, UR4, !P0 ;  /* 0x000000040a007c0c */ /* 0x000fe2000c7a1270 */
[----:B------:R-:W-:Y:S01]  /*de00*/  ULDC UR4, c[0x0][0x22c] ;  /* 0x00008b0000047ab9 */ /* 0x000fe20000000800 */
[----:B------:R1:W-:Y:S01]  /*de10*/  @P2 STG.E.U8 desc[UR10][R6.64], R19 ;  /* 0x0000001306002986 */ /* 0x0003e2000c10110a */
[----:B------:R-:W-:Y:S01]  /*de20*/  ISETP.LT.AND P4, PT, R8, UR4, !P0 ;  /* 0x0000000408007c0c */ /* 0x000fe2000c781270 */
[----:B--2---:R-:W-:Y:S01]  /*de30*/  IMAD R11, R15, 0x2, R12 ;  /* 0x000000020f0b7824 */ /* 0x004fe200078e020c */
[----:B------:R-:W-:Y:S01]  /*de40*/  LOP3.LUT R8, R0, 0xc6, RZ, 0xfc, !PT ;  /* 0x000000c600087812 */ /* 0x000fe200078efcff */
[----:B------:R-:W-:Y:S01]  /*de50*/  ULDC UR4, c[0x0][0x22c] ;  /* 0x00008b0000047ab9 */ /* 0x000fe20000000800 */
[----:B------:R-:W-:Y:S01]  /*de60*/  IADD3 R4, P2, R12, R3, RZ ;  /* 0x000000030c047210 */ /* 0x000fe20007f5e0ff */
[----:B------:R-:W2:Y:S01]  /*de70*/  LDC R18, c[0x0][0x248] ;  /* 0x00009200ff127b82 */ /* 0x000ea20000000800 */
[----:B------:R-:W-:-:S02]  /*de80*/  LOP3.LUT R9, R0, 0xc4, RZ, 0xfc, !PT ;  /* 0x000000c400097812 */ /* 0x000fc400078efcff */
[----:B------:R-:W-:Y:S01]  /*de90*/  ISETP.LT.AND P6, PT, R8, UR5, !P0 ;  /* 0x0000000508007c0c */ /* 0x000fe2000c7c1270 */
[----:B------:R-:W-:Y:S01]  /*dea0*/  ULDC UR5, c[0x0][0x22c] ;  /* 0x00008b0000057ab9 */ /* 0x000fe20000000800 */
[-C--:B------:R-:W-:Y:S02]  /*deb0*/  LEA.HI.X.SX32 R5, R12, R24.reuse, 0x1, P2 ;  /* 0x000000180c057211 */ /* 0x080fe400010f0eff */
[----:B------:R-:W-:Y:S01]  /*dec0*/  IADD3 R8, P2, R11, R3, RZ ;  /* 0x000000030b087210 */ /* 0x000fe20007f5e0ff */
[----:B-1----:R-:W1:Y:S01]  /*ded0*/  LDC R19, c[0x0][0x248] ;  /* 0x00009200ff137b82 */ /* 0x002e620000000800 */
[----:B------:R-:W-:Y:S02]  /*dee0*/  ISETP.LT.AND P3, PT, R9, UR4, !P0 ;  /* 0x0000000409007c0c */ /* 0x000fe4000c761270 */
[----:B------:R-:W-:Y:S01]  /*def0*/  PRMT R15, R20, 0x7770, RZ ;  /* 0x00007770140f7816 */ /* 0x000fe200000000ff */
[----:B------:R-:W-:Y:S01]  /*df00*/  IMAD R12, R14, 0x2, R11 ;  /* 0x000000020e0c7824 */ /* 0x000fe200078e020b */
[----:B------:R-:W-:Y:S01]  /*df10*/  PRMT R13, R21, 0x7770, RZ ;  /* 0x00007770150d7816 */ /* 0x000fe200000000ff */
[----:B------:R-:W-:Y:S01]  /*df20*/  ULDC UR4, c[0x0][0x22c] ;  /* 0x00008b0000047ab9 */ /* 0x000fe20000000800 */
[----:B------:R-:W-:Y:S01]  /*df30*/  LEA.HI.X.SX32 R9, R11, R24, 0x1, P2 ;  /* 0x000000180b097211 */ /* 0x000fe200010f0eff */
[----:B------:R-:W0:Y:S01]  /*df40*/  LDC R14, c[0x0][0x248] ;  /* 0x00009200ff0e7b82 */ /* 0x000e220000000800 */
[----:B------:R3:W-:Y:S01]  /*df50*/  @P5 STG.E.U8 desc[UR10][R4.64], R15 ;  /* 0x0000000f04005986 */ /* 0x0007e2000c10110a */
[----:B------:R-:W-:-:S03]  /*df60*/  LOP3.LUT R10, R0, 0xc8, RZ, 0xfc, !PT ;  /* 0x000000c8000a7812 */ /* 0x000fc600078efcff */
[----:B------:R3:W-:Y:S01]  /*df70*/  @P4 STG.E.U8 desc[UR10][R8.64], R13 ;  /* 0x0000000d08004986 */ /* 0x0007e2000c10110a */
[-C--:B------:R-:W-:Y:S02]  /*df80*/  IADD3 R6, P4, R12, R3.reuse, RZ ;  /* 0x000000030c067210 */ /* 0x080fe40007f9e0ff */
[----:B------:R-:W-:Y:S01]  /*df90*/  PRMT R17, R22, 0x7770, RZ ;  /* 0x0000777016117816 */ /* 0x000fe200000000ff */
[----:B------:R-:W2:Y:S01]  /*dfa0*/  LDC R26, c[0x0][0x248] ;  /* 0x00009200ff1a7b82 */ /* 0x000ea20000000800 */
[-C--:B------:R-:W-:Y:S01]  /*dfb0*/  LEA.HI.X.SX32 R7, R12, R24.reuse, 0x1, P4 ;  /* 0x000000180c077211 */ /* 0x080fe200020f0eff */
[----:B----4-:R-:W-:Y:S01]  /*dfc0*/  IMAD R12, R25, 0x2, R12 ;  /* 0x00000002190c7824 */ /* 0x010fe200078e020c */
[----:B------:R-:W-:Y:S02]  /*dfd0*/  LOP3.LUT R11, R0, 0xca, RZ, 0xfc, !PT ;  /* 0x000000ca000b7812 */ /* 0x000fe400078efcff */
[----:B------:R-:W-:Y:S01]  /*dfe0*/  ISETP.LT.AND P2, PT, R10, UR4, !P0 ;  /* 0x000000040a007c0c */ /* 0x000fe2000c741270 */
[----:B------:R-:W-:Y:S01]  /*dff0*/  ULDC UR4, c[0x0][0x22c] ;  /* 0x00008b0000047ab9 */ /* 0x000fe20000000800 */
[----:B------:R4:W-:Y:S01]  /*e000*/  @P3 STG.E.U8 desc[UR10][R6.64], R17 ;  /* 0x0000001106003986 */ /* 0x0009e2000c10110a */
[----:B------:R-:W-:Y:S01]  /*e010*/  ISETP.LT.AND P4, PT, R11, UR4, !P0 ;  /* 0x000000040b007c0c */ /* 0x000fe2000c781270 */
[----:B---3--:R-:W-:Y:S01]  /*e020*/  IMAD R11, R27, 0x2, R12 ;  /* 0x000000021b0b7824 */ /* 0x008fe200078e020c */
[C---:B------:R-:W-:Y:S01]  /*e030*/  IADD3 R4, P3, R12.reuse, R3, RZ ;  /* 0x000000030c047210 */ /* 0x040fe20007f7e0ff */
[----:B------:R-:W3:Y:S01]  /*e040*/  LDC R25, c[0x0][0x248] ;  /* 0x00009200ff197b82 */ /* 0x000ee20000000800 */
[----:B------:R-:W-:Y:S01]  /*e050*/  PRMT R15, R23, 0x7770, RZ ;  /* 0x00007770170f7816 */ /* 0x000fe200000000ff */
[----:B------:R-:W-:Y:S01]  /*e060*/  ULDC UR4, c[0x0][0x22c] ;  /* 0x00008b0000047ab9 */ /* 0x000fe20000000800 */
[----:B------:R-:W-:-:S02]  /*e070*/  LEA.HI.X.SX32 R5, R12, R24, 0x1, P3 ;  /* 0x000000180c057211 */ /* 0x000fc400018f0eff */
[C---:B------:R-:W-:Y:S01]  /*e080*/  IADD3 R8, P3, R11.reuse, R3, RZ ;  /* 0x000000030b087210 */ /* 0x040fe20007f7e0ff */
[----:B0-----:R-:W-:Y:S01]  /*e090*/  IMAD R12, R14, 0x2, R11 ;  /* 0x000000020e0c7824 */ /* 0x001fe200078e020b */
[----:B------:R-:W-:Y:S01]  /*e0a0*/  PRMT R13, R20, 0x7771, RZ ;  /* 0x00007771140d7816 */ /* 0x000fe200000000ff */
[----:B------:R-:W0:Y:S01]  /*e0b0*/  LDC R14, c[0x0][0x248] ;  /* 0x00009200ff0e7b82 */ /* 0x000e220000000800 */
[----:B------:R-:W-:Y:S01]  /*e0c0*/  LEA.HI.X.SX32 R9, R11, R24, 0x1, P3 ;  /* 0x000000180b097211 */ /* 0x000fe200018f0eff */
[----:B------:R2:W-:Y:S01]  /*e0d0*/  @P6 STG.E.U8 desc[UR10][R4.64], R15 ;  /* 0x0000000f04006986 */ /* 0x0005e2000c10110a */
[----:B------:R-:W-:-:S03]  /*e0e0*/  LOP3.LUT R10, R0, 0xcc, RZ, 0xfc, !PT ;  /* 0x000000cc000a7812 */ /* 0x000fc600078efcff */
[----:B------:R2:W-:Y:S01]  /*e0f0*/  @P2 STG.E.U8 desc[UR10][R8.64], R13 ;  /* 0x0000000d08002986 */ /* 0x0005e2000c10110a */
[----:B----4-:R-:W-:Y:S01]  /*e100*/  IADD3 R6, P2, R12, R3, RZ ;  /* 0x000000030c067210 */ /* 0x010fe20007f5e0ff */
[----:B------:R-:W4:Y:S01]  /*e110*/  LDC R27, c[0x0][0x248] ;  /* 0x00009200ff1b7b82 */ /* 0x000f220000000800 */
[----:B------:R-:W-:Y:S01]  /*e120*/  ISETP.LT.AND P5, PT, R10, UR5, !P0 ;  /* 0x000000050a007c0c */ /* 0x000fe2000c7a1270 */
[----:B------:R-:W-:Y:S01]  /*e130*/  ULDC UR5, c[0x0][0x22c] ;  /* 0x00008b0000057ab9 */ /* 0x000fe20000000800 */
[----:B------:R-:W-:Y:S02]  /*e140*/  LOP3.LUT R10, R0, 0xce, RZ, 0xfc, !PT ;  /* 0x000000ce000a7812 */ /* 0x000fe400078efcff */
[----:B------:R-:W-:Y:S01]  /*e150*/  LEA.HI.X.SX32 R7, R12, R24, 0x1, P2 ;  /* 0x000000180c077211 */ /* 0x000fe200010f0eff */
[----:B-1----:R-:W-:Y:S01]  /*e160*/  IMAD R12, R19, 0x2, R12 ;  /* 0x00000002130c7824 */ /* 0x002fe200078e020c */
[----:B------:R-:W-:Y:S01]  /*e170*/  PRMT R17, R21, 0x7771, RZ ;  /* 0x0000777115117816 */ /* 0x000fe200000000ff */
[----:B------:R-:W1:Y:S01]  /*e180*/  LDC R19, c[0x0][0x248] ;  /* 0x00009200ff137b82 */ /* 0x000e620000000800 */
[----:B------:R-:W-:-:S02]  /*e190*/  LOP3.LUT R11, R0, 0xd0, RZ, 0xfc, !PT ;  /* 0x000000d0000b7812 */ /* 0x000fc400078efcff */
[----:B------:R-:W-:Y:S01]  /*e1a0*/  ISETP.LT.AND P3, PT, R10, UR4, !P0 ;  /* 0x000000040a007c0c */ /* 0x000fe2000c761270 */
[----:B------:R-:W-:Y:S01]  /*e1b0*/  ULDC UR4, c[0x0][0x22c] ;  /* 0x00008b0000047ab9 */ /* 0x000fe20000000800 */
[----:B------:R0:W-:Y:S01]  /*e1c0*/  @P4 STG.E.U8 desc[UR10][R6.64], R17 ;  /* 0x0000001106004986 */ /* 0x0001e2000c10110a */
[----:B------:R-:W-:Y:S01]  /*e1d0*/  ISETP.LT.AND P2, PT, R11, UR4, !P0 ;  /* 0x000000040b007c0c */ /* 0x000fe2000c741270 */
[----:B---3--:R-:W-:Y:S01]  /*e1e0*/  IMAD R11, R25, 0x2, R12 ;  /* 0x00000002190b7824 */ /* 0x008fe200078e020c */
[-C--:B--2---:R-:W-:Y:S01]  /*e1f0*/  IADD3 R4, P4, R12, R3.reuse, RZ ;  /* 0x000000030c047210 */ /* 0x084fe20007f9e0ff */
[----:B------:R-:W2:Y:S01]  /*e200*/  LDC R25, c[0x0][0x248] ;  /* 0x00009200ff197b82 */ /* 0x000ea20000000800 */
[----:B------:R-:W-:Y:S01]  /*e210*/  PRMT R15, R22, 0x7771, RZ ;  /* 0x00007771160f7816 */ /* 0x000fe200000000ff */
[----:B------:R-:W-:Y:S01]  /*e220*/  ULDC UR4, c[0x0][0x22c] ;  /* 0x00008b0000047ab9 */ /* 0x000fe20000000800 */
[-C--:B------:R-:W-:Y:S02]  /*e230*/  LEA.HI.X.SX32 R5, R12, R24.reuse, 0x1, P4 ;  /* 0x000000180c057211 */ /* 0x080fe400020f0eff */
[----:B------:R-:W-:Y:S01]  /*e240*/  IADD3 R8, P4, R11, R3, RZ ;  /* 0x000000030b087210 */ /* 0x000fe20007f9e0ff */
[----:B0-----:R-:W-:Y:S01]  /*e250*/  IMAD R12, R14, 0x2, R11 ;  /* 0x000000020e0c7824 */ /* 0x001fe200078e020b */
[----:B------:R-:W-:Y:S01]  /*e260*/  PRMT R13, R23, 0x7771, RZ ;  /* 0x00007771170d7816 */ /* 0x000fe200000000ff */
[----:B------:R-:W0:Y:S01]  /*e270*/  LDC R14, c[0x0][0x248] ;  /* 0x00009200ff0e7b82 */ /* 0x000e220000000800 */
[----:B------:R-:W-:Y:S01]  /*e280*/  LEA.HI.X.SX32 R9, R11, R24, 0x1, P4 ;  /* 0x000000180b097211 */ /* 0x000fe200020f0eff */
[----:B------:R3:W-:Y:S01]  /*e290*/  @P5 STG.E.U8 desc[UR10][R4.64], R15 ;  /* 0x0000000f04005986 */ /* 0x0007e2000c10110a */
[----:B------:R-:W-:-:S03]  /*e2a0*/  LOP3.LUT R10, R0, 0xd2, RZ, 0xfc, !PT ;  /* 0x000000d2000a7812 */ /* 0x000fc600078efcff */
[----:B------:R4:W-:Y:S01]  /*e2b0*/  @P3 STG.E.U8 desc[UR10][R8.64], R13 ;  /* 0x0000000d08003986 */ /* 0x0009e2000c10110a */
[----:B------:R-:W-:Y:S02]  /*e2c0*/  IADD3 R6, P3, R12, R3, RZ ;  /* 0x000000030c067210 */ /* 0x000fe40007f7e0ff */
[----:B------:R-:W-:Y:S01]  /*e2d0*/  ISETP.LT.AND P6, PT, R10, UR5, !P0 ;  /* 0x000000050a007c0c */ /* 0x000fe2000c7c1270 */
[----:B------:R-:W-:Y:S01]  /*e2e0*/  ULDC UR5, c[0x0][0x22c] ;  /* 0x00008b0000057ab9 */ /* 0x000fe20000000800 */
[----:B------:R-:W-:Y:S02]  /*e2f0*/  LOP3.LUT R10, R0, 0xd4, RZ, 0xfc, !PT ;  /* 0x000000d4000a7812 */ /* 0x000fe400078efcff */
[----:B------:R-:W-:Y:S01]  /*e300*/  LEA.HI.X.SX32 R7, R12, R24, 0x1, P3 ;  /* 0x000000180c077211 */ /* 0x000fe200018f0eff */
[----:B-1----:R-:W-:Y:S01]  /*e310*/  IMAD R12, R19, 0x2, R12 ;  /* 0x00000002130c7824 */ /* 0x002fe200078e020c */
[----:B------:R-:W-:Y:S02]  /*e320*/  PRMT R17, R20, 0x7772, RZ ;  /* 0x0000777214117816 */ /* 0x000fe400000000ff */
[----:B------:R-:W-:-:S02]  /*e330*/  LOP3.LUT R11, R0, 0xd6, RZ, 0xfc, !PT ;  /* 0x000000d6000b7812 */ /* 0x000fc400078efcff */
[----:B------:R-:W-:Y:S01]  /*e340*/  ISETP.LT.AND P4, PT, R10, UR4, !P0 ;  /* 0x000000040a007c0c */ /* 0x000fe2000c781270 */
[----:B------:R-:W-:Y:S01]  /*e350*/  ULDC UR4, c[0x0][0x22c] ;  /* 0x00008b0000047ab9 */ /* 0x000fe20000000800 */
[----:B------:R1:W-:Y:S01]  /*e360*/  @P2 STG.E.U8 desc[UR10][R6.64], R17 ;  /* 0x0000001106002986 */ /* 0x0003e2000c10110a */
[----:B------:R-:W-:Y:S01]  /*e370*/  ISETP.LT.AND P3, PT, R11, UR4, !P0 ;  /* 0x000000040b007c0c */ /* 0x000fe2000c761270 */
[----:B--2---:R-:W-:Y:S01]  /*e380*/  IMAD R11, R25, 0x2, R12 ;  /* 0x00000002190b7824 */ /* 0x004fe200078e020c */
[-C--:B---3--:R-:W-:Y:S01]  /*e390*/  IADD3 R4, P2, R12, R3.reuse, RZ ;  /* 0x000000030c047210 */ /* 0x088fe20007f5e0ff */
[----:B------:R-:W2:Y:S01]  /*e3a0*/  LDC R25, c[0x0][0x248] ;  /* 0x00009200ff197b82 */ /* 0x000ea20000000800 */
[----:B------:R-:W-:Y:S01]  /*e3b0*/  LOP3.LUT R10, R0, 0xd8, RZ, 0xfc, !PT ;  /* 0x000000d8000a7812 */ /* 0x000fe200078efcff */
[----:B------:R-:W-:Y:S01]  /*e3c0*/  ULDC UR4, c[0x0][0x22c] ;  /* 0x00008b0000047ab9 */ /* 0x000fe20000000800 */
[----:B------:R-:W-:Y:S02]  /*e3d0*/  LEA.HI.X.SX32 R5, R12, R24, 0x1, P2 ;  /* 0x000000180c057211 */ /* 0x000fe400010f0eff */
[----:B----4-:R-:W-:-:S02]  /*e3e0*/  IADD3 R8, P2, R11, R3, RZ ;  /* 0x000000030b087210 */ /* 0x010fc40007f5e0ff */
[----:B------:R-:W-:Y:S01]  /*e3f0*/  PRMT R15, R21, 0x7772, RZ ;  /* 0x00007772150f7816 */ /* 0x000fe200000000ff */
[----:B0-----:R-:W-:Y:S01]  /*e400*/  IMAD R12, R14, 0x2, R11 ;  /* 0x000000020e0c7824 */ /* 0x001fe200078e020b */
[----:B------:R-:W-:Y:S01]  /*e410*/  ISETP.LT.AND P5, PT, R10, UR5, !P0 ;  /* 0x000000050a007c0c */ /* 0x000fe2000c7a1270 */
[----:B------:R-:W-:Y:S01]  /*e420*/  ULDC UR5, c[0x0][0x22c] ;  /* 0x00008b0000057ab9 */ /* 0x000fe20000000800 */
[----:B------:R-:W-:Y:S02]  /*e430*/  PRMT R13, R22, 0x7772, RZ ;  /* 0x00007772160d7816 */ /* 0x000fe400000000ff */
[----:B------:R-:W-:Y:S02]  /*e440*/  LEA.HI.X.SX32 R9, R11, R24, 0x1, P2 ;  /* 0x000000180b097211 */ /* 0x000fe400010f0eff */
[C---:B------:R-:W-:Y:S01]  /*e450*/  LOP3.LUT R10, R0.reuse, 0xda, RZ, 0xfc, !PT ;  /* 0x000000da000a7812 */ /* 0x040fe200078efcff */
[----:B------:R2:W-:Y:S01]  /*e460*/  @P6 STG.E.U8 desc[UR10][R4.64], R15 ;  /* 0x0000000f04006986 */ /* 0x0005e2000c10110a */
[----:B-1----:R-:W-:-:S02]  /*e470*/  LOP3.LUT R7, R0, 0xdc, RZ, 0xfc, !PT ;  /* 0x000000dc00077812 */ /* 0x002fc400078efcff */
[----:B------:R-:W-:Y:S01]  /*e480*/  ISETP.LT.AND P2, PT, R10, UR4, !P0 ;  /* 0x000000040a007c0c */ /* 0x000fe2000c741270 */
[----:B------:R0:W-:Y:S01]  /*e490*/  @P4 STG.E.U8 desc[UR10][R8.64], R13 ;  /* 0x0000000d08004986 */ /* 0x0001e2000c10110a */
[-C--:B------:R-:W-:Y:S01]  /*e4a0*/  IADD3 R10, P4, R12, R3.reuse, RZ ;  /* 0x000000030c0a7210 */ /* 0x080fe20007f9e0ff */
[----:B------:R-:W-:Y:S01]  /*e4b0*/  ULDC UR4, c[0x0][0x22c] ;  /* 0x00008b0000047ab9 */ /* 0x000fe20000000800 */
[----:B------:R-:W-:Y:S02]  /*e4c0*/  LOP3.LUT R6, R0, 0xde, RZ, 0xfc, !PT ;  /* 0x000000de00067812 */ /* 0x000fe400078efcff */
[-C--:B------:R-:W-:Y:S02]  /*e4d0*/  LEA.HI.X.SX32 R11, R12, R24.reuse, 0x1, P4 ;  /* 0x000000180c0b7211 */ /* 0x080fe400020f0eff */
[----:B------:R-:W-:Y:S02]  /*e4e0*/  ISETP.LT.AND P4, PT, R7, UR4, !P0 ;  /* 0x0000000407007c0c */ /* 0x000fe4000c781270 */
[----:B------:R-:W-:Y:S01]  /*e4f0*/  ISETP.LT.AND P6, PT, R6, UR5, !P0 ;  /* 0x0000000506007c0c */ /* 0x000fe2000c7c1270 */
[----:B------:R-:W-:Y:S01]  /*e500*/  IMAD R12, R27, 0x2, R12 ;  /* 0x000000021b0c7824 */ /* 0x000fe200078e020c */
[----:B------:R-:W-:Y:S01]  /*e510*/  PRMT R19, R23, 0x7772, RZ ;  /* 0x0000777217137816 */ /* 0x000fe200000000ff */
[----:B------:R-:W1:Y:S01]  /*e520*/  LDS.128 R4, [R2] ;  /* 0x0000000002047984 */ /* 0x000e620000000c00 */
[----:B------:R-:W-:Y:S01]  /*e530*/  PRMT R17, R20, 0x7773, RZ ;  /* 0x0000777314117816 */ /* 0x000fe200000000ff */
[----:B--2---:R-:W-:Y:S01]  /*e540*/  IMAD R15, R25, 0x2, R12 ;  /* 0x00000002190f7824 */ /* 0x004fe200078e020c */
[----:B------:R-:W-:Y:S01]  /*e550*/  PRMT R21, R21, 0x7773, RZ ;  /* 0x0000777315157816 */ /* 0x000fe200000000ff */
[----:B------:R2:W-:Y:S01]  /*e560*/  @P3 STG.E.U8 desc[UR10][R10.64], R19 ;  /* 0x000000130a003986 */ /* 0x0005e2000c10110a */
[-C--:B0-----:R-:W-:Y:S01]  /*e570*/  IADD3 R8, P3, R12, R3.reuse, RZ ;  /* 0x000000030c087210 */ /* 0x081fe20007f7e0ff */
[----:B------:R-:W0:Y:S01]  /*e580*/  LDC R25, c[0x0][0x248] ;  /* 0x00009200ff197b82 */ /* 0x000e220000000800 */
[----:B------:R-:W-:Y:S01]  /*e590*/  LOP3.LUT R14, R0, 0xe0, RZ, 0xfc, !PT ;  /* 0x000000e0000e7812 */ /* 0x000fe200078efcff */
[----:B------:R-:W-:Y:S01]  /*e5a0*/  ULDC UR4, c[0x0][0x22c] ;  /* 0x00008b0000047ab9 */ /* 0x000fe20000000800 */
[----:B------:R-:W-:Y:S01]  /*e5b0*/  LEA.HI.X.SX32 R9, R12, R24, 0x1, P3 ;  /* 0x000000180c097211 */ /* 0x000fe200018f0eff */
[----:B------:R-:W-:Y:S01]  /*e5c0*/  ULDC UR5, c[0x0][0x22c] ;  /* 0x00008b0000057ab9 */ /* 0x000fe20000000800 */
[----:B------:R-:W-:-:S03]  /*e5d0*/  IADD3 R12, P3, R15, R3, RZ ;  /* 0x000000030f0c7210 */ /* 0x000fc60007f7e0ff */
[----:B------:R-:W3:Y:S01]  /*e5e0*/  LDC R27, c[0x0][0x248] ;  /* 0x00009200ff1b7b82 */ /* 0x000ee20000000800 */
[-C--:B------:R-:W-:Y:S01]  /*e5f0*/  LEA.HI.X.SX32 R13, R15, R24.reuse, 0x1, P3 ;  /* 0x000000180f0d7211 */ /* 0x080fe200018f0eff */
[----:B------:R-:W-:Y:S01]  /*e600*/  IMAD R15, R16, 0x2, R15 ;  /* 0x00000002100f7824 */ /* 0x000fe200078e020f */
[----:B------:R4:W-:Y:S04]  /*e610*/  @P5 STG.E.U8 desc[UR10][R8.64], R17 ;  /* 0x0000001108005986 */ /* 0x0009e8000c10110a */
[CC--:B--2---:R-:W-:Y:S01]  /*e620*/  IADD3 R10, P5, R15.reuse, R3.reuse, RZ ;  /* 0x000000030f0a7210 */ /* 0x0c4fe20007fbe0ff */
[----:B------:R-:W2:Y:S03]  /*e630*/  LDC R16, c[0x0][0x248] ;  /* 0x00009200ff107b82 */ /* 0x000ea60000000800 */
[----:B------:R-:W-:Y:S01]  /*e640*/  LEA.HI.X.SX32 R11, R15, R24, 0x1, P5 ;  /* 0x000000180f0b7211 */ /* 0x000fe200028f0eff */
[----:B------:R-:W-:Y:S01]  /*e650*/  IMAD R15, R18, 0x2, R15 ;  /* 0x00000002120f7824 */ /* 0x000fe200078e020f */
[----:B----4-:R-:W-:Y:S01]  /*e660*/  PRMT R17, R22, 0x7773, RZ ;  /* 0x0000777316117816 */ /* 0x010fe200000000ff */
[----:B------:R4:W-:Y:S01]  /*e670*/  @P2 STG.E.U8 desc[UR10][R12.64], R21 ;  /* 0x000000150c002986 */ /* 0x0009e2000c10110a */
[----:B------:R-:W-:Y:S01]  /*e680*/  ISETP.LT.AND P3, PT, R14, UR4, !P0 ;  /* 0x000000040e007c0c */ /* 0x000fe2000c761270 */
[----:B------:R-:W-:Y:S01]  /*e690*/  IMAD R14, R26, 0x2, R15 ;  /* 0x000000021a0e7824 */ /* 0x000fe200078e020f */
[----:B------:R-:W3:Y:S01]  /*e6a0*/  LDC R18, c[0x0][0x248] ;  /* 0x00009200ff127b82 */ /* 0x000ee20000000800 */
[----:B------:R1:W-:Y:S01]  /*e6b0*/  @P4 STG.E.U8 desc[UR10][R10.64], R17 ;  /* 0x000000110a004986 */ /* 0x0003e2000c10110a */
[----:B------:R-:W-:Y:S01]  /*e6c0*/  IADD3 R8, P4, R15, R3, RZ ;  /* 0x000000030f087210 */ /* 0x000fe20007f9e0ff */
[----:B------:R-:W-:-:S03]  /*e6d0*/  ULDC UR4, c[0x0][0x22c] ;  /* 0x00008b0000047ab9 */ /* 0x000fc60000000800 */
[-C--:B------:R-:W-:Y:S02]  /*e6e0*/  LEA.HI.X.SX32 R9, R15, R24.reuse, 0x1, P4 ;  /* 0x000000180f097211 */ /* 0x080fe400020f0eff */
[----:B----4-:R-:W-:Y:S02]  /*e6f0*/  IADD3 R12, P4, R14, R3, RZ ;  /* 0x000000030e0c7210 */ /* 0x010fe40007f9e0ff */
[----:B------:R-:W-:Y:S02]  /*e700*/  LOP3.LUT R2, R0, 0xe2, RZ, 0xfc, !PT ;  /* 0x000000e200027812 */ /* 0x000fe400078efcff */
[----:B------:R-:W-:Y:S01]  /*e710*/  PRMT R23, R23, 0x7773, RZ ;  /* 0x0000777317177816 */ /* 0x000fe200000000ff */
[----:B0-----:R-:W-:Y:S01]  /*e720*/  IMAD R15, R25, 0x2, R14 ;  /* 0x00000002190f7824 */ /* 0x001fe200078e020e */
[----:B-1----:R-:W-:Y:S01]  /*e730*/  PRMT R19, R4, 0x7770, RZ ;  /* 0x0000777004137816 */ /* 0x002fe200000000ff */
[----:B------:R-:W0:Y:S01]  /*e740*/  LDC R25, c[0x0][0x248] ;  /* 0x00009200ff197b82 */ /* 0x000e220000000800 */
[----:B------:R-:W-:-:S02]  /*e750*/  LEA.HI.X.SX32 R13, R14, R24, 0x1, P4 ;  /* 0x000000180e0d7211 */ /* 0x000fc400020f0eff */
[----:B------:R-:W-:Y:S01]  /*e760*/  ISETP.LT.AND P2, PT, R2, UR4, !P0 ;  /* 0x0000000402007c0c */ /* 0x000fe2000c741270 */
[----:B------:R1:W-:Y:S01]  /*e770*/  @P6 STG.E.U8 desc[UR10][R8.64], R23 ;  /* 0x0000001708006986 */ /* 0x0003e2000c10110a */
[----:B------:R-:W-:Y:S01]  /*e780*/  LOP3.LUT R2, R0, 0xe4, RZ, 0xfc, !PT ;  /* 0x000000e400027812 */ /* 0x000fe200078efcff */
[----:B------:R-:W-:Y:S02]  /*e790*/  ULDC UR4, c[0x0][0x22c] ;  /* 0x00008b0000047ab9 */ /* 0x000fe40000000800 */
[----:B------:R4:W-:Y:S01]  /*e7a0*/  @P3 STG.E.U8 desc[UR10][R12.64], R19 ;  /* 0x000000130c003986 */ /* 0x0009e2000c10110a */
[----:B------:R-:W-:Y:S02]  /*e7b0*/  IADD3 R10, P3, R15, R3, RZ ;  /* 0x000000030f0a7210 */ /* 0x000fe40007f7e0ff */
[----:B------:R-:W-:Y:S01]  /*e7c0*/  ISETP.LT.AND P5, PT, R2, UR4, !P0 ;  /* 0x0000000402007c0c */ /* 0x000fe2000c7a1270 */
[----:B------:R-:W-:Y:S01]  /*e7d0*/  ULDC UR4, c[0x0][0x22c] ;  /* 0x00008b0000047ab9 */ /* 0x000fe20000000800 */
[----:B------:R-:W-:-:S02]  /*e7e0*/  LOP3.LUT R2, R0, 0xe6, RZ, 0xfc, !PT ;  /* 0x000000e600027812 */ /* 0x000fc400078efcff */
[-C--:B------:R-:W-:Y:S01]  /*e7f0*/  LEA.HI.X.SX32 R11, R15, R24.reuse, 0x1, P3 ;  /* 0x000000180f0b7211 */ /* 0x080fe200018f0eff */
[----:B--2---:R-:W-:Y:S01]  /*e800*/  IMAD R15, R16, 0x2, R15 ;  /* 0x00000002100f7824 */ /* 0x004fe200078e020f */
[----:B------:R-:W-:Y:S01]  /*e810*/  PRMT R21, R5, 0x7770, RZ ;  /* 0x0000777005157816 */ /* 0x000fe200000000ff */
[----:B------:R-:W2:Y:S01]  /*e820*/  LDC R16, c[0x0][0x248] ;  /* 0x00009200ff107b82 */ /* 0x000ea20000000800 */
[----:B------:R-:W-:Y:S02]  /*e830*/  LOP3.LUT R14, R0, 0xe8, RZ, 0xfc, !PT ;  /* 0x000000e8000e7812 */ /* 0x000fe400078efcff */
[----:B------:R-:W-:Y:S01]  /*e840*/  ISETP.LT.AND P4, PT, R2, UR4, !P0 ;  /* 0x0000000402007c0c */ /* 0x000fe2000c781270 */
[----:B------:R-:W-:Y:S01]  /*e850*/  ULDC UR4, c[0x0][0x22c] ;  /* 0x00008b0000047ab9 */ /* 0x000fe20000000800 */
[----:B------:R0:W-:Y:S01]  /*e860*/  @P2 STG.E.U8 desc[UR10][R10.64], R21 ;  /* 0x000000150a002986 */ /* 0x0001e2000c10110a */
[----:B------:R-:W-:Y:S01]  /*e870*/  ISETP.LT.AND P3, PT, R14, UR4, !P0 ;  /* 0x000000040e007c0c */ /* 0x000fe2000c761270 */
[----:B---3--:R-:W-:Y:S01]  /*e880*/  IMAD R14, R18, 0x2, R15 ;  /* 0x00000002120e7824 */ /* 0x008fe200078e020f */
[C---:B-1----:R-:W-:Y:S01]  /*e890*/  IADD3 R8, P2, R15.reuse, R3, RZ ;  /* 0x000000030f087210 */ /* 0x042fe20007f5e0ff */
[----:B------:R-:W1:Y:S01]  /*e8a0*/  LDC R18, c[0x0][0x248] ;  /* 0x00009200ff127b82 */ /* 0x000e620000000800 */
[----:B----4-:R-:W-:Y:S01]  /*e8b0*/  PRMT R19, R6, 0x7770, RZ ;  /* 0x0000777006137816 */ /* 0x010fe200000000ff */
        /* <DEDUP_REMOVED lines=10> */
[C---:B------:R-:W-:Y:S01]  /*e960*/  IADD3 R10, P4, R15.reuse, R3, RZ ;  /* 0x000000030f0a7210 */ /* 0x040fe20007f9e0ff */
[----:B------:R-:W0:Y:S01]  /*e970*/  LDC R25, c[0x0][0x248] ;  /* 0x00009200ff197b82 */ /* 0x000e220000000800 */
[----:B------:R-:W-:Y:S01]  /*e980*/  ISETP.LT.AND P6, PT, R2, UR5, !P0 ;  /* 0x0000000502007c0c */ /* 0x000fe2000c7c1270 */
[----:B------:R-:W-:Y:S01]  /*e990*/  ULDC UR5, c[0x0][0x22c] ;  /* 0x00008b0000057ab9 */ /* 0x000fe20000000800 */
[----:B------:R-:W-:Y:S02]  /*e9a0*/  LOP3.LUT R2, R0, 0xec, RZ, 0xfc, !PT ;  /* 0x000000ec00027812 */ /* 0x000fe400078efcff */
[----:B------:R-:W-:Y:S01]  /*e9b0*/  LEA.HI.X.SX32 R11, R15, R24, 0x1, P4 ;  /* 0x000000180f0b7211 */ /* 0x000fe200020f0eff */
[----:B--2---:R-:W-:Y:S01]  /*e9c0*/  IMAD R15, R16, 0x2, R15 ;  /* 0x00000002100f7824 */ /* 0x004fe200078e020f */
[----:B------:R-:W-:Y:S01]  /*e9d0*/  PRMT R21, R4, 0x7771, RZ ;  /* 0x0000777104157816 */ /* 0x000fe200000000ff */
[----:B------:R-:W2:Y:S01]  /*e9e0*/  LDC R16, c[0x0][0x248] ;  /* 0x00009200ff107b82 */ /* 0x000ea20000000800 */
[----:B------:R-:W-:-:S02]  /*e9f0*/  LOP3.LUT R14, R0, 0xee, RZ, 0xfc, !PT ;  /* 0x000000ee000e7812 */ /* 0x000fc400078efcff */
[----:B------:R-:W-:Y:S01]  /*ea00*/  ISETP.LT.AND P2, PT, R2, UR4, !P0 ;  /* 0x0000000402007c0c */ /* 0x000fe2000c741270 */
[----:B------:R-:W-:Y:S01]  /*ea10*/  ULDC UR4, c[0x0][0x22c] ;  /* 0x00008b0000047ab9 */ /* 0x000fe20000000800 */
[----:B------:R0:W-:Y:S01]  /*ea20*/  @P3 STG.E.U8 desc[UR10][R10.64], R21 ;  /* 0x000000150a003986 */ /* 0x0001e2000c10110a */
[----:B------:R-:W-:Y:S01]  /*ea30*/  ISETP.LT.AND P4, PT, R14, UR4, !P0 ;  /* 0x000000040e007c0c */ /* 0x000fe2000c781270 */
[----:B-1----:R-:W-:Y:S01]  /*ea40*/  IMAD R14, R18, 0x2, R15 ;  /* 0x00000002120e7824 */ /* 0x002fe200078e020f */
[-C--:B---3--:R-:W-:Y:S01]  /*ea50*/  IADD3 R8, P3, R15, R3.reuse, RZ ;  /* 0x000000030f087210 */ /* 0x088fe20007f7e0ff */
[----:B------:R-:W1:Y:S01]  /*ea60*/  LDC R18, c[0x0][0x248] ;  /* 0x00009200ff127b82 */ /* 0x000e620000000800 */
[----:B------:R-:W-:Y:S01]  /*ea70*/  PRMT R19, R5, 0x7771, RZ ;  /* 0x0000777105137816 */ /* 0x000fe200000000ff */
[----:B------:R-:W-:Y:S01]  /*ea80*/  ULDC UR4, c[0x0][0x22c] ;  /* 0x00008b0000047ab9 */ /* 0x000fe20000000800 */
[-C--:B------:R-:W-:Y:S02]  /*ea90*/  LEA.HI.X.SX32 R9, R15, R24.reuse, 0x1, P3 ;  /* 0x000000180f097211 */ /* 0x080fe400018f0eff */
[----:B----4-:R-:W-:Y:S01]  /*eaa0*/  IADD3 R12, P3, R14, R3, RZ ;  /* 0x000000030e0c7210 */ /* 0x010fe20007f7e0ff */
        /* <DEDUP_REMOVED lines=14> */
[----:B---3--:R-:W-:Y:S02]  /*eb90*/  PRMT R19, R7, 0x7771, RZ ;  /* 0x0000777107137816 */ /* 0x008fe400000000ff */
[----:B------:R-:W-:-:S02]  /*eba0*/  LOP3.LUT R14, R0, 0xf4, RZ, 0xfc, !PT ;  /* 0x000000f4000e7812 */ /* 0x000fc400078efcff */
[----:B------:R-:W-:Y:S01]  /*ebb0*/  ISETP.LT.AND P6, PT, R2, UR4, !P0 ;  /* 0x0000000402007c0c */ /* 0x000fe2000c7c1270 */
[----:B------:R-:W-:Y:S01]  /*ebc0*/  ULDC UR4, c[0x0][0x22c] ;  /* 0x00008b0000047ab9 */ /* 0x000fe20000000800 */
[----:B------:R2:W-:Y:S01]  /*ebd0*/  @P4 STG.E.U8 desc[UR10][R10.64], R19 ;  /* 0x000000130a004986 */ /* 0x0005e2000c10110a */
[----:B------:R-:W-:Y:S01]  /*ebe0*/  ISETP.LT.AND P2, PT, R14, UR4, !P0 ;  /* 0x000000040e007c0c */ /* 0x000fe2000c741270 */
[----:B-1----:R-:W-:Y:S01]  /*ebf0*/  IMAD R14, R18, 0x2, R15 ;  /* 0x00000002120e7824 */ /* 0x002fe200078e020f */
[----:B------:R-:W-:Y:S01]  /*ec00*/  IADD3 R8, P4, R15, R3, RZ ;  /* 0x000000030f087210 */ /* 0x000fe20007f9e0ff */
[----:B------:R-:W-:-:S03]  /*ec10*/  ULDC UR4, c[0x0][0x22c] ;  /* 0x00008b0000047ab9 */ /* 0x000fc60000000800 */
[-C--:B------:R-:W-:Y:S02]  /*ec20*/  LEA.HI.X.SX32 R9, R15, R24.reuse, 0x1, P4 ;  /* 0x000000180f097211 */ /* 0x080fe400020f0eff */
[-C--:B----4-:R-:W-:Y:S02]  /*ec30*/  IADD3 R12, P4, R14, R3.reuse, RZ ;  /* 0x000000030e0c7210 */ /* 0x090fe40007f9e0ff */
[----:B------:R-:W-:Y:S02]  /*ec40*/  LOP3.LUT R2, R0, 0xf6, RZ, 0xfc, !PT ;  /* 0x000000f600027812 */ /* 0x000fe400078efcff */
[----:B------:R-:W-:Y:S02]  /*ec50*/  PRMT R17, R4, 0x7772, RZ ;  /* 0x0000777204117816 */ /* 0x000fe400000000ff */
[----:B------:R-:W-:Y:S01]  /*ec60*/  LEA.HI.X.SX32 R13, R14, R24, 0x1, P4 ;  /* 0x000000180e0d7211 */ /* 0x000fe200020f0eff */
[----:B0-----:R-:W-:Y:S01]  /*ec70*/  IMAD R14, R21, 0x2, R14 ;  /* 0x00000002150e7824 */ /* 0x001fe200078e020e */
[----:B------:R-:W-:Y:S01]  /*ec80*/  ISETP.LT.AND P3, PT, R2, UR5, !P0 ;  /* 0x0000000502007c0c */ /* 0x000fe2000c761270 */
[----:B------:R0:W-:Y:S01]  /*ec90*/  @P5 STG.E.U8 desc[UR10][R8.64], R17 ;  /* 0x0000001108005986 */ /* 0x0001e2000c10110a */
[----:B------:R-:W-:Y:S01]  /*eca0*/  LOP3.LUT R2, R0, 0xf8, RZ, 0xfc, !PT ;  /* 0x000000f800027812 */ /* 0x000fe200078efcff */
[----:B------:R-:W-:Y:S01]  /*ecb0*/  ULDC UR5, c[0x0][0x22c] ;  /* 0x00008b0000057ab9 */ /* 0x000fe20000000800 */
[----:B--2---:R-:W-:-:S02]  /*ecc0*/  IADD3 R10, P5, R14, R3, RZ ;  /* 0x000000030e0a7210 */ /* 0x004fc40007fbe0ff */
[----:B------:R-:W-:Y:S01]  /*ecd0*/  ISETP.LT.AND P4, PT, R2, UR4, !P0 ;  /* 0x0000000402007c0c */ /* 0x000fe2000c781270 */
[----:B------:R-:W-:Y:S01]  /*ece0*/  ULDC UR4, c[0x0][0x22c] ;  /* 0x00008b0000047ab9 */ /* 0x000fe20000000800 */
[C---:B------:R-:W-:Y:S02]  /*ecf0*/  LOP3.LUT R2, R0.reuse, 0xfa, RZ, 0xfc, !PT ;  /* 0x000000fa00027812 */ /* 0x040fe400078efcff */
[----:B------:R-:W-:Y:S02]  /*ed00*/  LOP3.LUT R0, R0, 0xfc, RZ, 0xfc, !PT ;  /* 0x000000fc00007812 */ /* 0x000fe400078efcff */
[----:B------:R-:W-:Y:S01]  /*ed10*/  LEA.HI.X.SX32 R11, R14, R24, 0x1, P5 ;  /* 0x000000180e0b7211 */ /* 0x000fe200028f0eff */
[----:B------:R-:W-:Y:S01]  /*ed20*/  IMAD R14, R23, 0x2, R14 ;  /* 0x00000002170e7824 */ /* 0x000fe200078e020e */
[----:B------:R-:W-:Y:S02]  /*ed30*/  PRMT R15, R5, 0x7772, RZ ;  /* 0x00007772050f7816 */ /* 0x000fe400000000ff */
[----:B------:R-:W-:-:S02]  /*ed40*/  ISETP.LT.AND P5, PT, R2, UR4, !P0 ;  /* 0x0000000402007c0c */ /* 0x000fc4000c7a1270 */
[----:B0-----:R-:W-:Y:S02]  /*ed50*/  PRMT R9, R6, 0x7772, RZ ;  /* 0x0000777206097816 */ /* 0x001fe400000000ff */
[----:B------:R-:W-:Y:S01]  /*ed60*/  ISETP.LT.AND P0, PT, R0, UR5, !P0 ;  /* 0x0000000500007c0c */ /* 0x000fe2000c701270 */
[----:B------:R-:W-:Y:S01]  /*ed70*/  IMAD R0, R25, 0x2, R14 ;  /* 0x0000000219007824 */ /* 0x000fe200078e020e */
[----:B------:R0:W-:Y:S01]  /*ed80*/  @P6 STG.E.U8 desc[UR10][R12.64], R15 ;  /* 0x0000000f0c006986 */ /* 0x0001e2000c10110a */
[----:B------:R-:W-:-:S03]  /*ed90*/  PRMT R19, R4, 0x7773, RZ ;  /* 0x0000777304137816 */ /* 0x000fc600000000ff */
[----:B------:R1:W-:Y:S01]  /*eda0*/  @P2 STG.E.U8 desc[UR10][R10.64], R9 ;  /* 0x000000090a002986 */ /* 0x0003e2000c10110a */
[-C--:B------:R-:W-:Y:S01]  /*edb0*/  IADD3 R4, P2, R14, R3.reuse, RZ ;  /* 0x000000030e047210 */ /* 0x080fe20007f5e0ff */
[----:B------:R-:W-:Y:S01]  /*edc0*/  IMAD R2, R27, 0x2, R0 ;  /* 0x000000021b027824 */ /* 0x000fe200078e0200 */
[----:B------:R-:W-:Y:S02]  /*edd0*/  PRMT R17, R5, 0x7773, RZ ;  /* 0x0000777305117816 */ /* 0x000fe400000000ff */
[----:B0-----:R-:W-:Y:S02]  /*ede0*/  PRMT R15, R6, 0x7773, RZ ;  /* 0x00007773060f7816 */ /* 0x001fe400000000ff */
[----:B------:R-:W-:Y:S02]  /*edf0*/  IADD3 R6, P6, R0, R3, RZ ;  /* 0x0000000300067210 */ /* 0x000fe40007fde0ff */
[C---:B------:R-:W-:Y:S02]  /*ee00*/  PRMT R13, R7.reuse, 0x7773, RZ ;  /* 0x00007773070d7816 */ /* 0x040fe400000000ff */
[----:B------:R-:W-:-:S02]  /*ee10*/  PRMT R21, R7, 0x7772, RZ ;  /* 0x0000777207157816 */ /* 0x000fc400000000ff */
[-C--:B------:R-:W-:Y:S02]  /*ee20*/  LEA.HI.X.SX32 R5, R14, R24.reuse, 0x1, P2 ;  /* 0x000000180e057211 */ /* 0x080fe400010f0eff */
[-C--:B------:R-:W-:Y:S01]  /*ee30*/  LEA.HI.X.SX32 R7, R0, R24.reuse, 0x1, P6 ;  /* 0x0000001800077211 */ /* 0x080fe200030f0eff */
[----:B------:R-:W-:Y:S01]  /*ee40*/  IMAD R0, R29, 0x2, R2 ;  /* 0x000000021d007824 */ /* 0x000fe200078e0202 */
[-C--:B------:R-:W-:Y:S01]  /*ee50*/  IADD3 R8, P2, R2, R3.reuse, RZ ;  /* 0x0000000302087210 */ /* 0x080fe20007f5e0ff */
[----:B------:R0:W-:Y:S03]  /*ee60*/  @P3 STG.E.U8 desc[UR10][R4.64], R21 ;  /* 0x0000001504003986 */ /* 0x0001e6000c10110a */
[----:B-1----:R-:W-:Y:S01]  /*ee70*/  IADD3 R10, P3, R0, R3, RZ ;  /* 0x00000003000a7210 */ /* 0x002fe20007f7e0ff */
[----:B------:R-:W-:Y:S01]  /*ee80*/  IMAD R12, R31, 0x2, R0 ;  /* 0x000000021f0c7824 */ /* 0x000fe200078e0200 */
[----:B------:R-:W-:-:S02]  /*ee90*/  LEA.HI.X.SX32 R9, R2, R24, 0x1, P2 ;  /* 0x0000001802097211 */ /* 0x000fc400010f0eff */
[----:B------:R-:W-:Y:S01]  /*eea0*/  LEA.HI.X.SX32 R11, R0, R24, 0x1, P3 ;  /* 0x00000018000b7211 */ /* 0x000fe200018f0eff */
[----:B------:R0:W-:Y:S01]  /*eeb0*/  @P4 STG.E.U8 desc[UR10][R6.64], R19 ;  /* 0x0000001306004986 */ /* 0x0001e2000c10110a */
[----:B------:R-:W-:-:S03]  /*eec0*/  IADD3 R2, P2, R12, R3, RZ ;  /* 0x000000030c027210 */ /* 0x000fc60007f5e0ff */
[----:B------:R0:W-:Y:S01]  /*eed0*/  @P5 STG.E.U8 desc[UR10][R8.64], R17 ;  /* 0x0000001108005986 */ /* 0x0001e2000c10110a */
[----:B------:R-:W-:-:S03]  /*eee0*/  LEA.HI.X.SX32 R3, R12, R24, 0x1, P2 ;  /* 0x000000180c037211 */ /* 0x000fc600010f0eff */
[----:B------:R0:W-:Y:S01]  /*eef0*/  @P0 STG.E.U8 desc[UR10][R10.64], R15 ;  /* 0x0000000f0a000986 */ /* 0x0001e2000c10110a */
[----:B------:R-:W-:Y:S05]  /*ef00*/  @!P1 EXIT ;  /* 0x000000000000994d */ /* 0x000fea0003800000 */
[----:B------:R-:W-:Y:S01]  /*ef10*/  STG.E.U8 desc[UR10][R2.64], R13 ;  /* 0x0000000d02007986 */ /* 0x000fe2000c10110a */
[----:B------:R-:W-:Y:S05]  /*ef20*/  EXIT ;  /* 0x000000000000794d */ /* 0x000fea0003800000 */
.L_x_2:
[----:B------:R-:W-:-:S00]  /*ef30*/  BRA `(.L_x_2) ;  /* 0xfffffffc00fc7947 */ /* 0x000fc0000383ffff */
[----:B------:R-:W-:-:S00]  /*ef40*/  NOP ;  /* 0x0000000000007918 */ /* 0x000fc00000000000 */
        /* <DEDUP_REMOVED lines=11> */
.L_x_3:


//--------------------- .nv.shared.matmul_kernel  --------------------------
	.section	.nv.shared.matmul_kernel,"aw",@nobits
	.sectionflags	@""
	.align	16
	.zero		1024


//--------------------- .nv.shared.reserved.0     --------------------------
	.section	.nv.shared.reserved.0,"aw",@nobits
	.weak		__nv_reservedSMEM_offset_0_alias
	.size		__nv_reservedSMEM_offset_0_alias, 0, 0
	.other		__nv_reservedSMEM_offset_0_alias,@"STO_CUDA_RESERVED_SHARED STV_DEFAULT"
__nv_reservedSMEM_offset_0_alias:
	.zero		0


//--------------------- .nv.constant0.matmul_kernel --------------------------
	.section	.nv.constant0.matmul_kernel,"a",@progbits
	.sectionflags	@""
	.align	4
.nv.constant0.matmul_kernel:
	.zero		608


//--------------------- SYMBOLS --------------------------

	.type		.nv.reservedSmem.offset0,@object
	.size		.nv.reservedSmem.offset0,0x4
